//
// Generated by NVIDIA NVVM Compiler
//
// Compiler Build ID: CL-36424714
// Cuda compilation tools, release 13.0, V13.0.88
// Based on NVVM 20.0.0
//

.version 9.0
.target sm_100
.address_size 64

	// .globl	sigmoid_forward_float
.extern .shared .align 16 .b8 smem[];

.visible .entry sigmoid_forward_float(
	.param .u64 .ptr .align 1 sigmoid_forward_float_param_0,
	.param .u64 .ptr .align 1 sigmoid_forward_float_param_1,
	.param .u64 sigmoid_forward_float_param_2,
	.param .u64 sigmoid_forward_float_param_3
)
{
	.reg .pred 	%p<5>;
	.reg .b32 	%r<11>;
	.reg .b32 	%f<5>;
	.reg .b64 	%rd<16>;
	.reg .b64 	%fd<4>;

	ld.param.u64 	%rd3, [sigmoid_forward_float_param_0];
	ld.param.u64 	%rd4, [sigmoid_forward_float_param_1];
	ld.param.u64 	%rd5, [sigmoid_forward_float_param_2];
	ld.param.u64 	%rd6, [sigmoid_forward_float_param_3];
	mov.u32 	%r1, %ntid.x;
	mov.u32 	%r2, %ctaid.x;
	mov.u32 	%r3, %tid.x;
	mad.lo.s32 	%r4, %r1, %r2, %r3;
	cvt.u64.u32 	%rd1, %r4;
	mov.u32 	%r5, %ntid.y;
	mov.u32 	%r6, %ctaid.y;
	mov.u32 	%r7, %tid.y;
	mad.lo.s32 	%r8, %r5, %r6, %r7;
	cvt.u64.u32 	%rd2, %r8;
	setp.le.u64 	%p1, %rd5, %rd1;
	setp.le.u64 	%p2, %rd6, %rd2;
	or.pred  	%p3, %p1, %p2;
	@%p3 bra 	$L__BB0_2;
	cvt.u32.u64 	%r10, %rd2;
	cvta.to.global.u64 	%rd8, %rd3;
	cvta.to.global.u64 	%rd9, %rd4;
	setp.eq.s32 	%p4, %r10, 0;
	mul.lo.s64 	%rd10, %rd5, %rd2;
	selp.b64 	%rd11, 0, %rd10, %p4;
	add.s64 	%rd12, %rd11, %rd1;
	shl.b64 	%rd13, %rd12, 2;
	add.s64 	%rd14, %rd8, %rd13;
	ld.global.f32 	%f1, [%rd14];
	mul.f32 	%f2, %f1, 0fBFB8AA3B;
	ex2.approx.f32 	%f3, %f2;
	cvt.f64.f32 	%fd1, %f3;
	add.f64 	%fd2, %fd1, 0d3FF0000000000000;
	rcp.rn.f64 	%fd3, %fd2;
	cvt.rn.f32.f64 	%f4, %fd3;
	add.s64 	%rd15, %rd9, %rd13;
	st.global.f32 	[%rd15], %f4;
$L__BB0_2:
	ret;

}
	// .globl	relu_forward_float
.visible .entry relu_forward_float(
	.param .u64 .ptr .align 1 relu_forward_float_param_0,
	.param .u64 .ptr .align 1 relu_forward_float_param_1,
	.param .u64 relu_forward_float_param_2,
	.param .u64 relu_forward_float_param_3
)
{
	.reg .pred 	%p<5>;
	.reg .b32 	%r<11>;
	.reg .b32 	%f<3>;
	.reg .b64 	%rd<16>;

	ld.param.u64 	%rd3, [relu_forward_float_param_0];
	ld.param.u64 	%rd4, [relu_forward_float_param_1];
	ld.param.u64 	%rd5, [relu_forward_float_param_2];
	ld.param.u64 	%rd6, [relu_forward_float_param_3];
	mov.u32 	%r1, %ntid.x;
	mov.u32 	%r2, %ctaid.x;
	mov.u32 	%r3, %tid.x;
	mad.lo.s32 	%r4, %r1, %r2, %r3;
	cvt.u64.u32 	%rd1, %r4;
	mov.u32 	%r5, %ntid.y;
	mov.u32 	%r6, %ctaid.y;
	mov.u32 	%r7, %tid.y;
	mad.lo.s32 	%r8, %r5, %r6, %r7;
	cvt.u64.u32 	%rd2, %r8;
	setp.le.u64 	%p1, %rd5, %rd1;
	setp.le.u64 	%p2, %rd6, %rd2;
	or.pred  	%p3, %p1, %p2;
	@%p3 bra 	$L__BB1_2;
	cvt.u32.u64 	%r10, %rd2;
	cvta.to.global.u64 	%rd8, %rd3;
	cvta.to.global.u64 	%rd9, %rd4;
	setp.eq.s32 	%p4, %r10, 0;
	mul.lo.s64 	%rd10, %rd5, %rd2;
	selp.b64 	%rd11, 0, %rd10, %p4;
	add.s64 	%rd12, %rd11, %rd1;
	shl.b64 	%rd13, %rd12, 2;
	add.s64 	%rd14, %rd8, %rd13;
	ld.global.f32 	%f1, [%rd14];
	max.f32 	%f2, %f1, 0f00000000;
	add.s64 	%rd15, %rd9, %rd13;
	st.global.f32 	[%rd15], %f2;
$L__BB1_2:
	ret;

}
	// .globl	swish_forward_float
.visible .entry swish_forward_float(
	.param .u64 .ptr .align 1 swish_forward_float_param_0,
	.param .u64 .ptr .align 1 swish_forward_float_param_1,
	.param .u64 swish_forward_float_param_2,
	.param .u64 swish_forward_float_param_3
)
{
	.reg .pred 	%p<5>;
	.reg .b32 	%r<11>;
	.reg .b32 	%f<5>;
	.reg .b64 	%rd<16>;
	.reg .b64 	%fd<6>;

	ld.param.u64 	%rd3, [swish_forward_float_param_0];
	ld.param.u64 	%rd4, [swish_forward_float_param_1];
	ld.param.u64 	%rd5, [swish_forward_float_param_2];
	ld.param.u64 	%rd6, [swish_forward_float_param_3];
	mov.u32 	%r1, %ntid.x;
	mov.u32 	%r2, %ctaid.x;
	mov.u32 	%r3, %tid.x;
	mad.lo.s32 	%r4, %r1, %r2, %r3;
	cvt.u64.u32 	%rd1, %r4;
	mov.u32 	%r5, %ntid.y;
	mov.u32 	%r6, %ctaid.y;
	mov.u32 	%r7, %tid.y;
	mad.lo.s32 	%r8, %r5, %r6, %r7;
	cvt.u64.u32 	%rd2, %r8;
	setp.le.u64 	%p1, %rd5, %rd1;
	setp.le.u64 	%p2, %rd6, %rd2;
	or.pred  	%p3, %p1, %p2;
	@%p3 bra 	$L__BB2_2;
	cvt.u32.u64 	%r10, %rd2;
	cvta.to.global.u64 	%rd8, %rd3;
	cvta.to.global.u64 	%rd9, %rd4;
	setp.eq.s32 	%p4, %r10, 0;
	mul.lo.s64 	%rd10, %rd5, %rd2;
	selp.b64 	%rd11, 0, %rd10, %p4;
	add.s64 	%rd12, %rd11, %rd1;
	shl.b64 	%rd13, %rd12, 2;
	add.s64 	%rd14, %rd8, %rd13;
	ld.global.f32 	%f1, [%rd14];
	cvt.f64.f32 	%fd1, %f1;
	mul.f32 	%f2, %f1, 0fBFB8AA3B;
	ex2.approx.f32 	%f3, %f2;
	cvt.f64.f32 	%fd2, %f3;
	add.f64 	%fd3, %fd2, 0d3FF0000000000000;
	rcp.rn.f64 	%fd4, %fd3;
	mul.f64 	%fd5, %fd4, %fd1;
	cvt.rn.f32.f64 	%f4, %fd5;
	add.s64 	%rd15, %rd9, %rd13;
	st.global.f32 	[%rd15], %f4;
$L__BB2_2:
	ret;

}
	// .globl	tanh_forward_float
.visible .entry tanh_forward_float(
	.param .u64 .ptr .align 1 tanh_forward_float_param_0,
	.param .u64 .ptr .align 1 tanh_forward_float_param_1,
	.param .u64 tanh_forward_float_param_2,
	.param .u64 tanh_forward_float_param_3
)
{
	.reg .pred 	%p<5>;
	.reg .b32 	%r<11>;
	.reg .b32 	%f<9>;
	.reg .b64 	%rd<16>;

	ld.param.u64 	%rd3, [tanh_forward_float_param_0];
	ld.param.u64 	%rd4, [tanh_forward_float_param_1];
	ld.param.u64 	%rd5, [tanh_forward_float_param_2];
	ld.param.u64 	%rd6, [tanh_forward_float_param_3];
	mov.u32 	%r1, %ntid.x;
	mov.u32 	%r2, %ctaid.x;
	mov.u32 	%r3, %tid.x;
	mad.lo.s32 	%r4, %r1, %r2, %r3;
	cvt.u64.u32 	%rd1, %r4;
	mov.u32 	%r5, %ntid.y;
	mov.u32 	%r6, %ctaid.y;
	mov.u32 	%r7, %tid.y;
	mad.lo.s32 	%r8, %r5, %r6, %r7;
	cvt.u64.u32 	%rd2, %r8;
	setp.le.u64 	%p1, %rd5, %rd1;
	setp.le.u64 	%p2, %rd6, %rd2;
	or.pred  	%p3, %p1, %p2;
	@%p3 bra 	$L__BB3_2;
	cvt.u32.u64 	%r10, %rd2;
	cvta.to.global.u64 	%rd8, %rd3;
	cvta.to.global.u64 	%rd9, %rd4;
	setp.eq.s32 	%p4, %r10, 0;
	mul.lo.s64 	%rd10, %rd5, %rd2;
	selp.b64 	%rd11, 0, %rd10, %p4;
	add.s64 	%rd12, %rd11, %rd1;
	shl.b64 	%rd13, %rd12, 2;
	add.s64 	%rd14, %rd8, %rd13;
	ld.global.f32 	%f1, [%rd14];
	mul.f32 	%f2, %f1, 0f3FB8AA3B;
	ex2.approx.f32 	%f3, %f2;
	mul.f32 	%f4, %f1, 0fBFB8AA3B;
	ex2.approx.f32 	%f5, %f4;
	sub.f32 	%f6, %f3, %f5;
	add.f32 	%f7, %f3, %f5;
	div.rn.f32 	%f8, %f6, %f7;
	add.s64 	%rd15, %rd9, %rd13;
	st.global.f32 	[%rd15], %f8;
$L__BB3_2:
	ret;

}
	// .globl	softmax_forward_float
.visible .entry softmax_forward_float(
	.param .u64 .ptr .align 1 softmax_forward_float_param_0,
	.param .u64 .ptr .align 1 softmax_forward_float_param_1,
	.param .u64 softmax_forward_float_param_2,
	.param .u64 softmax_forward_float_param_3
)
{
	.reg .pred 	%p<42>;
	.reg .b32 	%r<59>;
	.reg .b32 	%f<72>;
	.reg .b64 	%rd<31>;

	ld.param.u64 	%rd18, [softmax_forward_float_param_0];
	ld.param.u64 	%rd16, [softmax_forward_float_param_1];
	ld.param.u64 	%rd17, [softmax_forward_float_param_2];
	ld.param.u64 	%rd19, [softmax_forward_float_param_3];
	cvta.to.global.u64 	%rd1, %rd18;
	mov.u32 	%r3, %tid.x;
	cvt.u64.u32 	%rd2, %r3;
	and.b64  	%rd3, %rd2, 31;
	mov.u32 	%r4, %ctaid.x;
	cvt.u64.u32 	%rd4, %r4;
	setp.le.u64 	%p2, %rd17, %rd2;
	setp.le.u64 	%p3, %rd19, %rd4;
	or.pred  	%p4, %p2, %p3;
	@%p4 bra 	$L__BB4_23;
	cvt.u32.u64 	%r6, %rd2;
	mul.lo.s64 	%rd5, %rd17, %rd4;
	add.s64 	%rd6, %rd5, %rd17;
	mov.u32 	%r7, %ntid.x;
	cvt.u64.u32 	%rd7, %r7;
	setp.gt.u32 	%p5, %r6, 31;
	shl.b32 	%r8, %r6, 2;
	mov.u32 	%r9, smem;
	add.s32 	%r10, %r9, %r8;
	add.s32 	%r1, %r10, 128;
	@%p5 bra 	$L__BB4_3;
	mov.b32 	%r11, 0;
	st.shared.u32 	[%r1], %r11;
	mov.b32 	%r12, 2143289344;
	st.shared.u32 	[%r1+-128], %r12;
$L__BB4_3:
	bar.sync 	0;
	add.s64 	%rd30, %rd5, %rd2;
	setp.ge.u64 	%p6, %rd30, %rd6;
	mov.f32 	%f67, 0f00000000;
	@%p6 bra 	$L__BB4_6;
	mov.f32 	%f67, 0f00000000;
	mov.u64 	%rd28, %rd30;
$L__BB4_5:
	shl.b64 	%rd21, %rd28, 2;
	add.s64 	%rd22, %rd1, %rd21;
	ld.global.f32 	%f16, [%rd22];
	max.f32 	%f67, %f67, %f16;
	add.s64 	%rd28, %rd28, %rd7;
	setp.lt.u64 	%p7, %rd28, %rd6;
	@%p7 bra 	$L__BB4_5;
$L__BB4_6:
	mov.b32 	%r14, %f67;
	shfl.sync.down.b32	%r15|%p8, %r14, 16, 31, -1;
	mov.b32 	%f17, %r15;
	max.f32 	%f18, %f67, %f17;
	mov.b32 	%r16, %f18;
	shfl.sync.down.b32	%r17|%p9, %r16, 8, 31, -1;
	mov.b32 	%f19, %r17;
	max.f32 	%f20, %f18, %f19;
	mov.b32 	%r18, %f20;
	shfl.sync.down.b32	%r19|%p10, %r18, 4, 31, -1;
	mov.b32 	%f21, %r19;
	max.f32 	%f22, %f20, %f21;
	mov.b32 	%r20, %f22;
	shfl.sync.down.b32	%r21|%p11, %r20, 2, 31, -1;
	mov.b32 	%f23, %r21;
	max.f32 	%f24, %f22, %f23;
	mov.b32 	%r22, %f24;
	shfl.sync.down.b32	%r23|%p12, %r22, 1, 31, -1;
	mov.b32 	%f25, %r23;
	max.f32 	%f68, %f24, %f25;
	setp.ne.s64 	%p13, %rd3, 0;
	shr.u32 	%r24, %r6, 3;
	add.s32 	%r2, %r9, %r24;
	@%p13 bra 	$L__BB4_8;
	st.shared.f32 	[%r2], %f68;
$L__BB4_8:
	setp.gt.u32 	%p15, %r6, 31;
	bar.sync 	0;
	mov.pred 	%p41, 0;
	@%p15 bra 	$L__BB4_11;
	ld.shared.f32 	%f26, [%r1+-128];
	mov.b32 	%r28, %f26;
	shfl.sync.down.b32	%r29|%p17, %r28, 16, 31, -1;
	mov.b32 	%f27, %r29;
	max.f32 	%f28, %f26, %f27;
	mov.b32 	%r30, %f28;
	shfl.sync.down.b32	%r31|%p18, %r30, 8, 31, -1;
	mov.b32 	%f29, %r31;
	max.f32 	%f30, %f28, %f29;
	mov.b32 	%r32, %f30;
	shfl.sync.down.b32	%r33|%p19, %r32, 4, 31, -1;
	mov.b32 	%f31, %r33;
	max.f32 	%f32, %f30, %f31;
	mov.b32 	%r34, %f32;
	shfl.sync.down.b32	%r35|%p20, %r34, 2, 31, -1;
	mov.b32 	%f33, %r35;
	max.f32 	%f34, %f32, %f33;
	mov.b32 	%r36, %f34;
	shfl.sync.down.b32	%r37|%p21, %r36, 1, 31, -1;
	mov.b32 	%f35, %r37;
	max.f32 	%f68, %f34, %f35;
	setp.ne.s32 	%p22, %r6, 0;
	@%p22 bra 	$L__BB4_11;
	st.shared.f32 	[smem], %f68;
	mov.pred 	%p41, -1;
$L__BB4_11:
	setp.ge.u64 	%p24, %rd30, %rd6;
	bar.sync 	0;
	mov.f32 	%f70, 0f00000000;
	@%p24 bra 	$L__BB4_14;
	mov.f32 	%f70, 0f00000000;
	mov.u64 	%rd29, %rd30;
$L__BB4_13:
	shl.b64 	%rd23, %rd29, 2;
	add.s64 	%rd24, %rd1, %rd23;
	ld.global.f32 	%f38, [%rd24];
	sub.f32 	%f39, %f38, %f68;
	mul.f32 	%f40, %f39, 0f3FB8AA3B;
	ex2.approx.f32 	%f41, %f40;
	add.f32 	%f70, %f70, %f41;
	add.s64 	%rd29, %rd29, %rd7;
	setp.lt.u64 	%p25, %rd29, %rd6;
	@%p25 bra 	$L__BB4_13;
$L__BB4_14:
	setp.ne.s64 	%p26, %rd3, 0;
	mov.b32 	%r38, %f70;
	shfl.sync.down.b32	%r39|%p27, %r38, 16, 31, -1;
	mov.b32 	%f42, %r39;
	add.f32 	%f43, %f70, %f42;
	mov.b32 	%r40, %f43;
	shfl.sync.down.b32	%r41|%p28, %r40, 8, 31, -1;
	mov.b32 	%f44, %r41;
	add.f32 	%f45, %f43, %f44;
	mov.b32 	%r42, %f45;
	shfl.sync.down.b32	%r43|%p29, %r42, 4, 31, -1;
	mov.b32 	%f46, %r43;
	add.f32 	%f47, %f45, %f46;
	mov.b32 	%r44, %f47;
	shfl.sync.down.b32	%r45|%p30, %r44, 2, 31, -1;
	mov.b32 	%f48, %r45;
	add.f32 	%f49, %f47, %f48;
	mov.b32 	%r46, %f49;
	shfl.sync.down.b32	%r47|%p31, %r46, 1, 31, -1;
	mov.b32 	%f50, %r47;
	add.f32 	%f71, %f49, %f50;
	@%p26 bra 	$L__BB4_16;
	st.shared.f32 	[%r2+128], %f71;
$L__BB4_16:
	setp.gt.u32 	%p32, %r6, 31;
	bar.sync 	0;
	@%p32 bra 	$L__BB4_18;
	ld.shared.f32 	%f51, [%r1];
	mov.b32 	%r49, %f51;
	shfl.sync.down.b32	%r50|%p33, %r49, 16, 31, -1;
	mov.b32 	%f52, %r50;
	add.f32 	%f53, %f51, %f52;
	mov.b32 	%r51, %f53;
	shfl.sync.down.b32	%r52|%p34, %r51, 8, 31, -1;
	mov.b32 	%f54, %r52;
	add.f32 	%f55, %f53, %f54;
	mov.b32 	%r53, %f55;
	shfl.sync.down.b32	%r54|%p35, %r53, 4, 31, -1;
	mov.b32 	%f56, %r54;
	add.f32 	%f57, %f55, %f56;
	mov.b32 	%r55, %f57;
	shfl.sync.down.b32	%r56|%p36, %r55, 2, 31, -1;
	mov.b32 	%f58, %r56;
	add.f32 	%f59, %f57, %f58;
	mov.b32 	%r57, %f59;
	shfl.sync.down.b32	%r58|%p37, %r57, 1, 31, -1;
	mov.b32 	%f60, %r58;
	add.f32 	%f71, %f59, %f60;
$L__BB4_18:
	not.pred 	%p38, %p41;
	@%p38 bra 	$L__BB4_20;
	st.shared.f32 	[smem+128], %f71;
$L__BB4_20:
	setp.ge.u64 	%p39, %rd30, %rd6;
	bar.sync 	0;
	@%p39 bra 	$L__BB4_23;
	ld.shared.f32 	%f13, [smem+128];
	cvta.to.global.u64 	%rd13, %rd16;
$L__BB4_22:
	shl.b64 	%rd25, %rd30, 2;
	add.s64 	%rd26, %rd1, %rd25;
	ld.global.f32 	%f61, [%rd26];
	sub.f32 	%f62, %f61, %f68;
	mul.f32 	%f63, %f62, 0f3FB8AA3B;
	ex2.approx.f32 	%f64, %f63;
	div.rn.f32 	%f65, %f64, %f13;
	add.s64 	%rd27, %rd13, %rd25;
	st.global.f32 	[%rd27], %f65;
	add.s64 	%rd30, %rd30, %rd7;
	setp.lt.u64 	%p40, %rd30, %rd6;
	@%p40 bra 	$L__BB4_22;
$L__BB4_23:
	ret;

}
	// .globl	sigmoid_backward_float
.visible .entry sigmoid_backward_float(
	.param .u64 .ptr .align 1 sigmoid_backward_float_param_0,
	.param .u64 .ptr .align 1 sigmoid_backward_float_param_1,
	.param .u64 .ptr .align 1 sigmoid_backward_float_param_2,
	.param .u64 .ptr .align 1 sigmoid_backward_float_param_3,
	.param .u64 sigmoid_backward_float_param_4,
	.param .u64 sigmoid_backward_float_param_5
)
{
	.reg .pred 	%p<5>;
	.reg .b32 	%r<11>;
	.reg .b32 	%f<5>;
	.reg .b64 	%rd<19>;
	.reg .b64 	%fd<5>;

	ld.param.u64 	%rd3, [sigmoid_backward_float_param_0];
	ld.param.u64 	%rd4, [sigmoid_backward_float_param_2];
	ld.param.u64 	%rd5, [sigmoid_backward_float_param_3];
	ld.param.u64 	%rd6, [sigmoid_backward_float_param_4];
	ld.param.u64 	%rd7, [sigmoid_backward_float_param_5];
	mov.u32 	%r1, %ntid.x;
	mov.u32 	%r2, %ctaid.x;
	mov.u32 	%r3, %tid.x;
	mad.lo.s32 	%r4, %r1, %r2, %r3;
	cvt.u64.u32 	%rd1, %r4;
	mov.u32 	%r5, %ntid.y;
	mov.u32 	%r6, %ctaid.y;
	mov.u32 	%r7, %tid.y;
	mad.lo.s32 	%r8, %r5, %r6, %r7;
	cvt.u64.u32 	%rd2, %r8;
	setp.le.u64 	%p1, %rd6, %rd1;
	setp.le.u64 	%p2, %rd7, %rd2;
	or.pred  	%p3, %p1, %p2;
	@%p3 bra 	$L__BB5_2;
	cvt.u32.u64 	%r10, %rd2;
	cvta.to.global.u64 	%rd9, %rd3;
	cvta.to.global.u64 	%rd10, %rd4;
	cvta.to.global.u64 	%rd11, %rd5;
	setp.eq.s32 	%p4, %r10, 0;
	mul.lo.s64 	%rd12, %rd6, %rd2;
	selp.b64 	%rd13, 0, %rd12, %p4;
	add.s64 	%rd14, %rd13, %rd1;
	shl.b64 	%rd15, %rd14, 2;
	add.s64 	%rd16, %rd9, %rd15;
	ld.global.f32 	%f1, [%rd16];
	cvt.f64.f32 	%fd1, %f1;
	mov.f64 	%fd2, 0d3FF0000000000000;
	sub.f64 	%fd3, %fd2, %fd1;
	mul.f64 	%fd4, %fd3, %fd1;
	cvt.rn.f32.f64 	%f2, %fd4;
	add.s64 	%rd17, %rd10, %rd15;
	ld.global.f32 	%f3, [%rd17];
	mul.f32 	%f4, %f3, %f2;
	add.s64 	%rd18, %rd11, %rd15;
	st.global.f32 	[%rd18], %f4;
$L__BB5_2:
	ret;

}
	// .globl	relu_backward_float
.visible .entry relu_backward_float(
	.param .u64 .ptr .align 1 relu_backward_float_param_0,
	.param .u64 .ptr .align 1 relu_backward_float_param_1,
	.param .u64 .ptr .align 1 relu_backward_float_param_2,
	.param .u64 .ptr .align 1 relu_backward_float_param_3,
	.param .u64 relu_backward_float_param_4,
	.param .u64 relu_backward_float_param_5
)
{
	.reg .pred 	%p<6>;
	.reg .b32 	%r<12>;
	.reg .b32 	%f<3>;
	.reg .b64 	%rd<22>;

	ld.param.u64 	%rd5, [relu_backward_float_param_1];
	ld.param.u64 	%rd6, [relu_backward_float_param_2];
	ld.param.u64 	%rd8, [relu_backward_float_param_3];
	ld.param.u64 	%rd7, [relu_backward_float_param_4];
	ld.param.u64 	%rd9, [relu_backward_float_param_5];
	cvta.to.global.u64 	%rd1, %rd8;
	mov.u32 	%r1, %ntid.x;
	mov.u32 	%r2, %ctaid.x;
	mov.u32 	%r3, %tid.x;
	mad.lo.s32 	%r4, %r1, %r2, %r3;
	cvt.u64.u32 	%rd2, %r4;
	mov.u32 	%r5, %ntid.y;
	mov.u32 	%r6, %ctaid.y;
	mov.u32 	%r7, %tid.y;
	mad.lo.s32 	%r8, %r5, %r6, %r7;
	cvt.u64.u32 	%rd3, %r8;
	setp.le.u64 	%p1, %rd7, %rd2;
	setp.le.u64 	%p2, %rd9, %rd3;
	or.pred  	%p3, %p1, %p2;
	@%p3 bra 	$L__BB6_4;
	cvt.u32.u64 	%r10, %rd3;
	cvta.to.global.u64 	%rd11, %rd5;
	setp.eq.s32 	%p4, %r10, 0;
	mul.lo.s64 	%rd12, %rd7, %rd3;
	selp.b64 	%rd13, 0, %rd12, %p4;
	add.s64 	%rd4, %rd13, %rd2;
	shl.b64 	%rd14, %rd4, 2;
	add.s64 	%rd15, %rd11, %rd14;
	ld.global.f32 	%f1, [%rd15];
	setp.gt.f32 	%p5, %f1, 0f00000000;
	@%p5 bra 	$L__BB6_3;
	add.s64 	%rd21, %rd1, %rd14;
	mov.b32 	%r11, 0;
	st.global.u32 	[%rd21], %r11;
	bra.uni 	$L__BB6_4;
$L__BB6_3:
	cvta.to.global.u64 	%rd16, %rd6;
	add.s64 	%rd18, %rd16, %rd14;
	ld.global.f32 	%f2, [%rd18];
	add.s64 	%rd19, %rd1, %rd14;
	st.global.f32 	[%rd19], %f2;
$L__BB6_4:
	ret;

}
	// .globl	swish_backward_float
.visible .entry swish_backward_float(
	.param .u64 .ptr .align 1 swish_backward_float_param_0,
	.param .u64 .ptr .align 1 swish_backward_float_param_1,
	.param .u64 .ptr .align 1 swish_backward_float_param_2,
	.param .u64 .ptr .align 1 swish_backward_float_param_3,
	.param .u64 swish_backward_float_param_4,
	.param .u64 swish_backward_float_param_5
)
{
	.reg .pred 	%p<5>;
	.reg .b32 	%r<11>;
	.reg .b32 	%f<8>;
	.reg .b64 	%rd<22>;
	.reg .b64 	%fd<8>;

	ld.param.u64 	%rd3, [swish_backward_float_param_0];
	ld.param.u64 	%rd4, [swish_backward_float_param_1];
	ld.param.u64 	%rd5, [swish_backward_float_param_2];
	ld.param.u64 	%rd6, [swish_backward_float_param_3];
	ld.param.u64 	%rd7, [swish_backward_float_param_4];
	ld.param.u64 	%rd8, [swish_backward_float_param_5];
	mov.u32 	%r1, %ntid.x;
	mov.u32 	%r2, %ctaid.x;
	mov.u32 	%r3, %tid.x;
	mad.lo.s32 	%r4, %r1, %r2, %r3;
	cvt.u64.u32 	%rd1, %r4;
	mov.u32 	%r5, %ntid.y;
	mov.u32 	%r6, %ctaid.y;
	mov.u32 	%r7, %tid.y;
	mad.lo.s32 	%r8, %r5, %r6, %r7;
	cvt.u64.u32 	%rd2, %r8;
	setp.le.u64 	%p1, %rd7, %rd1;
	setp.le.u64 	%p2, %rd8, %rd2;
	or.pred  	%p3, %p1, %p2;
	@%p3 bra 	$L__BB7_2;
	cvt.u32.u64 	%r10, %rd2;
	cvta.to.global.u64 	%rd10, %rd3;
	cvta.to.global.u64 	%rd11, %rd4;
	cvta.to.global.u64 	%rd12, %rd5;
	cvta.to.global.u64 	%rd13, %rd6;
	setp.eq.s32 	%p4, %r10, 0;
	mul.lo.s64 	%rd14, %rd7, %rd2;
	selp.b64 	%rd15, 0, %rd14, %p4;
	add.s64 	%rd16, %rd15, %rd1;
	shl.b64 	%rd17, %rd16, 2;
	add.s64 	%rd18, %rd10, %rd17;
	ld.global.f32 	%f1, [%rd18];
	cvt.f64.f32 	%fd1, %f1;
	add.s64 	%rd19, %rd11, %rd17;
	ld.global.f32 	%f2, [%rd19];
	mul.f32 	%f3, %f2, 0fBFB8AA3B;
	ex2.approx.f32 	%f4, %f3;
	cvt.f64.f32 	%fd2, %f4;
	add.f64 	%fd3, %fd2, 0d3FF0000000000000;
	rcp.rn.f64 	%fd4, %fd3;
	mov.f64 	%fd5, 0d3FF0000000000000;
	sub.f64 	%fd6, %fd5, %fd1;
	fma.rn.f64 	%fd7, %fd6, %fd4, %fd1;
	cvt.rn.f32.f64 	%f5, %fd7;
	add.s64 	%rd20, %rd12, %rd17;
	ld.global.f32 	%f6, [%rd20];
	mul.f32 	%f7, %f6, %f5;
	add.s64 	%rd21, %rd13, %rd17;
	st.global.f32 	[%rd21], %f7;
$L__BB7_2:
	ret;

}
	// .globl	tanh_backward_float
.visible .entry tanh_backward_float(
	.param .u64 .ptr .align 1 tanh_backward_float_param_0,
	.param .u64 .ptr .align 1 tanh_backward_float_param_1,
	.param .u64 .ptr .align 1 tanh_backward_float_param_2,
	.param .u64 .ptr .align 1 tanh_backward_float_param_3,
	.param .u64 tanh_backward_float_param_4,
	.param .u64 tanh_backward_float_param_5
)
{
	.reg .pred 	%p<5>;
	.reg .b32 	%r<11>;
	.reg .b32 	%f<7>;
	.reg .b64 	%rd<19>;

	ld.param.u64 	%rd3, [tanh_backward_float_param_0];
	ld.param.u64 	%rd4, [tanh_backward_float_param_2];
	ld.param.u64 	%rd5, [tanh_backward_float_param_3];
	ld.param.u64 	%rd6, [tanh_backward_float_param_4];
	ld.param.u64 	%rd7, [tanh_backward_float_param_5];
	mov.u32 	%r1, %ntid.x;
	mov.u32 	%r2, %ctaid.x;
	mov.u32 	%r3, %tid.x;
	mad.lo.s32 	%r4, %r1, %r2, %r3;
	cvt.u64.u32 	%rd1, %r4;
	mov.u32 	%r5, %ntid.y;
	mov.u32 	%r6, %ctaid.y;
	mov.u32 	%r7, %tid.y;
	mad.lo.s32 	%r8, %r5, %r6, %r7;
	cvt.u64.u32 	%rd2, %r8;
	setp.le.u64 	%p1, %rd6, %rd1;
	setp.le.u64 	%p2, %rd7, %rd2;
	or.pred  	%p3, %p1, %p2;
	@%p3 bra 	$L__BB8_2;
	cvt.u32.u64 	%r10, %rd2;
	cvta.to.global.u64 	%rd9, %rd3;
	cvta.to.global.u64 	%rd10, %rd4;
	cvta.to.global.u64 	%rd11, %rd5;
	setp.eq.s32 	%p4, %r10, 0;
	mul.lo.s64 	%rd12, %rd6, %rd2;
	selp.b64 	%rd13, 0, %rd12, %p4;
	add.s64 	%rd14, %rd13, %rd1;
	shl.b64 	%rd15, %rd14, 2;
	add.s64 	%rd16, %rd9, %rd15;
	ld.global.f32 	%f1, [%rd16];
	mul.f32 	%f2, %f1, %f1;
	mov.f32 	%f3, 0f3F800000;
	sub.f32 	%f4, %f3, %f2;
	add.s64 	%rd17, %rd10, %rd15;
	ld.global.f32 	%f5, [%rd17];
	mul.f32 	%f6, %f5, %f4;
	add.s64 	%rd18, %rd11, %rd15;
	st.global.f32 	[%rd18], %f6;
$L__BB8_2:
	ret;

}
	// .globl	softmax_backward_float
.visible .entry softmax_backward_float(
	.param .u64 .ptr .align 1 softmax_backward_float_param_0,
	.param .u64 .ptr .align 1 softmax_backward_float_param_1,
	.param .u64 .ptr .align 1 softmax_backward_float_param_2,
	.param .u64 .ptr .align 1 softmax_backward_float_param_3,
	.param .u64 softmax_backward_float_param_4,
	.param .u64 softmax_backward_float_param_5
)
{
	.reg .pred 	%p<19>;
	.reg .b32 	%r<21>;
	.reg .b32 	%f<48>;
	.reg .b64 	%rd<29>;
	.reg .b64 	%fd<9>;

	ld.param.u64 	%rd15, [softmax_backward_float_param_0];
	ld.param.u64 	%rd16, [softmax_backward_float_param_2];
	ld.param.u64 	%rd13, [softmax_backward_float_param_3];
	ld.param.u64 	%rd14, [softmax_backward_float_param_4];
	ld.param.u64 	%rd17, [softmax_backward_float_param_5];
	cvta.to.global.u64 	%rd1, %rd16;
	cvta.to.global.u64 	%rd2, %rd15;
	mov.u32 	%r2, %tid.x;
	cvt.u64.u32 	%rd3, %r2;
	mov.u32 	%r3, %ctaid.x;
	cvt.u64.u32 	%rd4, %r3;
	setp.le.u64 	%p1, %rd14, %rd3;
	setp.le.u64 	%p2, %rd17, %rd4;
	or.pred  	%p3, %p1, %p2;
	@%p3 bra 	$L__BB9_30;
	cvt.u32.u64 	%r5, %rd3;
	mul.lo.s64 	%rd19, %rd14, %rd4;
	add.s64 	%rd5, %rd19, %rd14;
	mov.u32 	%r6, %ntid.x;
	cvt.u64.u32 	%rd6, %r6;
	shl.b32 	%r7, %r5, 2;
	mov.u32 	%r8, smem;
	add.s32 	%r1, %r8, %r7;
	mov.b32 	%r9, 0;
	st.shared.u32 	[%r1], %r9;
	add.s64 	%rd28, %rd19, %rd3;
	setp.ge.u64 	%p4, %rd28, %rd5;
	@%p4 bra 	$L__BB9_5;
	mov.f32 	%f47, 0f00000000;
	mov.u64 	%rd27, %rd28;
$L__BB9_3:
	shl.b64 	%rd20, %rd27, 2;
	add.s64 	%rd21, %rd1, %rd20;
	ld.global.f32 	%f5, [%rd21];
	add.s64 	%rd22, %rd2, %rd20;
	ld.global.f32 	%f6, [%rd22];
	mul.f32 	%f7, %f5, %f6;
	fma.rn.f32 	%f47, %f7, 0fCB189680, %f47;
	add.s64 	%rd27, %rd27, %rd6;
	setp.lt.u64 	%p5, %rd27, %rd5;
	@%p5 bra 	$L__BB9_3;
	st.shared.f32 	[%r1], %f47;
$L__BB9_5:
	bar.sync 	0;
	setp.gt.u32 	%p6, %r5, 511;
	@%p6 bra 	$L__BB9_7;
	ld.shared.f32 	%f8, [%r1+2048];
	ld.shared.f32 	%f9, [%r1];
	add.f32 	%f10, %f8, %f9;
	st.shared.f32 	[%r1], %f10;
$L__BB9_7:
	bar.sync 	0;
	setp.gt.u32 	%p7, %r5, 255;
	@%p7 bra 	$L__BB9_9;
	ld.shared.f32 	%f11, [%r1+1024];
	ld.shared.f32 	%f12, [%r1];
	add.f32 	%f13, %f11, %f12;
	st.shared.f32 	[%r1], %f13;
$L__BB9_9:
	bar.sync 	0;
	setp.gt.u32 	%p8, %r5, 127;
	@%p8 bra 	$L__BB9_11;
	ld.shared.f32 	%f14, [%r1+512];
	ld.shared.f32 	%f15, [%r1];
	add.f32 	%f16, %f14, %f15;
	st.shared.f32 	[%r1], %f16;
$L__BB9_11:
	bar.sync 	0;
	setp.gt.u32 	%p9, %r5, 63;
	@%p9 bra 	$L__BB9_13;
	ld.shared.f32 	%f17, [%r1+256];
	ld.shared.f32 	%f18, [%r1];
	add.f32 	%f19, %f17, %f18;
	st.shared.f32 	[%r1], %f19;
$L__BB9_13:
	bar.sync 	0;
	setp.gt.u32 	%p10, %r5, 31;
	@%p10 bra 	$L__BB9_15;
	ld.shared.f32 	%f20, [%r1+128];
	ld.shared.f32 	%f21, [%r1];
	add.f32 	%f22, %f20, %f21;
	st.shared.f32 	[%r1], %f22;
$L__BB9_15:
	setp.gt.u32 	%p11, %r5, 31;
	bar.sync 	0;
	@%p11 bra 	$L__BB9_17;
	ld.shared.f32 	%f23, [%r1+128];
	ld.shared.f32 	%f24, [%r1];
	add.f32 	%f25, %f23, %f24;
	st.shared.f32 	[%r1], %f25;
$L__BB9_17:
	bar.sync 	0;
	setp.gt.u32 	%p12, %r5, 15;
	@%p12 bra 	$L__BB9_19;
	ld.shared.f32 	%f26, [%r1+64];
	ld.shared.f32 	%f27, [%r1];
	add.f32 	%f28, %f26, %f27;
	st.shared.f32 	[%r1], %f28;
$L__BB9_19:
	bar.sync 	0;
	setp.gt.u32 	%p13, %r5, 7;
	@%p13 bra 	$L__BB9_21;
	ld.shared.f32 	%f29, [%r1+32];
	ld.shared.f32 	%f30, [%r1];
	add.f32 	%f31, %f29, %f30;
	st.shared.f32 	[%r1], %f31;
$L__BB9_21:
	bar.sync 	0;
	setp.gt.u32 	%p14, %r5, 3;
	@%p14 bra 	$L__BB9_23;
	ld.shared.f32 	%f32, [%r1+16];
	ld.shared.f32 	%f33, [%r1];
	add.f32 	%f34, %f32, %f33;
	st.shared.f32 	[%r1], %f34;
$L__BB9_23:
	bar.sync 	0;
	setp.gt.u32 	%p15, %r5, 1;
	@%p15 bra 	$L__BB9_25;
	ld.shared.f32 	%f35, [%r1+8];
	ld.shared.f32 	%f36, [%r1];
	add.f32 	%f37, %f35, %f36;
	st.shared.f32 	[%r1], %f37;
$L__BB9_25:
	bar.sync 	0;
	setp.ne.s32 	%p16, %r5, 0;
	@%p16 bra 	$L__BB9_27;
	ld.shared.v2.f32 	{%f38, %f39}, [smem];
	add.f32 	%f40, %f39, %f38;
	st.shared.f32 	[smem], %f40;
$L__BB9_27:
	setp.ge.u64 	%p17, %rd28, %rd5;
	bar.sync 	0;
	@%p17 bra 	$L__BB9_30;
	ld.shared.f32 	%f41, [smem];
	cvta.to.global.u64 	%rd10, %rd13;
	div.rn.f32 	%f3, %f41, 0f4B189680;
$L__BB9_29:
	shl.b64 	%rd23, %rd28, 2;
	add.s64 	%rd24, %rd2, %rd23;
	ld.global.f32 	%f42, [%rd24];
	add.s64 	%rd25, %rd1, %rd23;
	ld.global.f32 	%f43, [%rd25];
	mul.f32 	%f44, %f3, %f42;
	cvt.f64.f32 	%fd1, %f44;
	cvt.f64.f32 	%fd2, %f43;
	mul.f32 	%f45, %f42, %f42;
	cvt.f64.f32 	%fd3, %f45;
	cvt.f64.f32 	%fd4, %f42;
	mov.f64 	%fd5, 0d3FF0000000000000;
	sub.f64 	%fd6, %fd5, %fd4;
	fma.rn.f64 	%fd7, %fd6, %fd4, %fd3;
	fma.rn.f64 	%fd8, %fd7, %fd2, %fd1;
	cvt.rn.f32.f64 	%f46, %fd8;
	add.s64 	%rd26, %rd10, %rd23;
	st.global.f32 	[%rd26], %f46;
	add.s64 	%rd28, %rd28, %rd6;
	setp.lt.u64 	%p18, %rd28, %rd5;
	@%p18 bra 	$L__BB9_29;
$L__BB9_30:
	ret;

}
	// .globl	sigmoid_forward_double
.visible .entry sigmoid_forward_double(
	.param .u64 .ptr .align 1 sigmoid_forward_double_param_0,
	.param .u64 .ptr .align 1 sigmoid_forward_double_param_1,
	.param .u64 sigmoid_forward_double_param_2,
	.param .u64 sigmoid_forward_double_param_3
)
{
	.reg .pred 	%p<8>;
	.reg .b32 	%r<26>;
	.reg .b32 	%f<3>;
	.reg .b64 	%rd<17>;
	.reg .b64 	%fd<30>;

	ld.param.u64 	%rd4, [sigmoid_forward_double_param_0];
	ld.param.u64 	%rd5, [sigmoid_forward_double_param_1];
	ld.param.u64 	%rd6, [sigmoid_forward_double_param_2];
	ld.param.u64 	%rd7, [sigmoid_forward_double_param_3];
	mov.u32 	%r4, %ntid.x;
	mov.u32 	%r5, %ctaid.x;
	mov.u32 	%r6, %tid.x;
	mad.lo.s32 	%r7, %r4, %r5, %r6;
	cvt.u64.u32 	%rd1, %r7;
	mov.u32 	%r8, %ntid.y;
	mov.u32 	%r9, %ctaid.y;
	mov.u32 	%r10, %tid.y;
	mad.lo.s32 	%r11, %r8, %r9, %r10;
	cvt.u64.u32 	%rd2, %r11;
	setp.le.u64 	%p1, %rd6, %rd1;
	setp.le.u64 	%p2, %rd7, %rd2;
	or.pred  	%p3, %p1, %p2;
	@%p3 bra 	$L__BB10_5;
	cvt.u32.u64 	%r13, %rd2;
	cvta.to.global.u64 	%rd9, %rd4;
	setp.eq.s32 	%p4, %r13, 0;
	mul.lo.s64 	%rd10, %rd6, %rd2;
	selp.b64 	%rd11, 0, %rd10, %p4;
	add.s64 	%rd3, %rd11, %rd1;
	shl.b64 	%rd12, %rd3, 3;
	add.s64 	%rd13, %rd9, %rd12;
	ld.global.f64 	%fd1, [%rd13];
	neg.f64 	%fd6, %fd1;
	fma.rn.f64 	%fd7, %fd1, 0dBFF71547652B82FE, 0d4338000000000000;
	{
	.reg .b32 %temp; 
	mov.b64 	{%r1, %temp}, %fd7;
	}
	mov.f64 	%fd8, 0dC338000000000000;
	add.rn.f64 	%fd9, %fd7, %fd8;
	fma.rn.f64 	%fd10, %fd9, 0dBFE62E42FEFA39EF, %fd6;
	fma.rn.f64 	%fd11, %fd9, 0dBC7ABC9E3B39803F, %fd10;
	fma.rn.f64 	%fd12, %fd11, 0d3E5ADE1569CE2BDF, 0d3E928AF3FCA213EA;
	fma.rn.f64 	%fd13, %fd12, %fd11, 0d3EC71DEE62401315;
	fma.rn.f64 	%fd14, %fd13, %fd11, 0d3EFA01997C89EB71;
	fma.rn.f64 	%fd15, %fd14, %fd11, 0d3F2A01A014761F65;
	fma.rn.f64 	%fd16, %fd15, %fd11, 0d3F56C16C1852B7AF;
	fma.rn.f64 	%fd17, %fd16, %fd11, 0d3F81111111122322;
	fma.rn.f64 	%fd18, %fd17, %fd11, 0d3FA55555555502A1;
	fma.rn.f64 	%fd19, %fd18, %fd11, 0d3FC5555555555511;
	fma.rn.f64 	%fd20, %fd19, %fd11, 0d3FE000000000000B;
	fma.rn.f64 	%fd21, %fd20, %fd11, 0d3FF0000000000000;
	fma.rn.f64 	%fd22, %fd21, %fd11, 0d3FF0000000000000;
	{
	.reg .b32 %temp; 
	mov.b64 	{%r2, %temp}, %fd22;
	}
	{
	.reg .b32 %temp; 
	mov.b64 	{%temp, %r3}, %fd22;
	}
	shl.b32 	%r14, %r1, 20;
	add.s32 	%r15, %r14, %r3;
	mov.b64 	%fd29, {%r2, %r15};
	{
	.reg .b32 %temp; 
	mov.b64 	{%temp, %r16}, %fd6;
	}
	mov.b32 	%f2, %r16;
	abs.f32 	%f1, %f2;
	setp.lt.f32 	%p5, %f1, 0f4086232B;
	@%p5 bra 	$L__BB10_4;
	setp.gt.f64 	%p6, %fd1, 0d0000000000000000;
	mov.f64 	%fd23, 0d7FF0000000000000;
	sub.f64 	%fd24, %fd23, %fd1;
	selp.f64 	%fd29, 0d0000000000000000, %fd24, %p6;
	setp.geu.f32 	%p7, %f1, 0f40874800;
	@%p7 bra 	$L__BB10_4;
	shr.u32 	%r17, %r1, 31;
	add.s32 	%r18, %r1, %r17;
	shr.s32 	%r19, %r18, 1;
	shl.b32 	%r20, %r19, 20;
	add.s32 	%r21, %r3, %r20;
	mov.b64 	%fd25, {%r2, %r21};
	sub.s32 	%r22, %r1, %r19;
	shl.b32 	%r23, %r22, 20;
	add.s32 	%r24, %r23, 1072693248;
	mov.b32 	%r25, 0;
	mov.b64 	%fd26, {%r25, %r24};
	mul.f64 	%fd29, %fd26, %fd25;
$L__BB10_4:
	add.f64 	%fd27, %fd29, 0d3FF0000000000000;
	rcp.rn.f64 	%fd28, %fd27;
	cvta.to.global.u64 	%rd14, %rd5;
	add.s64 	%rd16, %rd14, %rd12;
	st.global.f64 	[%rd16], %fd28;
$L__BB10_5:
	ret;

}
	// .globl	relu_forward_double
.visible .entry relu_forward_double(
	.param .u64 .ptr .align 1 relu_forward_double_param_0,
	.param .u64 .ptr .align 1 relu_forward_double_param_1,
	.param .u64 relu_forward_double_param_2,
	.param .u64 relu_forward_double_param_3
)
{
	.reg .pred 	%p<5>;
	.reg .b32 	%r<11>;
	.reg .b64 	%rd<16>;
	.reg .b64 	%fd<3>;

	ld.param.u64 	%rd3, [relu_forward_double_param_0];
	ld.param.u64 	%rd4, [relu_forward_double_param_1];
	ld.param.u64 	%rd5, [relu_forward_double_param_2];
	ld.param.u64 	%rd6, [relu_forward_double_param_3];
	mov.u32 	%r1, %ntid.x;
	mov.u32 	%r2, %ctaid.x;
	mov.u32 	%r3, %tid.x;
	mad.lo.s32 	%r4, %r1, %r2, %r3;
	cvt.u64.u32 	%rd1, %r4;
	mov.u32 	%r5, %ntid.y;
	mov.u32 	%r6, %ctaid.y;
	mov.u32 	%r7, %tid.y;
	mad.lo.s32 	%r8, %r5, %r6, %r7;
	cvt.u64.u32 	%rd2, %r8;
	setp.le.u64 	%p1, %rd5, %rd1;
	setp.le.u64 	%p2, %rd6, %rd2;
	or.pred  	%p3, %p1, %p2;
	@%p3 bra 	$L__BB11_2;
	cvt.u32.u64 	%r10, %rd2;
	cvta.to.global.u64 	%rd8, %rd3;
	cvta.to.global.u64 	%rd9, %rd4;
	setp.eq.s32 	%p4, %r10, 0;
	mul.lo.s64 	%rd10, %rd5, %rd2;
	selp.b64 	%rd11, 0, %rd10, %p4;
	add.s64 	%rd12, %rd11, %rd1;
	shl.b64 	%rd13, %rd12, 3;
	add.s64 	%rd14, %rd8, %rd13;
	ld.global.f64 	%fd1, [%rd14];
	max.f64 	%fd2, %fd1, 0d0000000000000000;
	add.s64 	%rd15, %rd9, %rd13;
	st.global.f64 	[%rd15], %fd2;
$L__BB11_2:
	ret;

}
	// .globl	swish_forward_double
.visible .entry swish_forward_double(
	.param .u64 .ptr .align 1 swish_forward_double_param_0,
	.param .u64 .ptr .align 1 swish_forward_double_param_1,
	.param .u64 swish_forward_double_param_2,
	.param .u64 swish_forward_double_param_3
)
{
	.reg .pred 	%p<8>;
	.reg .b32 	%r<26>;
	.reg .b32 	%f<3>;
	.reg .b64 	%rd<17>;
	.reg .b64 	%fd<31>;

	ld.param.u64 	%rd4, [swish_forward_double_param_0];
	ld.param.u64 	%rd5, [swish_forward_double_param_1];
	ld.param.u64 	%rd6, [swish_forward_double_param_2];
	ld.param.u64 	%rd7, [swish_forward_double_param_3];
	mov.u32 	%r4, %ntid.x;
	mov.u32 	%r5, %ctaid.x;
	mov.u32 	%r6, %tid.x;
	mad.lo.s32 	%r7, %r4, %r5, %r6;
	cvt.u64.u32 	%rd1, %r7;
	mov.u32 	%r8, %ntid.y;
	mov.u32 	%r9, %ctaid.y;
	mov.u32 	%r10, %tid.y;
	mad.lo.s32 	%r11, %r8, %r9, %r10;
	cvt.u64.u32 	%rd2, %r11;
	setp.le.u64 	%p1, %rd6, %rd1;
	setp.le.u64 	%p2, %rd7, %rd2;
	or.pred  	%p3, %p1, %p2;
	@%p3 bra 	$L__BB12_5;
	cvt.u32.u64 	%r13, %rd2;
	cvta.to.global.u64 	%rd9, %rd4;
	setp.eq.s32 	%p4, %r13, 0;
	mul.lo.s64 	%rd10, %rd6, %rd2;
	selp.b64 	%rd11, 0, %rd10, %p4;
	add.s64 	%rd3, %rd11, %rd1;
	shl.b64 	%rd12, %rd3, 3;
	add.s64 	%rd13, %rd9, %rd12;
	ld.global.f64 	%fd1, [%rd13];
	neg.f64 	%fd6, %fd1;
	fma.rn.f64 	%fd7, %fd1, 0dBFF71547652B82FE, 0d4338000000000000;
	{
	.reg .b32 %temp; 
	mov.b64 	{%r1, %temp}, %fd7;
	}
	mov.f64 	%fd8, 0dC338000000000000;
	add.rn.f64 	%fd9, %fd7, %fd8;
	fma.rn.f64 	%fd10, %fd9, 0dBFE62E42FEFA39EF, %fd6;
	fma.rn.f64 	%fd11, %fd9, 0dBC7ABC9E3B39803F, %fd10;
	fma.rn.f64 	%fd12, %fd11, 0d3E5ADE1569CE2BDF, 0d3E928AF3FCA213EA;
	fma.rn.f64 	%fd13, %fd12, %fd11, 0d3EC71DEE62401315;
	fma.rn.f64 	%fd14, %fd13, %fd11, 0d3EFA01997C89EB71;
	fma.rn.f64 	%fd15, %fd14, %fd11, 0d3F2A01A014761F65;
	fma.rn.f64 	%fd16, %fd15, %fd11, 0d3F56C16C1852B7AF;
	fma.rn.f64 	%fd17, %fd16, %fd11, 0d3F81111111122322;
	fma.rn.f64 	%fd18, %fd17, %fd11, 0d3FA55555555502A1;
	fma.rn.f64 	%fd19, %fd18, %fd11, 0d3FC5555555555511;
	fma.rn.f64 	%fd20, %fd19, %fd11, 0d3FE000000000000B;
	fma.rn.f64 	%fd21, %fd20, %fd11, 0d3FF0000000000000;
	fma.rn.f64 	%fd22, %fd21, %fd11, 0d3FF0000000000000;
	{
	.reg .b32 %temp; 
	mov.b64 	{%r2, %temp}, %fd22;
	}
	{
	.reg .b32 %temp; 
	mov.b64 	{%temp, %r3}, %fd22;
	}
	shl.b32 	%r14, %r1, 20;
	add.s32 	%r15, %r14, %r3;
	mov.b64 	%fd30, {%r2, %r15};
	{
	.reg .b32 %temp; 
	mov.b64 	{%temp, %r16}, %fd6;
	}
	mov.b32 	%f2, %r16;
	abs.f32 	%f1, %f2;
	setp.lt.f32 	%p5, %f1, 0f4086232B;
	@%p5 bra 	$L__BB12_4;
	setp.gt.f64 	%p6, %fd1, 0d0000000000000000;
	mov.f64 	%fd23, 0d7FF0000000000000;
	sub.f64 	%fd24, %fd23, %fd1;
	selp.f64 	%fd30, 0d0000000000000000, %fd24, %p6;
	setp.geu.f32 	%p7, %f1, 0f40874800;
	@%p7 bra 	$L__BB12_4;
	shr.u32 	%r17, %r1, 31;
	add.s32 	%r18, %r1, %r17;
	shr.s32 	%r19, %r18, 1;
	shl.b32 	%r20, %r19, 20;
	add.s32 	%r21, %r3, %r20;
	mov.b64 	%fd25, {%r2, %r21};
	sub.s32 	%r22, %r1, %r19;
	shl.b32 	%r23, %r22, 20;
	add.s32 	%r24, %r23, 1072693248;
	mov.b32 	%r25, 0;
	mov.b64 	%fd26, {%r25, %r24};
	mul.f64 	%fd30, %fd26, %fd25;
$L__BB12_4:
	add.f64 	%fd27, %fd30, 0d3FF0000000000000;
	rcp.rn.f64 	%fd28, %fd27;
	mul.f64 	%fd29, %fd1, %fd28;
	cvta.to.global.u64 	%rd14, %rd5;
	add.s64 	%rd16, %rd14, %rd12;
	st.global.f64 	[%rd16], %fd29;
$L__BB12_5:
	ret;

}
	// .globl	tanh_forward_double
.visible .entry tanh_forward_double(
	.param .u64 .ptr .align 1 tanh_forward_double_param_0,
	.param .u64 .ptr .align 1 tanh_forward_double_param_1,
	.param .u64 tanh_forward_double_param_2,
	.param .u64 tanh_forward_double_param_3
)
{
	.reg .pred 	%p<11>;
	.reg .b32 	%r<41>;
	.reg .b32 	%f<5>;
	.reg .b64 	%rd<17>;
	.reg .b64 	%fd<55>;

	ld.param.u64 	%rd4, [tanh_forward_double_param_0];
	ld.param.u64 	%rd5, [tanh_forward_double_param_1];
	ld.param.u64 	%rd6, [tanh_forward_double_param_2];
	ld.param.u64 	%rd7, [tanh_forward_double_param_3];
	mov.u32 	%r7, %ntid.x;
	mov.u32 	%r8, %ctaid.x;
	mov.u32 	%r9, %tid.x;
	mad.lo.s32 	%r10, %r7, %r8, %r9;
	cvt.u64.u32 	%rd1, %r10;
	mov.u32 	%r11, %ntid.y;
	mov.u32 	%r12, %ctaid.y;
	mov.u32 	%r13, %tid.y;
	mad.lo.s32 	%r14, %r11, %r12, %r13;
	cvt.u64.u32 	%rd2, %r14;
	setp.le.u64 	%p1, %rd6, %rd1;
	setp.le.u64 	%p2, %rd7, %rd2;
	or.pred  	%p3, %p1, %p2;
	@%p3 bra 	$L__BB13_8;
	cvt.u32.u64 	%r16, %rd2;
	cvta.to.global.u64 	%rd9, %rd4;
	setp.eq.s32 	%p4, %r16, 0;
	mul.lo.s64 	%rd10, %rd6, %rd2;
	selp.b64 	%rd11, 0, %rd10, %p4;
	add.s64 	%rd3, %rd11, %rd1;
	shl.b64 	%rd12, %rd3, 3;
	add.s64 	%rd13, %rd9, %rd12;
	ld.global.f64 	%fd1, [%rd13];
	fma.rn.f64 	%fd10, %fd1, 0d3FF71547652B82FE, 0d4338000000000000;
	{
	.reg .b32 %temp; 
	mov.b64 	{%r1, %temp}, %fd10;
	}
	mov.f64 	%fd11, 0dC338000000000000;
	add.rn.f64 	%fd12, %fd10, %fd11;
	fma.rn.f64 	%fd13, %fd12, 0dBFE62E42FEFA39EF, %fd1;
	fma.rn.f64 	%fd14, %fd12, 0dBC7ABC9E3B39803F, %fd13;
	fma.rn.f64 	%fd15, %fd14, 0d3E5ADE1569CE2BDF, 0d3E928AF3FCA213EA;
	fma.rn.f64 	%fd16, %fd15, %fd14, 0d3EC71DEE62401315;
	fma.rn.f64 	%fd17, %fd16, %fd14, 0d3EFA01997C89EB71;
	fma.rn.f64 	%fd18, %fd17, %fd14, 0d3F2A01A014761F65;
	fma.rn.f64 	%fd19, %fd18, %fd14, 0d3F56C16C1852B7AF;
	fma.rn.f64 	%fd20, %fd19, %fd14, 0d3F81111111122322;
	fma.rn.f64 	%fd21, %fd20, %fd14, 0d3FA55555555502A1;
	fma.rn.f64 	%fd22, %fd21, %fd14, 0d3FC5555555555511;
	fma.rn.f64 	%fd23, %fd22, %fd14, 0d3FE000000000000B;
	fma.rn.f64 	%fd24, %fd23, %fd14, 0d3FF0000000000000;
	fma.rn.f64 	%fd25, %fd24, %fd14, 0d3FF0000000000000;
	{
	.reg .b32 %temp; 
	mov.b64 	{%r2, %temp}, %fd25;
	}
	{
	.reg .b32 %temp; 
	mov.b64 	{%temp, %r3}, %fd25;
	}
	shl.b32 	%r17, %r1, 20;
	add.s32 	%r18, %r17, %r3;
	mov.b64 	%fd53, {%r2, %r18};
	{
	.reg .b32 %temp; 
	mov.b64 	{%temp, %r19}, %fd1;
	}
	mov.b32 	%f3, %r19;
	abs.f32 	%f1, %f3;
	setp.lt.f32 	%p5, %f1, 0f4086232B;
	@%p5 bra 	$L__BB13_4;
	setp.lt.f64 	%p6, %fd1, 0d0000000000000000;
	add.f64 	%fd26, %fd1, 0d7FF0000000000000;
	selp.f64 	%fd53, 0d0000000000000000, %fd26, %p6;
	setp.geu.f32 	%p7, %f1, 0f40874800;
	@%p7 bra 	$L__BB13_4;
	shr.u32 	%r20, %r1, 31;
	add.s32 	%r21, %r1, %r20;
	shr.s32 	%r22, %r21, 1;
	shl.b32 	%r23, %r22, 20;
	add.s32 	%r24, %r3, %r23;
	mov.b64 	%fd27, {%r2, %r24};
	sub.s32 	%r25, %r1, %r22;
	shl.b32 	%r26, %r25, 20;
	add.s32 	%r27, %r26, 1072693248;
	mov.b32 	%r28, 0;
	mov.b64 	%fd28, {%r28, %r27};
	mul.f64 	%fd53, %fd28, %fd27;
$L__BB13_4:
	neg.f64 	%fd29, %fd1;
	fma.rn.f64 	%fd30, %fd1, 0dBFF71547652B82FE, 0d4338000000000000;
	{
	.reg .b32 %temp; 
	mov.b64 	{%r4, %temp}, %fd30;
	}
	mov.f64 	%fd31, 0dC338000000000000;
	add.rn.f64 	%fd32, %fd30, %fd31;
	fma.rn.f64 	%fd33, %fd32, 0dBFE62E42FEFA39EF, %fd29;
	fma.rn.f64 	%fd34, %fd32, 0dBC7ABC9E3B39803F, %fd33;
	fma.rn.f64 	%fd35, %fd34, 0d3E5ADE1569CE2BDF, 0d3E928AF3FCA213EA;
	fma.rn.f64 	%fd36, %fd35, %fd34, 0d3EC71DEE62401315;
	fma.rn.f64 	%fd37, %fd36, %fd34, 0d3EFA01997C89EB71;
	fma.rn.f64 	%fd38, %fd37, %fd34, 0d3F2A01A014761F65;
	fma.rn.f64 	%fd39, %fd38, %fd34, 0d3F56C16C1852B7AF;
	fma.rn.f64 	%fd40, %fd39, %fd34, 0d3F81111111122322;
	fma.rn.f64 	%fd41, %fd40, %fd34, 0d3FA55555555502A1;
	fma.rn.f64 	%fd42, %fd41, %fd34, 0d3FC5555555555511;
	fma.rn.f64 	%fd43, %fd42, %fd34, 0d3FE000000000000B;
	fma.rn.f64 	%fd44, %fd43, %fd34, 0d3FF0000000000000;
	fma.rn.f64 	%fd45, %fd44, %fd34, 0d3FF0000000000000;
	{
	.reg .b32 %temp; 
	mov.b64 	{%r5, %temp}, %fd45;
	}
	{
	.reg .b32 %temp; 
	mov.b64 	{%temp, %r6}, %fd45;
	}
	shl.b32 	%r29, %r4, 20;
	add.s32 	%r30, %r29, %r6;
	mov.b64 	%fd54, {%r5, %r30};
	{
	.reg .b32 %temp; 
	mov.b64 	{%temp, %r31}, %fd29;
	}
	mov.b32 	%f4, %r31;
	abs.f32 	%f2, %f4;
	setp.lt.f32 	%p8, %f2, 0f4086232B;
	@%p8 bra 	$L__BB13_7;
	setp.gt.f64 	%p9, %fd1, 0d0000000000000000;
	mov.f64 	%fd46, 0d7FF0000000000000;
	sub.f64 	%fd47, %fd46, %fd1;
	selp.f64 	%fd54, 0d0000000000000000, %fd47, %p9;
	setp.geu.f32 	%p10, %f2, 0f40874800;
	@%p10 bra 	$L__BB13_7;
	shr.u32 	%r32, %r4, 31;
	add.s32 	%r33, %r4, %r32;
	shr.s32 	%r34, %r33, 1;
	shl.b32 	%r35, %r34, 20;
	add.s32 	%r36, %r6, %r35;
	mov.b64 	%fd48, {%r5, %r36};
	sub.s32 	%r37, %r4, %r34;
	shl.b32 	%r38, %r37, 20;
	add.s32 	%r39, %r38, 1072693248;
	mov.b32 	%r40, 0;
	mov.b64 	%fd49, {%r40, %r39};
	mul.f64 	%fd54, %fd49, %fd48;
$L__BB13_7:
	sub.f64 	%fd50, %fd53, %fd54;
	add.f64 	%fd51, %fd53, %fd54;
	div.rn.f64 	%fd52, %fd50, %fd51;
	cvta.to.global.u64 	%rd14, %rd5;
	add.s64 	%rd16, %rd14, %rd12;
	st.global.f64 	[%rd16], %fd52;
$L__BB13_8:
	ret;

}
	// .globl	softmax_forward_double
.visible .entry softmax_forward_double(
	.param .u64 .ptr .align 1 softmax_forward_double_param_0,
	.param .u64 .ptr .align 1 softmax_forward_double_param_1,
	.param .u64 softmax_forward_double_param_2,
	.param .u64 softmax_forward_double_param_3
)
{
	.reg .pred 	%p<68>;
	.reg .b32 	%r<127>;
	.reg .b32 	%f<5>;
	.reg .b64 	%rd<34>;
	.reg .b64 	%fd<118>;

	ld.param.u64 	%rd18, [softmax_forward_double_param_0];
	ld.param.u64 	%rd16, [softmax_forward_double_param_1];
	ld.param.u64 	%rd17, [softmax_forward_double_param_2];
	ld.param.u64 	%rd19, [softmax_forward_double_param_3];
	cvta.to.global.u64 	%rd1, %rd18;
	mov.u32 	%r9, %tid.x;
	cvt.u64.u32 	%rd2, %r9;
	and.b64  	%rd3, %rd2, 31;
	mov.u32 	%r10, %ctaid.x;
	cvt.u64.u32 	%rd4, %r10;
	setp.le.u64 	%p2, %rd17, %rd2;
	setp.le.u64 	%p3, %rd19, %rd4;
	or.pred  	%p4, %p2, %p3;
	@%p4 bra 	$L__BB14_29;
	cvt.u32.u64 	%r12, %rd2;
	mul.lo.s64 	%rd5, %rd17, %rd4;
	add.s64 	%rd6, %rd5, %rd17;
	mov.u32 	%r13, %ntid.x;
	cvt.u64.u32 	%rd7, %r13;
	setp.gt.u32 	%p5, %r12, 31;
	shl.b32 	%r14, %r12, 3;
	mov.u32 	%r15, smem;
	add.s32 	%r16, %r15, %r14;
	add.s32 	%r1, %r16, 256;
	@%p5 bra 	$L__BB14_3;
	mov.b64 	%rd21, 0;
	st.shared.u64 	[%r1], %rd21;
	mov.b64 	%rd22, 9221120237041090560;
	st.shared.u64 	[%r1+-256], %rd22;
$L__BB14_3:
	bar.sync 	0;
	add.s64 	%rd33, %rd5, %rd2;
	setp.ge.u64 	%p6, %rd33, %rd6;
	mov.f64 	%fd111, 0d0000000000000000;
	@%p6 bra 	$L__BB14_6;
	mov.f64 	%fd111, 0d0000000000000000;
	mov.u64 	%rd31, %rd33;
$L__BB14_5:
	shl.b64 	%rd23, %rd31, 3;
	add.s64 	%rd24, %rd1, %rd23;
	ld.global.f64 	%fd26, [%rd24];
	max.f64 	%fd111, %fd111, %fd26;
	add.s64 	%rd31, %rd31, %rd7;
	setp.lt.u64 	%p7, %rd31, %rd6;
	@%p7 bra 	$L__BB14_5;
$L__BB14_6:
	cvt.u32.u64 	%r37, %rd2;
	// begin inline asm
	mov.b64 {%r17,%r18}, %fd111;
	// end inline asm
	shfl.sync.down.b32	%r20|%p8, %r18, 16, 31, -1;
	shfl.sync.down.b32	%r19|%p9, %r17, 16, 31, -1;
	// begin inline asm
	mov.b64 %fd28, {%r19,%r20};
	// end inline asm
	max.f64 	%fd29, %fd111, %fd28;
	// begin inline asm
	mov.b64 {%r21,%r22}, %fd29;
	// end inline asm
	shfl.sync.down.b32	%r24|%p10, %r22, 8, 31, -1;
	shfl.sync.down.b32	%r23|%p11, %r21, 8, 31, -1;
	// begin inline asm
	mov.b64 %fd30, {%r23,%r24};
	// end inline asm
	max.f64 	%fd31, %fd29, %fd30;
	// begin inline asm
	mov.b64 {%r25,%r26}, %fd31;
	// end inline asm
	shfl.sync.down.b32	%r28|%p12, %r26, 4, 31, -1;
	shfl.sync.down.b32	%r27|%p13, %r25, 4, 31, -1;
	// begin inline asm
	mov.b64 %fd32, {%r27,%r28};
	// end inline asm
	max.f64 	%fd33, %fd31, %fd32;
	// begin inline asm
	mov.b64 {%r29,%r30}, %fd33;
	// end inline asm
	shfl.sync.down.b32	%r32|%p14, %r30, 2, 31, -1;
	shfl.sync.down.b32	%r31|%p15, %r29, 2, 31, -1;
	// begin inline asm
	mov.b64 %fd34, {%r31,%r32};
	// end inline asm
	max.f64 	%fd35, %fd33, %fd34;
	// begin inline asm
	mov.b64 {%r33,%r34}, %fd35;
	// end inline asm
	shfl.sync.down.b32	%r36|%p16, %r34, 1, 31, -1;
	shfl.sync.down.b32	%r35|%p17, %r33, 1, 31, -1;
	// begin inline asm
	mov.b64 %fd36, {%r35,%r36};
	// end inline asm
	max.f64 	%fd112, %fd35, %fd36;
	setp.ne.s64 	%p18, %rd3, 0;
	shr.u32 	%r38, %r37, 2;
	mov.u32 	%r39, smem;
	add.s32 	%r2, %r39, %r38;
	@%p18 bra 	$L__BB14_8;
	st.shared.f64 	[%r2], %fd112;
$L__BB14_8:
	setp.gt.u32 	%p20, %r37, 31;
	bar.sync 	0;
	mov.pred 	%p67, 0;
	@%p20 bra 	$L__BB14_11;
	cvt.u32.u64 	%r61, %rd2;
	ld.shared.f64 	%fd37, [%r1+-256];
	// begin inline asm
	mov.b64 {%r41,%r42}, %fd37;
	// end inline asm
	shfl.sync.down.b32	%r44|%p22, %r42, 16, 31, -1;
	shfl.sync.down.b32	%r43|%p23, %r41, 16, 31, -1;
	// begin inline asm
	mov.b64 %fd38, {%r43,%r44};
	// end inline asm
	max.f64 	%fd39, %fd37, %fd38;
	// begin inline asm
	mov.b64 {%r45,%r46}, %fd39;
	// end inline asm
	shfl.sync.down.b32	%r48|%p24, %r46, 8, 31, -1;
	shfl.sync.down.b32	%r47|%p25, %r45, 8, 31, -1;
	// begin inline asm
	mov.b64 %fd40, {%r47,%r48};
	// end inline asm
	max.f64 	%fd41, %fd39, %fd40;
	// begin inline asm
	mov.b64 {%r49,%r50}, %fd41;
	// end inline asm
	shfl.sync.down.b32	%r52|%p26, %r50, 4, 31, -1;
	shfl.sync.down.b32	%r51|%p27, %r49, 4, 31, -1;
	// begin inline asm
	mov.b64 %fd42, {%r51,%r52};
	// end inline asm
	max.f64 	%fd43, %fd41, %fd42;
	// begin inline asm
	mov.b64 {%r53,%r54}, %fd43;
	// end inline asm
	shfl.sync.down.b32	%r56|%p28, %r54, 2, 31, -1;
	shfl.sync.down.b32	%r55|%p29, %r53, 2, 31, -1;
	// begin inline asm
	mov.b64 %fd44, {%r55,%r56};
	// end inline asm
	max.f64 	%fd45, %fd43, %fd44;
	// begin inline asm
	mov.b64 {%r57,%r58}, %fd45;
	// end inline asm
	shfl.sync.down.b32	%r60|%p30, %r58, 1, 31, -1;
	shfl.sync.down.b32	%r59|%p31, %r57, 1, 31, -1;
	// begin inline asm
	mov.b64 %fd46, {%r59,%r60};
	// end inline asm
	max.f64 	%fd112, %fd45, %fd46;
	setp.ne.s32 	%p32, %r61, 0;
	@%p32 bra 	$L__BB14_11;
	st.shared.f64 	[smem], %fd112;
	mov.pred 	%p67, -1;
$L__BB14_11:
	setp.ge.u64 	%p34, %rd33, %rd6;
	bar.sync 	0;
	mov.f64 	%fd115, 0d0000000000000000;
	@%p34 bra 	$L__BB14_17;
	mov.f64 	%fd115, 0d0000000000000000;
	mov.u64 	%rd32, %rd33;
$L__BB14_13:
	shl.b64 	%rd25, %rd32, 3;
	add.s64 	%rd26, %rd1, %rd25;
	ld.global.f64 	%fd49, [%rd26];
	sub.f64 	%fd8, %fd49, %fd112;
	fma.rn.f64 	%fd50, %fd8, 0d3FF71547652B82FE, 0d4338000000000000;
	{
	.reg .b32 %temp; 
	mov.b64 	{%r3, %temp}, %fd50;
	}
	mov.f64 	%fd51, 0dC338000000000000;
	add.rn.f64 	%fd52, %fd50, %fd51;
	fma.rn.f64 	%fd53, %fd52, 0dBFE62E42FEFA39EF, %fd8;
	fma.rn.f64 	%fd54, %fd52, 0dBC7ABC9E3B39803F, %fd53;
	fma.rn.f64 	%fd55, %fd54, 0d3E5ADE1569CE2BDF, 0d3E928AF3FCA213EA;
	fma.rn.f64 	%fd56, %fd55, %fd54, 0d3EC71DEE62401315;
	fma.rn.f64 	%fd57, %fd56, %fd54, 0d3EFA01997C89EB71;
	fma.rn.f64 	%fd58, %fd57, %fd54, 0d3F2A01A014761F65;
	fma.rn.f64 	%fd59, %fd58, %fd54, 0d3F56C16C1852B7AF;
	fma.rn.f64 	%fd60, %fd59, %fd54, 0d3F81111111122322;
	fma.rn.f64 	%fd61, %fd60, %fd54, 0d3FA55555555502A1;
	fma.rn.f64 	%fd62, %fd61, %fd54, 0d3FC5555555555511;
	fma.rn.f64 	%fd63, %fd62, %fd54, 0d3FE000000000000B;
	fma.rn.f64 	%fd64, %fd63, %fd54, 0d3FF0000000000000;
	fma.rn.f64 	%fd65, %fd64, %fd54, 0d3FF0000000000000;
	{
	.reg .b32 %temp; 
	mov.b64 	{%r4, %temp}, %fd65;
	}
	{
	.reg .b32 %temp; 
	mov.b64 	{%temp, %r5}, %fd65;
	}
	shl.b32 	%r62, %r3, 20;
	add.s32 	%r63, %r62, %r5;
	mov.b64 	%fd114, {%r4, %r63};
	{
	.reg .b32 %temp; 
	mov.b64 	{%temp, %r64}, %fd8;
	}
	mov.b32 	%f3, %r64;
	abs.f32 	%f1, %f3;
	setp.lt.f32 	%p35, %f1, 0f4086232B;
	@%p35 bra 	$L__BB14_16;
	setp.lt.f64 	%p36, %fd8, 0d0000000000000000;
	add.f64 	%fd66, %fd8, 0d7FF0000000000000;
	selp.f64 	%fd114, 0d0000000000000000, %fd66, %p36;
	setp.geu.f32 	%p37, %f1, 0f40874800;
	@%p37 bra 	$L__BB14_16;
	shr.u32 	%r65, %r3, 31;
	add.s32 	%r66, %r3, %r65;
	shr.s32 	%r67, %r66, 1;
	shl.b32 	%r68, %r67, 20;
	add.s32 	%r69, %r5, %r68;
	mov.b64 	%fd67, {%r4, %r69};
	sub.s32 	%r70, %r3, %r67;
	shl.b32 	%r71, %r70, 20;
	add.s32 	%r72, %r71, 1072693248;
	mov.b32 	%r73, 0;
	mov.b64 	%fd68, {%r73, %r72};
	mul.f64 	%fd114, %fd68, %fd67;
$L__BB14_16:
	add.f64 	%fd115, %fd115, %fd114;
	add.s64 	%rd32, %rd32, %rd7;
	setp.lt.u64 	%p38, %rd32, %rd6;
	@%p38 bra 	$L__BB14_13;
$L__BB14_17:
	setp.ne.s64 	%p39, %rd3, 0;
	// begin inline asm
	mov.b64 {%r74,%r75}, %fd115;
	// end inline asm
	shfl.sync.down.b32	%r77|%p40, %r75, 16, 31, -1;
	shfl.sync.down.b32	%r76|%p41, %r74, 16, 31, -1;
	// begin inline asm
	mov.b64 %fd70, {%r76,%r77};
	// end inline asm
	add.f64 	%fd71, %fd115, %fd70;
	// begin inline asm
	mov.b64 {%r78,%r79}, %fd71;
	// end inline asm
	shfl.sync.down.b32	%r81|%p42, %r79, 8, 31, -1;
	shfl.sync.down.b32	%r80|%p43, %r78, 8, 31, -1;
	// begin inline asm
	mov.b64 %fd72, {%r80,%r81};
	// end inline asm
	add.f64 	%fd73, %fd71, %fd72;
	// begin inline asm
	mov.b64 {%r82,%r83}, %fd73;
	// end inline asm
	shfl.sync.down.b32	%r85|%p44, %r83, 4, 31, -1;
	shfl.sync.down.b32	%r84|%p45, %r82, 4, 31, -1;
	// begin inline asm
	mov.b64 %fd74, {%r84,%r85};
	// end inline asm
	add.f64 	%fd75, %fd73, %fd74;
	// begin inline asm
	mov.b64 {%r86,%r87}, %fd75;
	// end inline asm
	shfl.sync.down.b32	%r89|%p46, %r87, 2, 31, -1;
	shfl.sync.down.b32	%r88|%p47, %r86, 2, 31, -1;
	// begin inline asm
	mov.b64 %fd76, {%r88,%r89};
	// end inline asm
	add.f64 	%fd77, %fd75, %fd76;
	// begin inline asm
	mov.b64 {%r90,%r91}, %fd77;
	// end inline asm
	shfl.sync.down.b32	%r93|%p48, %r91, 1, 31, -1;
	shfl.sync.down.b32	%r92|%p49, %r90, 1, 31, -1;
	// begin inline asm
	mov.b64 %fd78, {%r92,%r93};
	// end inline asm
	add.f64 	%fd116, %fd77, %fd78;
	@%p39 bra 	$L__BB14_19;
	st.shared.f64 	[%r2+256], %fd116;
$L__BB14_19:
	cvt.u32.u64 	%r94, %rd2;
	setp.gt.u32 	%p50, %r94, 31;
	bar.sync 	0;
	@%p50 bra 	$L__BB14_21;
	ld.shared.f64 	%fd79, [%r1];
	// begin inline asm
	mov.b64 {%r95,%r96}, %fd79;
	// end inline asm
	shfl.sync.down.b32	%r98|%p51, %r96, 16, 31, -1;
	shfl.sync.down.b32	%r97|%p52, %r95, 16, 31, -1;
	// begin inline asm
	mov.b64 %fd80, {%r97,%r98};
	// end inline asm
	add.f64 	%fd81, %fd79, %fd80;
	// begin inline asm
	mov.b64 {%r99,%r100}, %fd81;
	// end inline asm
	shfl.sync.down.b32	%r102|%p53, %r100, 8, 31, -1;
	shfl.sync.down.b32	%r101|%p54, %r99, 8, 31, -1;
	// begin inline asm
	mov.b64 %fd82, {%r101,%r102};
	// end inline asm
	add.f64 	%fd83, %fd81, %fd82;
	// begin inline asm
	mov.b64 {%r103,%r104}, %fd83;
	// end inline asm
	shfl.sync.down.b32	%r106|%p55, %r104, 4, 31, -1;
	shfl.sync.down.b32	%r105|%p56, %r103, 4, 31, -1;
	// begin inline asm
	mov.b64 %fd84, {%r105,%r106};
	// end inline asm
	add.f64 	%fd85, %fd83, %fd84;
	// begin inline asm
	mov.b64 {%r107,%r108}, %fd85;
	// end inline asm
	shfl.sync.down.b32	%r110|%p57, %r108, 2, 31, -1;
	shfl.sync.down.b32	%r109|%p58, %r107, 2, 31, -1;
	// begin inline asm
	mov.b64 %fd86, {%r109,%r110};
	// end inline asm
	add.f64 	%fd87, %fd85, %fd86;
	// begin inline asm
	mov.b64 {%r111,%r112}, %fd87;
	// end inline asm
	shfl.sync.down.b32	%r114|%p59, %r112, 1, 31, -1;
	shfl.sync.down.b32	%r113|%p60, %r111, 1, 31, -1;
	// begin inline asm
	mov.b64 %fd88, {%r113,%r114};
	// end inline asm
	add.f64 	%fd116, %fd87, %fd88;
$L__BB14_21:
	not.pred 	%p61, %p67;
	@%p61 bra 	$L__BB14_23;
	st.shared.f64 	[smem+256], %fd116;
$L__BB14_23:
	setp.ge.u64 	%p62, %rd33, %rd6;
	bar.sync 	0;
	@%p62 bra 	$L__BB14_29;
	ld.shared.f64 	%fd18, [smem+256];
	cvta.to.global.u64 	%rd13, %rd16;
$L__BB14_25:
	shl.b64 	%rd27, %rd33, 3;
	add.s64 	%rd28, %rd1, %rd27;
	ld.global.f64 	%fd89, [%rd28];
	sub.f64 	%fd19, %fd89, %fd112;
	fma.rn.f64 	%fd90, %fd19, 0d3FF71547652B82FE, 0d4338000000000000;
	{
	.reg .b32 %temp; 
	mov.b64 	{%r6, %temp}, %fd90;
	}
	mov.f64 	%fd91, 0dC338000000000000;
	add.rn.f64 	%fd92, %fd90, %fd91;
	fma.rn.f64 	%fd93, %fd92, 0dBFE62E42FEFA39EF, %fd19;
	fma.rn.f64 	%fd94, %fd92, 0dBC7ABC9E3B39803F, %fd93;
	fma.rn.f64 	%fd95, %fd94, 0d3E5ADE1569CE2BDF, 0d3E928AF3FCA213EA;
	fma.rn.f64 	%fd96, %fd95, %fd94, 0d3EC71DEE62401315;
	fma.rn.f64 	%fd97, %fd96, %fd94, 0d3EFA01997C89EB71;
	fma.rn.f64 	%fd98, %fd97, %fd94, 0d3F2A01A014761F65;
	fma.rn.f64 	%fd99, %fd98, %fd94, 0d3F56C16C1852B7AF;
	fma.rn.f64 	%fd100, %fd99, %fd94, 0d3F81111111122322;
	fma.rn.f64 	%fd101, %fd100, %fd94, 0d3FA55555555502A1;
	fma.rn.f64 	%fd102, %fd101, %fd94, 0d3FC5555555555511;
	fma.rn.f64 	%fd103, %fd102, %fd94, 0d3FE000000000000B;
	fma.rn.f64 	%fd104, %fd103, %fd94, 0d3FF0000000000000;
	fma.rn.f64 	%fd105, %fd104, %fd94, 0d3FF0000000000000;
	{
	.reg .b32 %temp; 
	mov.b64 	{%r7, %temp}, %fd105;
	}
	{
	.reg .b32 %temp; 
	mov.b64 	{%temp, %r8}, %fd105;
	}
	shl.b32 	%r115, %r6, 20;
	add.s32 	%r116, %r115, %r8;
	mov.b64 	%fd117, {%r7, %r116};
	{
	.reg .b32 %temp; 
	mov.b64 	{%temp, %r117}, %fd19;
	}
	mov.b32 	%f4, %r117;
	abs.f32 	%f2, %f4;
	setp.lt.f32 	%p63, %f2, 0f4086232B;
	@%p63 bra 	$L__BB14_28;
	setp.lt.f64 	%p64, %fd19, 0d0000000000000000;
	add.f64 	%fd106, %fd19, 0d7FF0000000000000;
	selp.f64 	%fd117, 0d0000000000000000, %fd106, %p64;
	setp.geu.f32 	%p65, %f2, 0f40874800;
	@%p65 bra 	$L__BB14_28;
	shr.u32 	%r118, %r6, 31;
	add.s32 	%r119, %r6, %r118;
	shr.s32 	%r120, %r119, 1;
	shl.b32 	%r121, %r120, 20;
	add.s32 	%r122, %r8, %r121;
	mov.b64 	%fd107, {%r7, %r122};
	sub.s32 	%r123, %r6, %r120;
	shl.b32 	%r124, %r123, 20;
	add.s32 	%r125, %r124, 1072693248;
	mov.b32 	%r126, 0;
	mov.b64 	%fd108, {%r126, %r125};
	mul.f64 	%fd117, %fd108, %fd107;
$L__BB14_28:
	div.rn.f64 	%fd109, %fd117, %fd18;
	add.s64 	%rd30, %rd13, %rd27;
	st.global.f64 	[%rd30], %fd109;
	add.s64 	%rd33, %rd33, %rd7;
	setp.lt.u64 	%p66, %rd33, %rd6;
	@%p66 bra 	$L__BB14_25;
$L__BB14_29:
	ret;

}
	// .globl	sigmoid_backward_double
.visible .entry sigmoid_backward_double(
	.param .u64 .ptr .align 1 sigmoid_backward_double_param_0,
	.param .u64 .ptr .align 1 sigmoid_backward_double_param_1,
	.param .u64 .ptr .align 1 sigmoid_backward_double_param_2,
	.param .u64 .ptr .align 1 sigmoid_backward_double_param_3,
	.param .u64 sigmoid_backward_double_param_4,
	.param .u64 sigmoid_backward_double_param_5
)
{
	.reg .pred 	%p<5>;
	.reg .b32 	%r<11>;
	.reg .b64 	%rd<19>;
	.reg .b64 	%fd<7>;

	ld.param.u64 	%rd3, [sigmoid_backward_double_param_0];
	ld.param.u64 	%rd4, [sigmoid_backward_double_param_2];
	ld.param.u64 	%rd5, [sigmoid_backward_double_param_3];
	ld.param.u64 	%rd6, [sigmoid_backward_double_param_4];
	ld.param.u64 	%rd7, [sigmoid_backward_double_param_5];
	mov.u32 	%r1, %ntid.x;
	mov.u32 	%r2, %ctaid.x;
	mov.u32 	%r3, %tid.x;
	mad.lo.s32 	%r4, %r1, %r2, %r3;
	cvt.u64.u32 	%rd1, %r4;
	mov.u32 	%r5, %ntid.y;
	mov.u32 	%r6, %ctaid.y;
	mov.u32 	%r7, %tid.y;
	mad.lo.s32 	%r8, %r5, %r6, %r7;
	cvt.u64.u32 	%rd2, %r8;
	setp.le.u64 	%p1, %rd6, %rd1;
	setp.le.u64 	%p2, %rd7, %rd2;
	or.pred  	%p3, %p1, %p2;
	@%p3 bra 	$L__BB15_2;
	cvt.u32.u64 	%r10, %rd2;
	cvta.to.global.u64 	%rd9, %rd3;
	cvta.to.global.u64 	%rd10, %rd4;
	cvta.to.global.u64 	%rd11, %rd5;
	setp.eq.s32 	%p4, %r10, 0;
	mul.lo.s64 	%rd12, %rd6, %rd2;
	selp.b64 	%rd13, 0, %rd12, %p4;
	add.s64 	%rd14, %rd13, %rd1;
	shl.b64 	%rd15, %rd14, 3;
	add.s64 	%rd16, %rd9, %rd15;
	ld.global.f64 	%fd1, [%rd16];
	mov.f64 	%fd2, 0d3FF0000000000000;
	sub.f64 	%fd3, %fd2, %fd1;
	mul.f64 	%fd4, %fd1, %fd3;
	add.s64 	%rd17, %rd10, %rd15;
	ld.global.f64 	%fd5, [%rd17];
	mul.f64 	%fd6, %fd5, %fd4;
	add.s64 	%rd18, %rd11, %rd15;
	st.global.f64 	[%rd18], %fd6;
$L__BB15_2:
	ret;

}
	// .globl	relu_backward_double
.visible .entry relu_backward_double(
	.param .u64 .ptr .align 1 relu_backward_double_param_0,
	.param .u64 .ptr .align 1 relu_backward_double_param_1,
	.param .u64 .ptr .align 1 relu_backward_double_param_2,
	.param .u64 .ptr .align 1 relu_backward_double_param_3,
	.param .u64 relu_backward_double_param_4,
	.param .u64 relu_backward_double_param_5
)
{
	.reg .pred 	%p<6>;
	.reg .b32 	%r<11>;
	.reg .b64 	%rd<23>;
	.reg .b64 	%fd<3>;

	ld.param.u64 	%rd5, [relu_backward_double_param_1];
	ld.param.u64 	%rd6, [relu_backward_double_param_2];
	ld.param.u64 	%rd8, [relu_backward_double_param_3];
	ld.param.u64 	%rd7, [relu_backward_double_param_4];
	ld.param.u64 	%rd9, [relu_backward_double_param_5];
	cvta.to.global.u64 	%rd1, %rd8;
	mov.u32 	%r1, %ntid.x;
	mov.u32 	%r2, %ctaid.x;
	mov.u32 	%r3, %tid.x;
	mad.lo.s32 	%r4, %r1, %r2, %r3;
	cvt.u64.u32 	%rd2, %r4;
	mov.u32 	%r5, %ntid.y;
	mov.u32 	%r6, %ctaid.y;
	mov.u32 	%r7, %tid.y;
	mad.lo.s32 	%r8, %r5, %r6, %r7;
	cvt.u64.u32 	%rd3, %r8;
	setp.le.u64 	%p1, %rd7, %rd2;
	setp.le.u64 	%p2, %rd9, %rd3;
	or.pred  	%p3, %p1, %p2;
	@%p3 bra 	$L__BB16_4;
	cvt.u32.u64 	%r10, %rd3;
	cvta.to.global.u64 	%rd11, %rd5;
	setp.eq.s32 	%p4, %r10, 0;
	mul.lo.s64 	%rd12, %rd7, %rd3;
	selp.b64 	%rd13, 0, %rd12, %p4;
	add.s64 	%rd4, %rd13, %rd2;
	shl.b64 	%rd14, %rd4, 3;
	add.s64 	%rd15, %rd11, %rd14;
	ld.global.f64 	%fd1, [%rd15];
	setp.gt.f64 	%p5, %fd1, 0d0000000000000000;
	@%p5 bra 	$L__BB16_3;
	add.s64 	%rd21, %rd1, %rd14;
	mov.b64 	%rd22, 0;
	st.global.u64 	[%rd21], %rd22;
	bra.uni 	$L__BB16_4;
$L__BB16_3:
	cvta.to.global.u64 	%rd16, %rd6;
	add.s64 	%rd18, %rd16, %rd14;
	ld.global.f64 	%fd2, [%rd18];
	add.s64 	%rd19, %rd1, %rd14;
	st.global.f64 	[%rd19], %fd2;
$L__BB16_4:
	ret;

}
	// .globl	swish_backward_double
.visible .entry swish_backward_double(
	.param .u64 .ptr .align 1 swish_backward_double_param_0,
	.param .u64 .ptr .align 1 swish_backward_double_param_1,
	.param .u64 .ptr .align 1 swish_backward_double_param_2,
	.param .u64 .ptr .align 1 swish_backward_double_param_3,
	.param .u64 swish_backward_double_param_4,
	.param .u64 swish_backward_double_param_5
)
{
	.reg .pred 	%p<8>;
	.reg .b32 	%r<26>;
	.reg .b32 	%f<3>;
	.reg .b64 	%rd<23>;
	.reg .b64 	%fd<36>;

	ld.param.u64 	%rd4, [swish_backward_double_param_0];
	ld.param.u64 	%rd5, [swish_backward_double_param_1];
	ld.param.u64 	%rd6, [swish_backward_double_param_2];
	ld.param.u64 	%rd7, [swish_backward_double_param_3];
	ld.param.u64 	%rd8, [swish_backward_double_param_4];
	ld.param.u64 	%rd9, [swish_backward_double_param_5];
	mov.u32 	%r4, %ntid.x;
	mov.u32 	%r5, %ctaid.x;
	mov.u32 	%r6, %tid.x;
	mad.lo.s32 	%r7, %r4, %r5, %r6;
	cvt.u64.u32 	%rd1, %r7;
	mov.u32 	%r8, %ntid.y;
	mov.u32 	%r9, %ctaid.y;
	mov.u32 	%r10, %tid.y;
	mad.lo.s32 	%r11, %r8, %r9, %r10;
	cvt.u64.u32 	%rd2, %r11;
	setp.le.u64 	%p1, %rd8, %rd1;
	setp.le.u64 	%p2, %rd9, %rd2;
	or.pred  	%p3, %p1, %p2;
	@%p3 bra 	$L__BB17_5;
	cvt.u32.u64 	%r13, %rd2;
	cvta.to.global.u64 	%rd11, %rd4;
	cvta.to.global.u64 	%rd12, %rd5;
	setp.eq.s32 	%p4, %r13, 0;
	mul.lo.s64 	%rd13, %rd8, %rd2;
	selp.b64 	%rd14, 0, %rd13, %p4;
	add.s64 	%rd3, %rd14, %rd1;
	shl.b64 	%rd15, %rd3, 3;
	add.s64 	%rd16, %rd11, %rd15;
	ld.global.f64 	%fd1, [%rd16];
	add.s64 	%rd17, %rd12, %rd15;
	ld.global.f64 	%fd2, [%rd17];
	neg.f64 	%fd7, %fd2;
	fma.rn.f64 	%fd8, %fd2, 0dBFF71547652B82FE, 0d4338000000000000;
	{
	.reg .b32 %temp; 
	mov.b64 	{%r1, %temp}, %fd8;
	}
	mov.f64 	%fd9, 0dC338000000000000;
	add.rn.f64 	%fd10, %fd8, %fd9;
	fma.rn.f64 	%fd11, %fd10, 0dBFE62E42FEFA39EF, %fd7;
	fma.rn.f64 	%fd12, %fd10, 0dBC7ABC9E3B39803F, %fd11;
	fma.rn.f64 	%fd13, %fd12, 0d3E5ADE1569CE2BDF, 0d3E928AF3FCA213EA;
	fma.rn.f64 	%fd14, %fd13, %fd12, 0d3EC71DEE62401315;
	fma.rn.f64 	%fd15, %fd14, %fd12, 0d3EFA01997C89EB71;
	fma.rn.f64 	%fd16, %fd15, %fd12, 0d3F2A01A014761F65;
	fma.rn.f64 	%fd17, %fd16, %fd12, 0d3F56C16C1852B7AF;
	fma.rn.f64 	%fd18, %fd17, %fd12, 0d3F81111111122322;
	fma.rn.f64 	%fd19, %fd18, %fd12, 0d3FA55555555502A1;
	fma.rn.f64 	%fd20, %fd19, %fd12, 0d3FC5555555555511;
	fma.rn.f64 	%fd21, %fd20, %fd12, 0d3FE000000000000B;
	fma.rn.f64 	%fd22, %fd21, %fd12, 0d3FF0000000000000;
	fma.rn.f64 	%fd23, %fd22, %fd12, 0d3FF0000000000000;
	{
	.reg .b32 %temp; 
	mov.b64 	{%r2, %temp}, %fd23;
	}
	{
	.reg .b32 %temp; 
	mov.b64 	{%temp, %r3}, %fd23;
	}
	shl.b32 	%r14, %r1, 20;
	add.s32 	%r15, %r14, %r3;
	mov.b64 	%fd35, {%r2, %r15};
	{
	.reg .b32 %temp; 
	mov.b64 	{%temp, %r16}, %fd7;
	}
	mov.b32 	%f2, %r16;
	abs.f32 	%f1, %f2;
	setp.lt.f32 	%p5, %f1, 0f4086232B;
	@%p5 bra 	$L__BB17_4;
	setp.gt.f64 	%p6, %fd2, 0d0000000000000000;
	mov.f64 	%fd24, 0d7FF0000000000000;
	sub.f64 	%fd25, %fd24, %fd2;
	selp.f64 	%fd35, 0d0000000000000000, %fd25, %p6;
	setp.geu.f32 	%p7, %f1, 0f40874800;
	@%p7 bra 	$L__BB17_4;
	shr.u32 	%r17, %r1, 31;
	add.s32 	%r18, %r1, %r17;
	shr.s32 	%r19, %r18, 1;
	shl.b32 	%r20, %r19, 20;
	add.s32 	%r21, %r3, %r20;
	mov.b64 	%fd26, {%r2, %r21};
	sub.s32 	%r22, %r1, %r19;
	shl.b32 	%r23, %r22, 20;
	add.s32 	%r24, %r23, 1072693248;
	mov.b32 	%r25, 0;
	mov.b64 	%fd27, {%r25, %r24};
	mul.f64 	%fd35, %fd27, %fd26;
$L__BB17_4:
	add.f64 	%fd28, %fd35, 0d3FF0000000000000;
	rcp.rn.f64 	%fd29, %fd28;
	mov.f64 	%fd30, 0d3FF0000000000000;
	sub.f64 	%fd31, %fd30, %fd1;
	fma.rn.f64 	%fd32, %fd31, %fd29, %fd1;
	cvta.to.global.u64 	%rd18, %rd6;
	add.s64 	%rd20, %rd18, %rd15;
	ld.global.f64 	%fd33, [%rd20];
	mul.f64 	%fd34, %fd33, %fd32;
	cvta.to.global.u64 	%rd21, %rd7;
	add.s64 	%rd22, %rd21, %rd15;
	st.global.f64 	[%rd22], %fd34;
$L__BB17_5:
	ret;

}
	// .globl	tanh_backward_double
.visible .entry tanh_backward_double(
	.param .u64 .ptr .align 1 tanh_backward_double_param_0,
	.param .u64 .ptr .align 1 tanh_backward_double_param_1,
	.param .u64 .ptr .align 1 tanh_backward_double_param_2,
	.param .u64 .ptr .align 1 tanh_backward_double_param_3,
	.param .u64 tanh_backward_double_param_4,
	.param .u64 tanh_backward_double_param_5
)
{
	.reg .pred 	%p<5>;
	.reg .b32 	%r<11>;
	.reg .b64 	%rd<19>;
	.reg .b64 	%fd<7>;

	ld.param.u64 	%rd3, [tanh_backward_double_param_0];
	ld.param.u64 	%rd4, [tanh_backward_double_param_2];
	ld.param.u64 	%rd5, [tanh_backward_double_param_3];
	ld.param.u64 	%rd6, [tanh_backward_double_param_4];
	ld.param.u64 	%rd7, [tanh_backward_double_param_5];
	mov.u32 	%r1, %ntid.x;
	mov.u32 	%r2, %ctaid.x;
	mov.u32 	%r3, %tid.x;
	mad.lo.s32 	%r4, %r1, %r2, %r3;
	cvt.u64.u32 	%rd1, %r4;
	mov.u32 	%r5, %ntid.y;
	mov.u32 	%r6, %ctaid.y;
	mov.u32 	%r7, %tid.y;
	mad.lo.s32 	%r8, %r5, %r6, %r7;
	cvt.u64.u32 	%rd2, %r8;
	setp.le.u64 	%p1, %rd6, %rd1;
	setp.le.u64 	%p2, %rd7, %rd2;
	or.pred  	%p3, %p1, %p2;
	@%p3 bra 	$L__BB18_2;
	cvt.u32.u64 	%r10, %rd2;
	cvta.to.global.u64 	%rd9, %rd3;
	cvta.to.global.u64 	%rd10, %rd4;
	cvta.to.global.u64 	%rd11, %rd5;
	setp.eq.s32 	%p4, %r10, 0;
	mul.lo.s64 	%rd12, %rd6, %rd2;
	selp.b64 	%rd13, 0, %rd12, %p4;
	add.s64 	%rd14, %rd13, %rd1;
	shl.b64 	%rd15, %rd14, 3;
	add.s64 	%rd16, %rd9, %rd15;
	ld.global.f64 	%fd1, [%rd16];
	mul.f64 	%fd2, %fd1, %fd1;
	mov.f64 	%fd3, 0d3FF0000000000000;
	sub.f64 	%fd4, %fd3, %fd2;
	add.s64 	%rd17, %rd10, %rd15;
	ld.global.f64 	%fd5, [%rd17];
	mul.f64 	%fd6, %fd5, %fd4;
	add.s64 	%rd18, %rd11, %rd15;
	st.global.f64 	[%rd18], %fd6;
$L__BB18_2:
	ret;

}
	// .globl	softmax_backward_double
.visible .entry softmax_backward_double(
	.param .u64 .ptr .align 1 softmax_backward_double_param_0,
	.param .u64 .ptr .align 1 softmax_backward_double_param_1,
	.param .u64 .ptr .align 1 softmax_backward_double_param_2,
	.param .u64 .ptr .align 1 softmax_backward_double_param_3,
	.param .u64 softmax_backward_double_param_4,
	.param .u64 softmax_backward_double_param_5
)
{
	.reg .pred 	%p<19>;
	.reg .b32 	%r<20>;
	.reg .b64 	%rd<30>;
	.reg .b64 	%fd<51>;

	ld.param.u64 	%rd15, [softmax_backward_double_param_0];
	ld.param.u64 	%rd16, [softmax_backward_double_param_2];
	ld.param.u64 	%rd13, [softmax_backward_double_param_3];
	ld.param.u64 	%rd14, [softmax_backward_double_param_4];
	ld.param.u64 	%rd17, [softmax_backward_double_param_5];
	cvta.to.global.u64 	%rd1, %rd16;
	cvta.to.global.u64 	%rd2, %rd15;
	mov.u32 	%r2, %tid.x;
	cvt.u64.u32 	%rd3, %r2;
	mov.u32 	%r3, %ctaid.x;
	cvt.u64.u32 	%rd4, %r3;
	setp.le.u64 	%p1, %rd14, %rd3;
	setp.le.u64 	%p2, %rd17, %rd4;
	or.pred  	%p3, %p1, %p2;
	@%p3 bra 	$L__BB19_30;
	cvt.u32.u64 	%r5, %rd3;
	mul.lo.s64 	%rd19, %rd14, %rd4;
	add.s64 	%rd5, %rd19, %rd14;
	mov.u32 	%r6, %ntid.x;
	cvt.u64.u32 	%rd6, %r6;
	shl.b32 	%r7, %r5, 3;
	mov.u32 	%r8, smem;
	add.s32 	%r1, %r8, %r7;
	mov.b64 	%rd20, 0;
	st.shared.u64 	[%r1], %rd20;
	add.s64 	%rd29, %rd19, %rd3;
	setp.ge.u64 	%p4, %rd29, %rd5;
	@%p4 bra 	$L__BB19_5;
	mov.f64 	%fd50, 0d0000000000000000;
	mov.u64 	%rd28, %rd29;
$L__BB19_3:
	shl.b64 	%rd21, %rd28, 3;
	add.s64 	%rd22, %rd1, %rd21;
	ld.global.f64 	%fd5, [%rd22];
	add.s64 	%rd23, %rd2, %rd21;
	ld.global.f64 	%fd6, [%rd23];
	mul.f64 	%fd7, %fd5, %fd6;
	fma.rn.f64 	%fd50, %fd7, 0dC16312D000000000, %fd50;
	add.s64 	%rd28, %rd28, %rd6;
	setp.lt.u64 	%p5, %rd28, %rd5;
	@%p5 bra 	$L__BB19_3;
	st.shared.f64 	[%r1], %fd50;
$L__BB19_5:
	bar.sync 	0;
	setp.gt.u32 	%p6, %r5, 511;
	@%p6 bra 	$L__BB19_7;
	ld.shared.f64 	%fd8, [%r1+4096];
	ld.shared.f64 	%fd9, [%r1];
	add.f64 	%fd10, %fd8, %fd9;
	st.shared.f64 	[%r1], %fd10;
$L__BB19_7:
	bar.sync 	0;
	setp.gt.u32 	%p7, %r5, 255;
	@%p7 bra 	$L__BB19_9;
	ld.shared.f64 	%fd11, [%r1+2048];
	ld.shared.f64 	%fd12, [%r1];
	add.f64 	%fd13, %fd11, %fd12;
	st.shared.f64 	[%r1], %fd13;
$L__BB19_9:
	bar.sync 	0;
	setp.gt.u32 	%p8, %r5, 127;
	@%p8 bra 	$L__BB19_11;
	ld.shared.f64 	%fd14, [%r1+1024];
	ld.shared.f64 	%fd15, [%r1];
	add.f64 	%fd16, %fd14, %fd15;
	st.shared.f64 	[%r1], %fd16;
$L__BB19_11:
	bar.sync 	0;
	setp.gt.u32 	%p9, %r5, 63;
	@%p9 bra 	$L__BB19_13;
	ld.shared.f64 	%fd17, [%r1+512];
	ld.shared.f64 	%fd18, [%r1];
	add.f64 	%fd19, %fd17, %fd18;
	st.shared.f64 	[%r1], %fd19;
$L__BB19_13:
	bar.sync 	0;
	setp.gt.u32 	%p10, %r5, 31;
	@%p10 bra 	$L__BB19_15;
	ld.shared.f64 	%fd20, [%r1+256];
	ld.shared.f64 	%fd21, [%r1];
	add.f64 	%fd22, %fd20, %fd21;
	st.shared.f64 	[%r1], %fd22;
$L__BB19_15:
	setp.gt.u32 	%p11, %r5, 31;
	bar.sync 	0;
	@%p11 bra 	$L__BB19_17;
	ld.shared.f64 	%fd23, [%r1+256];
	ld.shared.f64 	%fd24, [%r1];
	add.f64 	%fd25, %fd23, %fd24;
	st.shared.f64 	[%r1], %fd25;
$L__BB19_17:
	bar.sync 	0;
	setp.gt.u32 	%p12, %r5, 15;
	@%p12 bra 	$L__BB19_19;
	ld.shared.f64 	%fd26, [%r1+128];
	ld.shared.f64 	%fd27, [%r1];
	add.f64 	%fd28, %fd26, %fd27;
	st.shared.f64 	[%r1], %fd28;
$L__BB19_19:
	bar.sync 	0;
	setp.gt.u32 	%p13, %r5, 7;
	@%p13 bra 	$L__BB19_21;
	ld.shared.f64 	%fd29, [%r1+64];
	ld.shared.f64 	%fd30, [%r1];
	add.f64 	%fd31, %fd29, %fd30;
	st.shared.f64 	[%r1], %fd31;
$L__BB19_21:
	bar.sync 	0;
	setp.gt.u32 	%p14, %r5, 3;
	@%p14 bra 	$L__BB19_23;
	ld.shared.f64 	%fd32, [%r1+32];
	ld.shared.f64 	%fd33, [%r1];
	add.f64 	%fd34, %fd32, %fd33;
	st.shared.f64 	[%r1], %fd34;
$L__BB19_23:
	bar.sync 	0;
	setp.gt.u32 	%p15, %r5, 1;
	@%p15 bra 	$L__BB19_25;
	ld.shared.f64 	%fd35, [%r1+16];
	ld.shared.f64 	%fd36, [%r1];
	add.f64 	%fd37, %fd35, %fd36;
	st.shared.f64 	[%r1], %fd37;
$L__BB19_25:
	bar.sync 	0;
	setp.ne.s32 	%p16, %r5, 0;
	@%p16 bra 	$L__BB19_27;
	ld.shared.v2.f64 	{%fd38, %fd39}, [smem];
	add.f64 	%fd40, %fd39, %fd38;
	st.shared.f64 	[smem], %fd40;
$L__BB19_27:
	setp.ge.u64 	%p17, %rd29, %rd5;
	bar.sync 	0;
	@%p17 bra 	$L__BB19_30;
	ld.shared.f64 	%fd41, [smem];
	cvta.to.global.u64 	%rd10, %rd13;
	div.rn.f64 	%fd3, %fd41, 0d416312D000000000;
$L__BB19_29:
	shl.b64 	%rd24, %rd29, 3;
	add.s64 	%rd25, %rd2, %rd24;
	ld.global.f64 	%fd42, [%rd25];
	add.s64 	%rd26, %rd1, %rd24;
	ld.global.f64 	%fd43, [%rd26];
	mov.f64 	%fd44, 0d3FF0000000000000;
	sub.f64 	%fd45, %fd44, %fd42;
	mul.f64 	%fd46, %fd42, %fd45;
	fma.rn.f64 	%fd47, %fd42, %fd42, %fd46;
	mul.f64 	%fd48, %fd43, %fd47;
	fma.rn.f64 	%fd49, %fd3, %fd42, %fd48;
	add.s64 	%rd27, %rd10, %rd24;
	st.global.f64 	[%rd27], %fd49;
	add.s64 	%rd29, %rd29, %rd6;
	setp.lt.u64 	%p18, %rd29, %rd5;
	@%p18 bra 	$L__BB19_29;
$L__BB19_30:
	ret;

}
	// .globl	reduce_linear_batch_float
.visible .entry reduce_linear_batch_float(
	.param .u64 .ptr .align 1 reduce_linear_batch_float_param_0,
	.param .u64 .ptr .align 1 reduce_linear_batch_float_param_1,
	.param .u32 reduce_linear_batch_float_param_2,
	.param .u32 reduce_linear_batch_float_param_3
)
{
	.reg .pred 	%p<17>;
	.reg .b32 	%r<37>;
	.reg .b32 	%f<25>;
	.reg .b64 	%rd<9>;

	ld.param.u64 	%rd1, [reduce_linear_batch_float_param_0];
	ld.param.u64 	%rd2, [reduce_linear_batch_float_param_1];
	ld.param.u32 	%r5, [reduce_linear_batch_float_param_2];
	ld.param.u32 	%r6, [reduce_linear_batch_float_param_3];
	mov.u32 	%r1, %ctaid.x;
	setp.ge.u32 	%p1, %r1, %r5;
	@%p1 bra 	$L__BB20_9;
	mov.u32 	%r7, %ntid.x;
	mov.u32 	%r8, %ctaid.z;
	mov.u32 	%r2, %tid.x;
	mad.lo.s32 	%r3, %r7, %r8, %r2;
	setp.ge.u32 	%p2, %r3, %r6;
	@%p2 bra 	$L__BB20_9;
	setp.gt.u32 	%p3, %r2, 31;
	shl.b32 	%r9, %r2, 2;
	mov.u32 	%r10, smem;
	add.s32 	%r4, %r10, %r9;
	@%p3 bra 	$L__BB20_4;
	mov.b32 	%r11, 0;
	st.shared.u32 	[%r4], %r11;
$L__BB20_4:
	bar.sync 	0;
	mad.lo.s32 	%r12, %r3, %r5, %r1;
	cvta.to.global.u64 	%rd3, %rd1;
	mul.wide.u32 	%rd4, %r12, 4;
	add.s64 	%rd5, %rd3, %rd4;
	ld.global.f32 	%f3, [%rd5];
	add.f32 	%f4, %f3, 0f00000000;
	mov.b32 	%r13, %f4;
	shfl.sync.down.b32	%r14|%p4, %r13, 16, 31, -1;
	mov.b32 	%f5, %r14;
	add.f32 	%f6, %f4, %f5;
	mov.b32 	%r15, %f6;
	shfl.sync.down.b32	%r16|%p5, %r15, 8, 31, -1;
	mov.b32 	%f7, %r16;
	add.f32 	%f8, %f6, %f7;
	mov.b32 	%r17, %f8;
	shfl.sync.down.b32	%r18|%p6, %r17, 4, 31, -1;
	mov.b32 	%f9, %r18;
	add.f32 	%f10, %f8, %f9;
	mov.b32 	%r19, %f10;
	shfl.sync.down.b32	%r20|%p7, %r19, 2, 31, -1;
	mov.b32 	%f11, %r20;
	add.f32 	%f12, %f10, %f11;
	mov.b32 	%r21, %f12;
	shfl.sync.down.b32	%r22|%p8, %r21, 1, 31, -1;
	mov.b32 	%f13, %r22;
	add.f32 	%f1, %f12, %f13;
	and.b32  	%r23, %r2, 31;
	setp.ne.s32 	%p9, %r23, 0;
	@%p9 bra 	$L__BB20_6;
	shr.u32 	%r24, %r2, 3;
	add.s32 	%r26, %r10, %r24;
	st.shared.f32 	[%r26], %f1;
$L__BB20_6:
	setp.gt.u32 	%p10, %r2, 31;
	bar.sync 	0;
	@%p10 bra 	$L__BB20_9;
	ld.shared.f32 	%f14, [%r4];
	mov.b32 	%r27, %f14;
	shfl.sync.down.b32	%r28|%p11, %r27, 16, 31, -1;
	mov.b32 	%f15, %r28;
	add.f32 	%f16, %f14, %f15;
	mov.b32 	%r29, %f16;
	shfl.sync.down.b32	%r30|%p12, %r29, 8, 31, -1;
	mov.b32 	%f17, %r30;
	add.f32 	%f18, %f16, %f17;
	mov.b32 	%r31, %f18;
	shfl.sync.down.b32	%r32|%p13, %r31, 4, 31, -1;
	mov.b32 	%f19, %r32;
	add.f32 	%f20, %f18, %f19;
	mov.b32 	%r33, %f20;
	shfl.sync.down.b32	%r34|%p14, %r33, 2, 31, -1;
	mov.b32 	%f21, %r34;
	add.f32 	%f22, %f20, %f21;
	mov.b32 	%r35, %f22;
	shfl.sync.down.b32	%r36|%p15, %r35, 1, 31, -1;
	mov.b32 	%f23, %r36;
	add.f32 	%f2, %f22, %f23;
	setp.ne.s32 	%p16, %r2, 0;
	@%p16 bra 	$L__BB20_9;
	cvta.to.global.u64 	%rd6, %rd2;
	mul.wide.u32 	%rd7, %r1, 4;
	add.s64 	%rd8, %rd6, %rd7;
	atom.global.add.f32 	%f24, [%rd8], %f2;
$L__BB20_9:
	ret;

}
	// .globl	reduce_linear_batch_double
.visible .entry reduce_linear_batch_double(
	.param .u64 .ptr .align 1 reduce_linear_batch_double_param_0,
	.param .u64 .ptr .align 1 reduce_linear_batch_double_param_1,
	.param .u32 reduce_linear_batch_double_param_2,
	.param .u32 reduce_linear_batch_double_param_3
)
{
	.reg .pred 	%p<27>;
	.reg .b32 	%r<56>;
	.reg .b64 	%rd<10>;
	.reg .b64 	%fd<25>;

	ld.param.u64 	%rd1, [reduce_linear_batch_double_param_0];
	ld.param.u64 	%rd2, [reduce_linear_batch_double_param_1];
	ld.param.u32 	%r5, [reduce_linear_batch_double_param_2];
	ld.param.u32 	%r6, [reduce_linear_batch_double_param_3];
	mov.u32 	%r1, %ctaid.x;
	setp.ge.u32 	%p1, %r1, %r5;
	@%p1 bra 	$L__BB21_9;
	mov.u32 	%r7, %ntid.x;
	mov.u32 	%r8, %ctaid.z;
	mov.u32 	%r2, %tid.x;
	mad.lo.s32 	%r3, %r7, %r8, %r2;
	setp.ge.u32 	%p2, %r3, %r6;
	@%p2 bra 	$L__BB21_9;
	setp.gt.u32 	%p3, %r2, 31;
	shl.b32 	%r9, %r2, 3;
	mov.u32 	%r10, smem;
	add.s32 	%r4, %r10, %r9;
	@%p3 bra 	$L__BB21_4;
	mov.b64 	%rd3, 0;
	st.shared.u64 	[%r4], %rd3;
$L__BB21_4:
	bar.sync 	0;
	mad.lo.s32 	%r31, %r3, %r5, %r1;
	cvta.to.global.u64 	%rd4, %rd1;
	mul.wide.u32 	%rd5, %r31, 8;
	add.s64 	%rd6, %rd4, %rd5;
	ld.global.f64 	%fd13, [%rd6];
	add.f64 	%fd3, %fd13, 0d0000000000000000;
	// begin inline asm
	mov.b64 {%r11,%r12}, %fd3;
	// end inline asm
	shfl.sync.down.b32	%r14|%p4, %r12, 16, 31, -1;
	shfl.sync.down.b32	%r13|%p5, %r11, 16, 31, -1;
	// begin inline asm
	mov.b64 %fd4, {%r13,%r14};
	// end inline asm
	add.f64 	%fd5, %fd3, %fd4;
	// begin inline asm
	mov.b64 {%r15,%r16}, %fd5;
	// end inline asm
	shfl.sync.down.b32	%r18|%p6, %r16, 8, 31, -1;
	shfl.sync.down.b32	%r17|%p7, %r15, 8, 31, -1;
	// begin inline asm
	mov.b64 %fd6, {%r17,%r18};
	// end inline asm
	add.f64 	%fd7, %fd5, %fd6;
	// begin inline asm
	mov.b64 {%r19,%r20}, %fd7;
	// end inline asm
	shfl.sync.down.b32	%r22|%p8, %r20, 4, 31, -1;
	shfl.sync.down.b32	%r21|%p9, %r19, 4, 31, -1;
	// begin inline asm
	mov.b64 %fd8, {%r21,%r22};
	// end inline asm
	add.f64 	%fd9, %fd7, %fd8;
	// begin inline asm
	mov.b64 {%r23,%r24}, %fd9;
	// end inline asm
	shfl.sync.down.b32	%r26|%p10, %r24, 2, 31, -1;
	shfl.sync.down.b32	%r25|%p11, %r23, 2, 31, -1;
	// begin inline asm
	mov.b64 %fd10, {%r25,%r26};
	// end inline asm
	add.f64 	%fd11, %fd9, %fd10;
	// begin inline asm
	mov.b64 {%r27,%r28}, %fd11;
	// end inline asm
	shfl.sync.down.b32	%r30|%p12, %r28, 1, 31, -1;
	shfl.sync.down.b32	%r29|%p13, %r27, 1, 31, -1;
	// begin inline asm
	mov.b64 %fd12, {%r29,%r30};
	// end inline asm
	add.f64 	%fd1, %fd11, %fd12;
	and.b32  	%r32, %r2, 31;
	setp.ne.s32 	%p14, %r32, 0;
	@%p14 bra 	$L__BB21_6;
	shr.u32 	%r33, %r2, 2;
	mov.u32 	%r34, smem;
	add.s32 	%r35, %r34, %r33;
	st.shared.f64 	[%r35], %fd1;
$L__BB21_6:
	setp.gt.u32 	%p15, %r2, 31;
	bar.sync 	0;
	@%p15 bra 	$L__BB21_9;
	ld.shared.f64 	%fd14, [%r4];
	// begin inline asm
	mov.b64 {%r36,%r37}, %fd14;
	// end inline asm
	shfl.sync.down.b32	%r39|%p16, %r37, 16, 31, -1;
	shfl.sync.down.b32	%r38|%p17, %r36, 16, 31, -1;
	// begin inline asm
	mov.b64 %fd15, {%r38,%r39};
	// end inline asm
	add.f64 	%fd16, %fd14, %fd15;
	// begin inline asm
	mov.b64 {%r40,%r41}, %fd16;
	// end inline asm
	shfl.sync.down.b32	%r43|%p18, %r41, 8, 31, -1;
	shfl.sync.down.b32	%r42|%p19, %r40, 8, 31, -1;
	// begin inline asm
	mov.b64 %fd17, {%r42,%r43};
	// end inline asm
	add.f64 	%fd18, %fd16, %fd17;
	// begin inline asm
	mov.b64 {%r44,%r45}, %fd18;
	// end inline asm
	shfl.sync.down.b32	%r47|%p20, %r45, 4, 31, -1;
	shfl.sync.down.b32	%r46|%p21, %r44, 4, 31, -1;
	// begin inline asm
	mov.b64 %fd19, {%r46,%r47};
	// end inline asm
	add.f64 	%fd20, %fd18, %fd19;
	// begin inline asm
	mov.b64 {%r48,%r49}, %fd20;
	// end inline asm
	shfl.sync.down.b32	%r51|%p22, %r49, 2, 31, -1;
	shfl.sync.down.b32	%r50|%p23, %r48, 2, 31, -1;
	// begin inline asm
	mov.b64 %fd21, {%r50,%r51};
	// end inline asm
	add.f64 	%fd22, %fd20, %fd21;
	// begin inline asm
	mov.b64 {%r52,%r53}, %fd22;
	// end inline asm
	shfl.sync.down.b32	%r55|%p24, %r53, 1, 31, -1;
	shfl.sync.down.b32	%r54|%p25, %r52, 1, 31, -1;
	// begin inline asm
	mov.b64 %fd23, {%r54,%r55};
	// end inline asm
	add.f64 	%fd2, %fd22, %fd23;
	setp.ne.s32 	%p26, %r2, 0;
	@%p26 bra 	$L__BB21_9;
	cvta.to.global.u64 	%rd7, %rd2;
	mul.wide.u32 	%rd8, %r1, 8;
	add.s64 	%rd9, %rd7, %rd8;
	atom.global.add.f64 	%fd24, [%rd9], %fd2;
$L__BB21_9:
	ret;

}
	// .globl	forward_linear_batch_float
.visible .entry forward_linear_batch_float(
	.param .u64 .ptr .align 1 forward_linear_batch_float_param_0,
	.param .u64 .ptr .align 1 forward_linear_batch_float_param_1,
	.param .u64 .ptr .align 1 forward_linear_batch_float_param_2,
	.param .u64 .ptr .align 1 forward_linear_batch_float_param_3,
	.param .u64 forward_linear_batch_float_param_4,
	.param .u64 forward_linear_batch_float_param_5,
	.param .u64 forward_linear_batch_float_param_6
)
{
	.reg .pred 	%p<28>;
	.reg .b32 	%r<57>;
	.reg .b32 	%f<79>;
	.reg .b64 	%rd<33>;

	ld.param.u64 	%rd8, [forward_linear_batch_float_param_0];
	ld.param.u64 	%rd9, [forward_linear_batch_float_param_1];
	ld.param.u64 	%rd10, [forward_linear_batch_float_param_2];
	ld.param.u64 	%rd11, [forward_linear_batch_float_param_3];
	ld.param.u64 	%rd12, [forward_linear_batch_float_param_4];
	ld.param.u64 	%rd13, [forward_linear_batch_float_param_5];
	ld.param.u64 	%rd14, [forward_linear_batch_float_param_6];
	mov.u32 	%r3, %ctaid.x;
	cvt.u64.u32 	%rd1, %r3;
	mul.lo.s64 	%rd15, %rd14, %rd13;
	setp.le.u64 	%p1, %rd15, %rd1;
	@%p1 bra 	$L__BB22_12;
	mov.u32 	%r4, %ctaid.z;
	mov.u32 	%r5, %ntid.x;
	mov.u32 	%r1, %tid.x;
	mad.lo.s32 	%r6, %r4, %r5, %r1;
	cvt.u64.u32 	%rd2, %r6;
	setp.le.u64 	%p2, %rd12, %rd2;
	@%p2 bra 	$L__BB22_12;
	and.b64  	%rd16, %rd13, -4294967296;
	setp.ne.s64 	%p3, %rd16, 0;
	@%p3 bra 	$L__BB22_4;
	cvt.u32.u64 	%r7, %rd13;
	cvt.u32.u64 	%r8, %rd1;
	div.u32 	%r9, %r8, %r7;
	cvt.u64.u32 	%rd32, %r9;
	bra.uni 	$L__BB22_5;
$L__BB22_4:
	div.u64 	%rd32, %rd1, %rd13;
$L__BB22_5:
	mul.lo.s64 	%rd17, %rd32, %rd13;
	sub.s64 	%rd6, %rd1, %rd17;
	mul.lo.s64 	%rd7, %rd32, %rd12;
	setp.gt.u32 	%p4, %r1, 31;
	shl.b32 	%r10, %r1, 2;
	mov.u32 	%r11, smem;
	add.s32 	%r2, %r11, %r10;
	@%p4 bra 	$L__BB22_7;
	mov.b32 	%r12, 0;
	st.shared.u32 	[%r2], %r12;
	st.shared.u32 	[%r2+128], %r12;
$L__BB22_7:
	bar.sync 	0;
	add.s64 	%rd18, %rd7, %rd2;
	cvta.to.global.u64 	%rd19, %rd8;
	shl.b64 	%rd20, %rd18, 2;
	add.s64 	%rd21, %rd19, %rd20;
	ld.global.f32 	%f5, [%rd21];
	mad.lo.s64 	%rd22, %rd13, %rd2, %rd6;
	cvta.to.global.u64 	%rd23, %rd9;
	shl.b64 	%rd24, %rd22, 2;
	add.s64 	%rd25, %rd23, %rd24;
	ld.global.f32 	%f6, [%rd25];
	mul.f32 	%f7, %f5, %f6;
	mov.b32 	%r13, 0;
	shfl.sync.down.b32	%r14|%p5, %r13, 16, 31, -1;
	mov.b32 	%f8, %r14;
	mov.b32 	%r15, %f7;
	shfl.sync.down.b32	%r16|%p6, %r15, 16, 31, -1;
	mov.b32 	%f9, %r16;
	sub.f32 	%f10, %f9, %f8;
	add.f32 	%f11, %f7, %f10;
	sub.f32 	%f12, %f11, %f7;
	sub.f32 	%f13, %f12, %f10;
	mov.b32 	%r17, %f13;
	shfl.sync.down.b32	%r18|%p7, %r17, 8, 31, -1;
	mov.b32 	%f14, %r18;
	mov.b32 	%r19, %f11;
	shfl.sync.down.b32	%r20|%p8, %r19, 8, 31, -1;
	mov.b32 	%f15, %r20;
	sub.f32 	%f16, %f15, %f13;
	sub.f32 	%f17, %f16, %f14;
	add.f32 	%f18, %f11, %f17;
	sub.f32 	%f19, %f18, %f11;
	sub.f32 	%f20, %f19, %f17;
	mov.b32 	%r21, %f20;
	shfl.sync.down.b32	%r22|%p9, %r21, 4, 31, -1;
	mov.b32 	%f21, %r22;
	mov.b32 	%r23, %f18;
	shfl.sync.down.b32	%r24|%p10, %r23, 4, 31, -1;
	mov.b32 	%f22, %r24;
	sub.f32 	%f23, %f22, %f20;
	sub.f32 	%f24, %f23, %f21;
	add.f32 	%f25, %f18, %f24;
	sub.f32 	%f26, %f25, %f18;
	sub.f32 	%f27, %f26, %f24;
	mov.b32 	%r25, %f27;
	shfl.sync.down.b32	%r26|%p11, %r25, 2, 31, -1;
	mov.b32 	%f28, %r26;
	mov.b32 	%r27, %f25;
	shfl.sync.down.b32	%r28|%p12, %r27, 2, 31, -1;
	mov.b32 	%f29, %r28;
	sub.f32 	%f30, %f29, %f27;
	sub.f32 	%f31, %f30, %f28;
	add.f32 	%f1, %f25, %f31;
	sub.f32 	%f32, %f1, %f25;
	sub.f32 	%f33, %f32, %f31;
	mov.b32 	%r29, %f33;
	shfl.sync.down.b32	%r30|%p13, %r29, 1, 31, -1;
	mov.b32 	%f34, %r30;
	mov.b32 	%r31, %f1;
	shfl.sync.down.b32	%r32|%p14, %r31, 1, 31, -1;
	mov.b32 	%f35, %r32;
	sub.f32 	%f36, %f35, %f33;
	sub.f32 	%f2, %f36, %f34;
	and.b32  	%r33, %r1, 31;
	setp.ne.s32 	%p15, %r33, 0;
	@%p15 bra 	$L__BB22_9;
	add.f32 	%f37, %f1, %f2;
	shr.u32 	%r34, %r1, 3;
	mov.u32 	%r35, smem;
	add.s32 	%r36, %r35, %r34;
	sub.f32 	%f38, %f37, %f1;
	sub.f32 	%f39, %f38, %f2;
	st.shared.f32 	[%r36+128], %f39;
	st.shared.f32 	[%r36], %f37;
$L__BB22_9:
	setp.gt.u32 	%p16, %r1, 31;
	bar.sync 	0;
	@%p16 bra 	$L__BB22_12;
	ld.shared.f32 	%f40, [%r2+128];
	ld.shared.f32 	%f41, [%r2];
	mov.b32 	%r37, %f40;
	shfl.sync.down.b32	%r38|%p17, %r37, 16, 31, -1;
	mov.b32 	%f42, %r38;
	mov.b32 	%r39, %f41;
	shfl.sync.down.b32	%r40|%p18, %r39, 16, 31, -1;
	mov.b32 	%f43, %r40;
	sub.f32 	%f44, %f43, %f40;
	sub.f32 	%f45, %f44, %f42;
	add.f32 	%f46, %f41, %f45;
	sub.f32 	%f47, %f46, %f41;
	sub.f32 	%f48, %f47, %f45;
	mov.b32 	%r41, %f48;
	shfl.sync.down.b32	%r42|%p19, %r41, 8, 31, -1;
	mov.b32 	%f49, %r42;
	mov.b32 	%r43, %f46;
	shfl.sync.down.b32	%r44|%p20, %r43, 8, 31, -1;
	mov.b32 	%f50, %r44;
	sub.f32 	%f51, %f50, %f48;
	sub.f32 	%f52, %f51, %f49;
	add.f32 	%f53, %f46, %f52;
	sub.f32 	%f54, %f53, %f46;
	sub.f32 	%f55, %f54, %f52;
	mov.b32 	%r45, %f55;
	shfl.sync.down.b32	%r46|%p21, %r45, 4, 31, -1;
	mov.b32 	%f56, %r46;
	mov.b32 	%r47, %f53;
	shfl.sync.down.b32	%r48|%p22, %r47, 4, 31, -1;
	mov.b32 	%f57, %r48;
	sub.f32 	%f58, %f57, %f55;
	sub.f32 	%f59, %f58, %f56;
	add.f32 	%f60, %f53, %f59;
	sub.f32 	%f61, %f60, %f53;
	sub.f32 	%f62, %f61, %f59;
	mov.b32 	%r49, %f62;
	shfl.sync.down.b32	%r50|%p23, %r49, 2, 31, -1;
	mov.b32 	%f63, %r50;
	mov.b32 	%r51, %f60;
	shfl.sync.down.b32	%r52|%p24, %r51, 2, 31, -1;
	mov.b32 	%f64, %r52;
	sub.f32 	%f65, %f64, %f62;
	sub.f32 	%f66, %f65, %f63;
	add.f32 	%f3, %f60, %f66;
	sub.f32 	%f67, %f3, %f60;
	sub.f32 	%f68, %f67, %f66;
	mov.b32 	%r53, %f68;
	shfl.sync.down.b32	%r54|%p25, %r53, 1, 31, -1;
	mov.b32 	%f69, %r54;
	mov.b32 	%r55, %f3;
	shfl.sync.down.b32	%r56|%p26, %r55, 1, 31, -1;
	mov.b32 	%f70, %r56;
	sub.f32 	%f71, %f70, %f68;
	sub.f32 	%f4, %f71, %f69;
	setp.ne.s32 	%p27, %r1, 0;
	@%p27 bra 	$L__BB22_12;
	add.f32 	%f72, %f3, %f4;
	cvta.to.global.u64 	%rd26, %rd10;
	shl.b64 	%rd27, %rd6, 2;
	add.s64 	%rd28, %rd26, %rd27;
	ld.global.f32 	%f73, [%rd28];
	sub.f32 	%f74, %f72, %f3;
	sub.f32 	%f75, %f74, %f4;
	sub.f32 	%f76, %f73, %f75;
	add.f32 	%f77, %f72, %f76;
	cvta.to.global.u64 	%rd29, %rd11;
	shl.b64 	%rd30, %rd1, 2;
	add.s64 	%rd31, %rd29, %rd30;
	atom.global.add.f32 	%f78, [%rd31], %f77;
$L__BB22_12:
	ret;

}
	// .globl	forward_linear_batch_double
.visible .entry forward_linear_batch_double(
	.param .u64 .ptr .align 1 forward_linear_batch_double_param_0,
	.param .u64 .ptr .align 1 forward_linear_batch_double_param_1,
	.param .u64 .ptr .align 1 forward_linear_batch_double_param_2,
	.param .u64 .ptr .align 1 forward_linear_batch_double_param_3,
	.param .u64 forward_linear_batch_double_param_4,
	.param .u64 forward_linear_batch_double_param_5,
	.param .u64 forward_linear_batch_double_param_6
)
{
	.reg .pred 	%p<48>;
	.reg .b32 	%r<96>;
	.reg .b64 	%rd<34>;
	.reg .b64 	%fd<82>;

	ld.param.u64 	%rd8, [forward_linear_batch_double_param_0];
	ld.param.u64 	%rd9, [forward_linear_batch_double_param_1];
	ld.param.u64 	%rd10, [forward_linear_batch_double_param_2];
	ld.param.u64 	%rd11, [forward_linear_batch_double_param_3];
	ld.param.u64 	%rd12, [forward_linear_batch_double_param_4];
	ld.param.u64 	%rd13, [forward_linear_batch_double_param_5];
	ld.param.u64 	%rd14, [forward_linear_batch_double_param_6];
	mov.u32 	%r3, %ctaid.x;
	cvt.u64.u32 	%rd1, %r3;
	mul.lo.s64 	%rd15, %rd14, %rd13;
	setp.le.u64 	%p1, %rd15, %rd1;
	@%p1 bra 	$L__BB23_12;
	mov.u32 	%r4, %ctaid.z;
	mov.u32 	%r5, %ntid.x;
	mov.u32 	%r1, %tid.x;
	mad.lo.s32 	%r6, %r4, %r5, %r1;
	cvt.u64.u32 	%rd2, %r6;
	setp.le.u64 	%p2, %rd12, %rd2;
	@%p2 bra 	$L__BB23_12;
	and.b64  	%rd16, %rd13, -4294967296;
	setp.ne.s64 	%p3, %rd16, 0;
	@%p3 bra 	$L__BB23_4;
	cvt.u32.u64 	%r7, %rd13;
	cvt.u32.u64 	%r8, %rd1;
	div.u32 	%r9, %r8, %r7;
	cvt.u64.u32 	%rd33, %r9;
	bra.uni 	$L__BB23_5;
$L__BB23_4:
	div.u64 	%rd33, %rd1, %rd13;
$L__BB23_5:
	mul.lo.s64 	%rd17, %rd33, %rd13;
	sub.s64 	%rd6, %rd1, %rd17;
	mul.lo.s64 	%rd7, %rd33, %rd12;
	setp.gt.u32 	%p4, %r1, 31;
	shl.b32 	%r10, %r1, 3;
	mov.u32 	%r11, smem;
	add.s32 	%r2, %r11, %r10;
	@%p4 bra 	$L__BB23_7;
	mov.b64 	%rd18, 0;
	st.shared.u64 	[%r2], %rd18;
	st.shared.u64 	[%r2+256], %rd18;
$L__BB23_7:
	bar.sync 	0;
	add.s64 	%rd19, %rd7, %rd2;
	cvta.to.global.u64 	%rd20, %rd8;
	shl.b64 	%rd21, %rd19, 3;
	add.s64 	%rd22, %rd20, %rd21;
	ld.global.f64 	%fd25, [%rd22];
	mad.lo.s64 	%rd23, %rd13, %rd2, %rd6;
	cvta.to.global.u64 	%rd24, %rd9;
	shl.b64 	%rd25, %rd23, 3;
	add.s64 	%rd26, %rd24, %rd25;
	ld.global.f64 	%fd26, [%rd26];
	mul.f64 	%fd7, %fd25, %fd26;
	mov.f64 	%fd5, 0d0000000000000000;
	// begin inline asm
	mov.b64 {%r12,%r13}, %fd5;
	// end inline asm
	shfl.sync.down.b32	%r15|%p5, %r13, 16, 31, -1;
	shfl.sync.down.b32	%r14|%p6, %r12, 16, 31, -1;
	// begin inline asm
	mov.b64 %fd6, {%r14,%r15};
	// end inline asm
	// begin inline asm
	mov.b64 {%r16,%r17}, %fd7;
	// end inline asm
	shfl.sync.down.b32	%r19|%p7, %r17, 16, 31, -1;
	shfl.sync.down.b32	%r18|%p8, %r16, 16, 31, -1;
	// begin inline asm
	mov.b64 %fd8, {%r18,%r19};
	// end inline asm
	sub.f64 	%fd27, %fd8, %fd6;
	add.f64 	%fd11, %fd7, %fd27;
	sub.f64 	%fd28, %fd11, %fd7;
	sub.f64 	%fd9, %fd28, %fd27;
	// begin inline asm
	mov.b64 {%r20,%r21}, %fd9;
	// end inline asm
	shfl.sync.down.b32	%r23|%p9, %r21, 8, 31, -1;
	shfl.sync.down.b32	%r22|%p10, %r20, 8, 31, -1;
	// begin inline asm
	mov.b64 %fd10, {%r22,%r23};
	// end inline asm
	// begin inline asm
	mov.b64 {%r24,%r25}, %fd11;
	// end inline asm
	shfl.sync.down.b32	%r27|%p11, %r25, 8, 31, -1;
	shfl.sync.down.b32	%r26|%p12, %r24, 8, 31, -1;
	// begin inline asm
	mov.b64 %fd12, {%r26,%r27};
	// end inline asm
	sub.f64 	%fd29, %fd12, %fd9;
	sub.f64 	%fd30, %fd29, %fd10;
	add.f64 	%fd15, %fd11, %fd30;
	sub.f64 	%fd31, %fd15, %fd11;
	sub.f64 	%fd13, %fd31, %fd30;
	// begin inline asm
	mov.b64 {%r28,%r29}, %fd13;
	// end inline asm
	shfl.sync.down.b32	%r31|%p13, %r29, 4, 31, -1;
	shfl.sync.down.b32	%r30|%p14, %r28, 4, 31, -1;
	// begin inline asm
	mov.b64 %fd14, {%r30,%r31};
	// end inline asm
	// begin inline asm
	mov.b64 {%r32,%r33}, %fd15;
	// end inline asm
	shfl.sync.down.b32	%r35|%p15, %r33, 4, 31, -1;
	shfl.sync.down.b32	%r34|%p16, %r32, 4, 31, -1;
	// begin inline asm
	mov.b64 %fd16, {%r34,%r35};
	// end inline asm
	sub.f64 	%fd32, %fd16, %fd13;
	sub.f64 	%fd33, %fd32, %fd14;
	add.f64 	%fd19, %fd15, %fd33;
	sub.f64 	%fd34, %fd19, %fd15;
	sub.f64 	%fd17, %fd34, %fd33;
	// begin inline asm
	mov.b64 {%r36,%r37}, %fd17;
	// end inline asm
	shfl.sync.down.b32	%r39|%p17, %r37, 2, 31, -1;
	shfl.sync.down.b32	%r38|%p18, %r36, 2, 31, -1;
	// begin inline asm
	mov.b64 %fd18, {%r38,%r39};
	// end inline asm
	// begin inline asm
	mov.b64 {%r40,%r41}, %fd19;
	// end inline asm
	shfl.sync.down.b32	%r43|%p19, %r41, 2, 31, -1;
	shfl.sync.down.b32	%r42|%p20, %r40, 2, 31, -1;
	// begin inline asm
	mov.b64 %fd20, {%r42,%r43};
	// end inline asm
	sub.f64 	%fd35, %fd20, %fd17;
	sub.f64 	%fd36, %fd35, %fd18;
	add.f64 	%fd23, %fd19, %fd36;
	sub.f64 	%fd37, %fd23, %fd19;
	sub.f64 	%fd21, %fd37, %fd36;
	// begin inline asm
	mov.b64 {%r44,%r45}, %fd21;
	// end inline asm
	shfl.sync.down.b32	%r47|%p21, %r45, 1, 31, -1;
	shfl.sync.down.b32	%r46|%p22, %r44, 1, 31, -1;
	// begin inline asm
	mov.b64 %fd22, {%r46,%r47};
	// end inline asm
	// begin inline asm
	mov.b64 {%r48,%r49}, %fd23;
	// end inline asm
	shfl.sync.down.b32	%r51|%p23, %r49, 1, 31, -1;
	shfl.sync.down.b32	%r50|%p24, %r48, 1, 31, -1;
	// begin inline asm
	mov.b64 %fd24, {%r50,%r51};
	// end inline asm
	sub.f64 	%fd38, %fd24, %fd21;
	sub.f64 	%fd2, %fd38, %fd22;
	and.b32  	%r52, %r1, 31;
	setp.ne.s32 	%p25, %r52, 0;
	@%p25 bra 	$L__BB23_9;
	add.f64 	%fd39, %fd23, %fd2;
	shr.u32 	%r53, %r1, 2;
	mov.u32 	%r54, smem;
	add.s32 	%r55, %r54, %r53;
	sub.f64 	%fd40, %fd39, %fd23;
	sub.f64 	%fd41, %fd40, %fd2;
	st.shared.f64 	[%r55+256], %fd41;
	st.shared.f64 	[%r55], %fd39;
$L__BB23_9:
	setp.gt.u32 	%p26, %r1, 31;
	bar.sync 	0;
	@%p26 bra 	$L__BB23_12;
	ld.shared.f64 	%fd42, [%r2+256];
	ld.shared.f64 	%fd44, [%r2];
	// begin inline asm
	mov.b64 {%r56,%r57}, %fd42;
	// end inline asm
	shfl.sync.down.b32	%r59|%p27, %r57, 16, 31, -1;
	shfl.sync.down.b32	%r58|%p28, %r56, 16, 31, -1;
	// begin inline asm
	mov.b64 %fd43, {%r58,%r59};
	// end inline asm
	// begin inline asm
	mov.b64 {%r60,%r61}, %fd44;
	// end inline asm
	shfl.sync.down.b32	%r63|%p29, %r61, 16, 31, -1;
	shfl.sync.down.b32	%r62|%p30, %r60, 16, 31, -1;
	// begin inline asm
	mov.b64 %fd45, {%r62,%r63};
	// end inline asm
	sub.f64 	%fd62, %fd45, %fd42;
	sub.f64 	%fd63, %fd62, %fd43;
	add.f64 	%fd48, %fd44, %fd63;
	sub.f64 	%fd64, %fd48, %fd44;
	sub.f64 	%fd46, %fd64, %fd63;
	// begin inline asm
	mov.b64 {%r64,%r65}, %fd46;
	// end inline asm
	shfl.sync.down.b32	%r67|%p31, %r65, 8, 31, -1;
	shfl.sync.down.b32	%r66|%p32, %r64, 8, 31, -1;
	// begin inline asm
	mov.b64 %fd47, {%r66,%r67};
	// end inline asm
	// begin inline asm
	mov.b64 {%r68,%r69}, %fd48;
	// end inline asm
	shfl.sync.down.b32	%r71|%p33, %r69, 8, 31, -1;
	shfl.sync.down.b32	%r70|%p34, %r68, 8, 31, -1;
	// begin inline asm
	mov.b64 %fd49, {%r70,%r71};
	// end inline asm
	sub.f64 	%fd65, %fd49, %fd46;
	sub.f64 	%fd66, %fd65, %fd47;
	add.f64 	%fd52, %fd48, %fd66;
	sub.f64 	%fd67, %fd52, %fd48;
	sub.f64 	%fd50, %fd67, %fd66;
	// begin inline asm
	mov.b64 {%r72,%r73}, %fd50;
	// end inline asm
	shfl.sync.down.b32	%r75|%p35, %r73, 4, 31, -1;
	shfl.sync.down.b32	%r74|%p36, %r72, 4, 31, -1;
	// begin inline asm
	mov.b64 %fd51, {%r74,%r75};
	// end inline asm
	// begin inline asm
	mov.b64 {%r76,%r77}, %fd52;
	// end inline asm
	shfl.sync.down.b32	%r79|%p37, %r77, 4, 31, -1;
	shfl.sync.down.b32	%r78|%p38, %r76, 4, 31, -1;
	// begin inline asm
	mov.b64 %fd53, {%r78,%r79};
	// end inline asm
	sub.f64 	%fd68, %fd53, %fd50;
	sub.f64 	%fd69, %fd68, %fd51;
	add.f64 	%fd56, %fd52, %fd69;
	sub.f64 	%fd70, %fd56, %fd52;
	sub.f64 	%fd54, %fd70, %fd69;
	// begin inline asm
	mov.b64 {%r80,%r81}, %fd54;
	// end inline asm
	shfl.sync.down.b32	%r83|%p39, %r81, 2, 31, -1;
	shfl.sync.down.b32	%r82|%p40, %r80, 2, 31, -1;
	// begin inline asm
	mov.b64 %fd55, {%r82,%r83};
	// end inline asm
	// begin inline asm
	mov.b64 {%r84,%r85}, %fd56;
	// end inline asm
	shfl.sync.down.b32	%r87|%p41, %r85, 2, 31, -1;
	shfl.sync.down.b32	%r86|%p42, %r84, 2, 31, -1;
	// begin inline asm
	mov.b64 %fd57, {%r86,%r87};
	// end inline asm
	sub.f64 	%fd71, %fd57, %fd54;
	sub.f64 	%fd72, %fd71, %fd55;
	add.f64 	%fd60, %fd56, %fd72;
	sub.f64 	%fd73, %fd60, %fd56;
	sub.f64 	%fd58, %fd73, %fd72;
	// begin inline asm
	mov.b64 {%r88,%r89}, %fd58;
	// end inline asm
	shfl.sync.down.b32	%r91|%p43, %r89, 1, 31, -1;
	shfl.sync.down.b32	%r90|%p44, %r88, 1, 31, -1;
	// begin inline asm
	mov.b64 %fd59, {%r90,%r91};
	// end inline asm
	// begin inline asm
	mov.b64 {%r92,%r93}, %fd60;
	// end inline asm
	shfl.sync.down.b32	%r95|%p45, %r93, 1, 31, -1;
	shfl.sync.down.b32	%r94|%p46, %r92, 1, 31, -1;
	// begin inline asm
	mov.b64 %fd61, {%r94,%r95};
	// end inline asm
	sub.f64 	%fd74, %fd61, %fd58;
	sub.f64 	%fd4, %fd74, %fd59;
	setp.ne.s32 	%p47, %r1, 0;
	@%p47 bra 	$L__BB23_12;
	add.f64 	%fd75, %fd60, %fd4;
	cvta.to.global.u64 	%rd27, %rd10;
	shl.b64 	%rd28, %rd6, 3;
	add.s64 	%rd29, %rd27, %rd28;
	ld.global.f64 	%fd76, [%rd29];
	sub.f64 	%fd77, %fd75, %fd60;
	sub.f64 	%fd78, %fd77, %fd4;
	sub.f64 	%fd79, %fd76, %fd78;
	add.f64 	%fd80, %fd75, %fd79;
	cvta.to.global.u64 	%rd30, %rd11;
	shl.b64 	%rd31, %rd1, 3;
	add.s64 	%rd32, %rd30, %rd31;
	atom.global.add.f64 	%fd81, [%rd32], %fd80;
$L__BB23_12:
	ret;

}
	// .globl	backward_linear_batch_float
.visible .entry backward_linear_batch_float(
	.param .u64 .ptr .align 1 backward_linear_batch_float_param_0,
	.param .u64 .ptr .align 1 backward_linear_batch_float_param_1,
	.param .u64 .ptr .align 1 backward_linear_batch_float_param_2,
	.param .u64 backward_linear_batch_float_param_3,
	.param .u64 backward_linear_batch_float_param_4,
	.param .u64 backward_linear_batch_float_param_5
)
{
	.reg .pred 	%p<45>;
	.reg .b16 	%rs<61>;
	.reg .b32 	%r<146>;
	.reg .b32 	%f<226>;
	.reg .b64 	%rd<80>;

	ld.param.u64 	%rd34, [backward_linear_batch_float_param_0];
	ld.param.u64 	%rd35, [backward_linear_batch_float_param_1];
	ld.param.u64 	%rd30, [backward_linear_batch_float_param_2];
	ld.param.u64 	%rd31, [backward_linear_batch_float_param_3];
	ld.param.u64 	%rd32, [backward_linear_batch_float_param_4];
	ld.param.u64 	%rd33, [backward_linear_batch_float_param_5];
	cvta.to.global.u64 	%rd1, %rd35;
	cvta.to.global.u64 	%rd2, %rd34;
	mov.u32 	%r1, %tid.x;
	cvt.u64.u32 	%rd3, %r1;
	mov.u32 	%r2, %tid.y;
	cvt.u64.u32 	%rd4, %r2;
	mov.u32 	%r15, %ctaid.x;
	shl.b32 	%r16, %r15, 4;
	cvt.u64.u32 	%rd5, %r16;
	mov.u32 	%r17, %ctaid.y;
	shl.b32 	%r18, %r17, 4;
	cvt.u64.u32 	%rd6, %r18;
	bar.sync 	0;
	setp.eq.s64 	%p1, %rd32, 0;
	mov.f32 	%f154, 0f00000000;
	mov.f32 	%f155, %f154;
	mov.f32 	%f156, %f154;
	mov.f32 	%f157, %f154;
	mov.f32 	%f158, %f154;
	mov.f32 	%f159, %f154;
	mov.f32 	%f160, %f154;
	mov.f32 	%f161, %f154;
	@%p1 bra 	$L__BB24_48;
	add.s64 	%rd7, %rd6, %rd4;
	mul.lo.s64 	%rd8, %rd32, %rd7;
	shl.b32 	%r20, %r2, 4;
	add.s32 	%r21, %r20, %r1;
	shl.b32 	%r22, %r21, 1;
	mov.u32 	%r23, smem;
	add.s32 	%r24, %r23, %r22;
	add.s32 	%r3, %r24, 1024;
	add.s64 	%rd9, %rd5, %rd3;
	mul.lo.s64 	%rd10, %rd32, %rd9;
	add.s64 	%rd36, %rd32, -1;
	shr.u64 	%rd37, %rd36, 4;
	add.s64 	%rd11, %rd37, 1;
	and.b64  	%rd77, %rd11, 3;
	setp.lt.u64 	%p2, %rd32, 49;
	mov.b32 	%r144, 0;
	mov.f32 	%f154, 0f00000000;
	@%p2 bra 	$L__BB24_37;
	and.b64  	%rd76, %rd11, 2305843009213693948;
	mov.f32 	%f154, 0f00000000;
	mov.b32 	%r143, 32;
	mov.u32 	%r141, %r2;
	mov.u32 	%r142, %r1;
	mov.f32 	%f155, %f154;
	mov.f32 	%f156, %f154;
	mov.f32 	%f157, %f154;
	mov.f32 	%f158, %f154;
	mov.f32 	%f159, %f154;
	mov.f32 	%f160, %f154;
	mov.f32 	%f161, %f154;
$L__BB24_3:
	setp.ge.u64 	%p3, %rd7, %rd33;
	cvt.u64.u32 	%rd39, %r142;
	setp.le.u64 	%p4, %rd32, %rd39;
	add.s64 	%rd40, %rd8, %rd39;
	shl.b64 	%rd41, %rd40, 2;
	add.s64 	%rd15, %rd2, %rd41;
	or.pred  	%p5, %p4, %p3;
	@%p5 bra 	$L__BB24_5;
	ld.global.f32 	%f126, [%rd15];
	// begin inline asm
	{  cvt.rn.f16.f32 %rs51, %f126;}

	// end inline asm
	bra.uni 	$L__BB24_6;
$L__BB24_5:
	mov.f32 	%f125, 0f00000000;
	// begin inline asm
	{  cvt.rn.f16.f32 %rs51, %f125;}

	// end inline asm
$L__BB24_6:
	setp.ge.u64 	%p6, %rd9, %rd31;
	st.shared.u16 	[%r3], %rs51;
	cvt.u64.u32 	%rd16, %r141;
	setp.le.u64 	%p7, %rd32, %rd16;
	or.pred  	%p8, %p7, %p6;
	@%p8 bra 	$L__BB24_8;
	add.s64 	%rd43, %rd10, %rd16;
	shl.b64 	%rd44, %rd43, 2;
	add.s64 	%rd45, %rd1, %rd44;
	ld.global.f32 	%f128, [%rd45];
	// begin inline asm
	{  cvt.rn.f16.f32 %rs52, %f128;}

	// end inline asm
	bra.uni 	$L__BB24_9;
$L__BB24_8:
	mov.f32 	%f127, 0f00000000;
	// begin inline asm
	{  cvt.rn.f16.f32 %rs52, %f127;}

	// end inline asm
$L__BB24_9:
	setp.gt.u32 	%p9, %r2, 1;
	st.shared.u16 	[%r3+512], %rs52;
	bar.sync 	0;
	@%p9 bra 	$L__BB24_11;
	mov.u32 	%r26, smem;
	add.s32 	%r27, %r26, 1024;
	mov.b32 	%r28, 16;
	wmma.load.a.sync.aligned.row.m16n16k16.shared.f16 	{%r29, %r30, %r31, %r32, %r33, %r34, %r35, %r36}, [%r27], %r28;
	add.s32 	%r37, %r26, 1536;
	wmma.load.b.sync.aligned.row.m16n16k16.shared.f16 	{%r38, %r39, %r40, %r41, %r42, %r43, %r44, %r45}, [%r37], %r28;
	wmma.mma.sync.aligned.row.row.m16n16k16.f32.f32 {%f161, %f160, %f159, %f158, %f157, %f156, %f155, %f154}, {%r29, %r30, %r31, %r32, %r33, %r34, %r35, %r36}, {%r38, %r39, %r40, %r41, %r42, %r43, %r44, %r45}, {%f161, %f160, %f159, %f158, %f157, %f156, %f155, %f154};
$L__BB24_11:
	setp.lt.u64 	%p10, %rd7, %rd33;
	bar.sync 	0;
	add.s32 	%r46, %r142, 16;
	cvt.u64.u32 	%rd47, %r46;
	setp.gt.u64 	%p11, %rd32, %rd47;
	and.pred  	%p12, %p11, %p10;
	@%p12 bra 	$L__BB24_13;
	mov.f32 	%f129, 0f00000000;
	// begin inline asm
	{  cvt.rn.f16.f32 %rs53, %f129;}

	// end inline asm
	bra.uni 	$L__BB24_14;
$L__BB24_13:
	ld.global.f32 	%f130, [%rd15+64];
	// begin inline asm
	{  cvt.rn.f16.f32 %rs53, %f130;}

	// end inline asm
$L__BB24_14:
	setp.lt.u64 	%p13, %rd9, %rd31;
	st.shared.u16 	[%r3], %rs53;
	add.s32 	%r47, %r141, 16;
	cvt.u64.u32 	%rd49, %r47;
	setp.gt.u64 	%p14, %rd32, %rd49;
	and.pred  	%p15, %p14, %p13;
	add.s32 	%r48, %r143, -32;
	cvt.u64.u32 	%rd50, %r48;
	add.s64 	%rd51, %rd50, %rd4;
	add.s64 	%rd52, %rd10, %rd51;
	shl.b64 	%rd53, %rd52, 2;
	add.s64 	%rd17, %rd1, %rd53;
	@%p15 bra 	$L__BB24_16;
	mov.f32 	%f131, 0f00000000;
	// begin inline asm
	{  cvt.rn.f16.f32 %rs54, %f131;}

	// end inline asm
	bra.uni 	$L__BB24_17;
$L__BB24_16:
	ld.global.f32 	%f132, [%rd17+64];
	// begin inline asm
	{  cvt.rn.f16.f32 %rs54, %f132;}

	// end inline asm
$L__BB24_17:
	setp.gt.u32 	%p16, %r2, 1;
	st.shared.u16 	[%r3+512], %rs54;
	bar.sync 	0;
	@%p16 bra 	$L__BB24_19;
	mov.u32 	%r49, smem;
	add.s32 	%r50, %r49, 1024;
	mov.b32 	%r51, 16;
	wmma.load.a.sync.aligned.row.m16n16k16.shared.f16 	{%r52, %r53, %r54, %r55, %r56, %r57, %r58, %r59}, [%r50], %r51;
	add.s32 	%r60, %r49, 1536;
	wmma.load.b.sync.aligned.row.m16n16k16.shared.f16 	{%r61, %r62, %r63, %r64, %r65, %r66, %r67, %r68}, [%r60], %r51;
	wmma.mma.sync.aligned.row.row.m16n16k16.f32.f32 {%f161, %f160, %f159, %f158, %f157, %f156, %f155, %f154}, {%r52, %r53, %r54, %r55, %r56, %r57, %r58, %r59}, {%r61, %r62, %r63, %r64, %r65, %r66, %r67, %r68}, {%f161, %f160, %f159, %f158, %f157, %f156, %f155, %f154};
$L__BB24_19:
	setp.lt.u64 	%p17, %rd7, %rd33;
	bar.sync 	0;
	add.s32 	%r69, %r142, 32;
	cvt.u64.u32 	%rd55, %r69;
	setp.gt.u64 	%p18, %rd32, %rd55;
	and.pred  	%p19, %p18, %p17;
	@%p19 bra 	$L__BB24_21;
	mov.f32 	%f133, 0f00000000;
	// begin inline asm
	{  cvt.rn.f16.f32 %rs55, %f133;}

	// end inline asm
	bra.uni 	$L__BB24_22;
$L__BB24_21:
	ld.global.f32 	%f134, [%rd15+128];
	// begin inline asm
	{  cvt.rn.f16.f32 %rs55, %f134;}

	// end inline asm
$L__BB24_22:
	setp.lt.u64 	%p20, %rd9, %rd31;
	st.shared.u16 	[%r3], %rs55;
	add.s32 	%r70, %r141, 32;
	cvt.u64.u32 	%rd57, %r70;
	setp.gt.u64 	%p21, %rd32, %rd57;
	and.pred  	%p22, %p21, %p20;
	@%p22 bra 	$L__BB24_24;
	mov.f32 	%f135, 0f00000000;
	// begin inline asm
	{  cvt.rn.f16.f32 %rs56, %f135;}

	// end inline asm
	bra.uni 	$L__BB24_25;
$L__BB24_24:
	ld.global.f32 	%f136, [%rd17+128];
	// begin inline asm
	{  cvt.rn.f16.f32 %rs56, %f136;}

	// end inline asm
$L__BB24_25:
	setp.gt.u32 	%p23, %r2, 1;
	st.shared.u16 	[%r3+512], %rs56;
	bar.sync 	0;
	@%p23 bra 	$L__BB24_27;
	mov.u32 	%r71, smem;
	add.s32 	%r72, %r71, 1024;
	mov.b32 	%r73, 16;
	wmma.load.a.sync.aligned.row.m16n16k16.shared.f16 	{%r74, %r75, %r76, %r77, %r78, %r79, %r80, %r81}, [%r72], %r73;
	add.s32 	%r82, %r71, 1536;
	wmma.load.b.sync.aligned.row.m16n16k16.shared.f16 	{%r83, %r84, %r85, %r86, %r87, %r88, %r89, %r90}, [%r82], %r73;
	wmma.mma.sync.aligned.row.row.m16n16k16.f32.f32 {%f161, %f160, %f159, %f158, %f157, %f156, %f155, %f154}, {%r74, %r75, %r76, %r77, %r78, %r79, %r80, %r81}, {%r83, %r84, %r85, %r86, %r87, %r88, %r89, %r90}, {%f161, %f160, %f159, %f158, %f157, %f156, %f155, %f154};
$L__BB24_27:
	setp.lt.u64 	%p24, %rd7, %rd33;
	bar.sync 	0;
	add.s32 	%r91, %r142, 48;
	cvt.u64.u32 	%rd59, %r91;
	setp.gt.u64 	%p25, %rd32, %rd59;
	and.pred  	%p26, %p25, %p24;
	@%p26 bra 	$L__BB24_29;
	mov.f32 	%f137, 0f00000000;
	// begin inline asm
	{  cvt.rn.f16.f32 %rs57, %f137;}

	// end inline asm
	bra.uni 	$L__BB24_30;
$L__BB24_29:
	ld.global.f32 	%f138, [%rd15+192];
	// begin inline asm
	{  cvt.rn.f16.f32 %rs57, %f138;}

	// end inline asm
$L__BB24_30:
	setp.lt.u64 	%p27, %rd9, %rd31;
	st.shared.u16 	[%r3], %rs57;
	add.s32 	%r92, %r141, 48;
	cvt.u64.u32 	%rd61, %r92;
	setp.gt.u64 	%p28, %rd32, %rd61;
	and.pred  	%p29, %p28, %p27;
	@%p29 bra 	$L__BB24_32;
	mov.f32 	%f139, 0f00000000;
	// begin inline asm
	{  cvt.rn.f16.f32 %rs58, %f139;}

	// end inline asm
	bra.uni 	$L__BB24_33;
$L__BB24_32:
	ld.global.f32 	%f140, [%rd17+192];
	// begin inline asm
	{  cvt.rn.f16.f32 %rs58, %f140;}

	// end inline asm
$L__BB24_33:
	setp.gt.u32 	%p30, %r2, 1;
	st.shared.u16 	[%r3+512], %rs58;
	bar.sync 	0;
	@%p30 bra 	$L__BB24_35;
	mov.u32 	%r93, smem;
	add.s32 	%r94, %r93, 1024;
	mov.b32 	%r95, 16;
	wmma.load.a.sync.aligned.row.m16n16k16.shared.f16 	{%r96, %r97, %r98, %r99, %r100, %r101, %r102, %r103}, [%r94], %r95;
	add.s32 	%r104, %r93, 1536;
	wmma.load.b.sync.aligned.row.m16n16k16.shared.f16 	{%r105, %r106, %r107, %r108, %r109, %r110, %r111, %r112}, [%r104], %r95;
	wmma.mma.sync.aligned.row.row.m16n16k16.f32.f32 {%f161, %f160, %f159, %f158, %f157, %f156, %f155, %f154}, {%r96, %r97, %r98, %r99, %r100, %r101, %r102, %r103}, {%r105, %r106, %r107, %r108, %r109, %r110, %r111, %r112}, {%f161, %f160, %f159, %f158, %f157, %f156, %f155, %f154};
$L__BB24_35:
	bar.sync 	0;
	add.s32 	%r143, %r143, 64;
	add.s32 	%r142, %r142, 64;
	add.s32 	%r141, %r141, 64;
	add.s64 	%rd76, %rd76, -4;
	setp.ne.s64 	%p31, %rd76, 0;
	@%p31 bra 	$L__BB24_3;
	add.s32 	%r144, %r143, -32;
$L__BB24_37:
	setp.eq.s64 	%p32, %rd77, 0;
	@%p32 bra 	$L__BB24_48;
	add.s32 	%r145, %r2, %r144;
	shl.b64 	%rd62, %rd8, 2;
	add.s32 	%r113, %r1, %r144;
	cvt.u64.u32 	%rd78, %r113;
	mul.wide.u32 	%rd63, %r113, 4;
	add.s64 	%rd64, %rd62, %rd63;
	add.s64 	%rd79, %rd2, %rd64;
$L__BB24_39:
	.pragma "nounroll";
	setp.lt.u64 	%p33, %rd7, %rd33;
	setp.gt.u64 	%p34, %rd32, %rd78;
	and.pred  	%p35, %p34, %p33;
	@%p35 bra 	$L__BB24_41;
	mov.f32 	%f141, 0f00000000;
	// begin inline asm
	{  cvt.rn.f16.f32 %rs59, %f141;}

	// end inline asm
	bra.uni 	$L__BB24_42;
$L__BB24_41:
	ld.global.f32 	%f142, [%rd79];
	// begin inline asm
	{  cvt.rn.f16.f32 %rs59, %f142;}

	// end inline asm
$L__BB24_42:
	setp.lt.u64 	%p36, %rd9, %rd31;
	st.shared.u16 	[%r3], %rs59;
	cvt.u64.u32 	%rd24, %r145;
	setp.gt.u64 	%p37, %rd32, %rd24;
	and.pred  	%p38, %p37, %p36;
	@%p38 bra 	$L__BB24_44;
	mov.f32 	%f143, 0f00000000;
	// begin inline asm
	{  cvt.rn.f16.f32 %rs60, %f143;}

	// end inline asm
	bra.uni 	$L__BB24_45;
$L__BB24_44:
	add.s64 	%rd67, %rd10, %rd24;
	shl.b64 	%rd68, %rd67, 2;
	add.s64 	%rd69, %rd1, %rd68;
	ld.global.f32 	%f144, [%rd69];
	// begin inline asm
	{  cvt.rn.f16.f32 %rs60, %f144;}

	// end inline asm
$L__BB24_45:
	setp.gt.u32 	%p39, %r2, 1;
	st.shared.u16 	[%r3+512], %rs60;
	bar.sync 	0;
	@%p39 bra 	$L__BB24_47;
	mov.u32 	%r114, smem;
	add.s32 	%r115, %r114, 1024;
	mov.b32 	%r116, 16;
	wmma.load.a.sync.aligned.row.m16n16k16.shared.f16 	{%r117, %r118, %r119, %r120, %r121, %r122, %r123, %r124}, [%r115], %r116;
	add.s32 	%r125, %r114, 1536;
	wmma.load.b.sync.aligned.row.m16n16k16.shared.f16 	{%r126, %r127, %r128, %r129, %r130, %r131, %r132, %r133}, [%r125], %r116;
	wmma.mma.sync.aligned.row.row.m16n16k16.f32.f32 {%f161, %f160, %f159, %f158, %f157, %f156, %f155, %f154}, {%r117, %r118, %r119, %r120, %r121, %r122, %r123, %r124}, {%r126, %r127, %r128, %r129, %r130, %r131, %r132, %r133}, {%f161, %f160, %f159, %f158, %f157, %f156, %f155, %f154};
$L__BB24_47:
	bar.sync 	0;
	add.s32 	%r145, %r145, 16;
	add.s64 	%rd79, %rd79, 64;
	add.s64 	%rd78, %rd78, 16;
	add.s64 	%rd77, %rd77, -1;
	setp.ne.s64 	%p40, %rd77, 0;
	@%p40 bra 	$L__BB24_39;
$L__BB24_48:
	setp.gt.u32 	%p41, %r2, 1;
	@%p41 bra 	$L__BB24_50;
	mov.u32 	%r134, smem;
	mov.b32 	%r135, 16;
	wmma.store.d.sync.aligned.row.m16n16k16.shared.f32 	[%r134], {%f161, %f160, %f159, %f158, %f157, %f156, %f155, %f154}, %r135;
$L__BB24_50:
	bar.sync 	0;
	cvt.u64.u32 	%rd70, %r1;
	add.s64 	%rd28, %rd5, %rd70;
	setp.ge.u64 	%p42, %rd28, %rd31;
	add.s64 	%rd71, %rd6, %rd4;
	setp.ge.u64 	%p43, %rd71, %rd33;
	or.pred  	%p44, %p42, %p43;
	@%p44 bra 	$L__BB24_52;
	shl.b32 	%r136, %r2, 4;
	add.s32 	%r137, %r136, %r1;
	shl.b32 	%r138, %r137, 2;
	mov.u32 	%r139, smem;
	add.s32 	%r140, %r139, %r138;
	ld.shared.f32 	%f145, [%r140];
	mad.lo.s64 	%rd72, %rd31, %rd71, %rd28;
	cvta.to.global.u64 	%rd73, %rd30;
	shl.b64 	%rd74, %rd72, 2;
	add.s64 	%rd75, %rd73, %rd74;
	st.global.f32 	[%rd75], %f145;
$L__BB24_52:
	ret;

}
	// .globl	backward_linear_batch_double
.visible .entry backward_linear_batch_double(
	.param .u64 .ptr .align 1 backward_linear_batch_double_param_0,
	.param .u64 .ptr .align 1 backward_linear_batch_double_param_1,
	.param .u64 .ptr .align 1 backward_linear_batch_double_param_2,
	.param .u64 backward_linear_batch_double_param_3,
	.param .u64 backward_linear_batch_double_param_4,
	.param .u64 backward_linear_batch_double_param_5
)
{
	.reg .pred 	%p<45>;
	.reg .b16 	%rs<61>;
	.reg .b32 	%r<146>;
	.reg .b32 	%f<216>;
	.reg .b64 	%rd<80>;
	.reg .b64 	%fd<12>;

	ld.param.u64 	%rd34, [backward_linear_batch_double_param_0];
	ld.param.u64 	%rd35, [backward_linear_batch_double_param_1];
	ld.param.u64 	%rd30, [backward_linear_batch_double_param_2];
	ld.param.u64 	%rd31, [backward_linear_batch_double_param_3];
	ld.param.u64 	%rd32, [backward_linear_batch_double_param_4];
	ld.param.u64 	%rd33, [backward_linear_batch_double_param_5];
	cvta.to.global.u64 	%rd1, %rd35;
	cvta.to.global.u64 	%rd2, %rd34;
	mov.u32 	%r1, %tid.x;
	cvt.u64.u32 	%rd3, %r1;
	mov.u32 	%r2, %tid.y;
	cvt.u64.u32 	%rd4, %r2;
	mov.u32 	%r15, %ctaid.x;
	shl.b32 	%r16, %r15, 4;
	cvt.u64.u32 	%rd5, %r16;
	mov.u32 	%r17, %ctaid.y;
	shl.b32 	%r18, %r17, 4;
	cvt.u64.u32 	%rd6, %r18;
	bar.sync 	0;
	setp.eq.s64 	%p1, %rd32, 0;
	mov.f32 	%f144, 0f00000000;
	mov.f32 	%f145, %f144;
	mov.f32 	%f146, %f144;
	mov.f32 	%f147, %f144;
	mov.f32 	%f148, %f144;
	mov.f32 	%f149, %f144;
	mov.f32 	%f150, %f144;
	mov.f32 	%f151, %f144;
	@%p1 bra 	$L__BB25_48;
	add.s64 	%rd7, %rd6, %rd4;
	mul.lo.s64 	%rd8, %rd32, %rd7;
	shl.b32 	%r20, %r2, 4;
	add.s32 	%r21, %r20, %r1;
	shl.b32 	%r22, %r21, 1;
	mov.u32 	%r23, smem;
	add.s32 	%r24, %r23, %r22;
	add.s32 	%r3, %r24, 1024;
	add.s64 	%rd9, %rd5, %rd3;
	mul.lo.s64 	%rd10, %rd32, %rd9;
	add.s64 	%rd36, %rd32, -1;
	shr.u64 	%rd37, %rd36, 4;
	add.s64 	%rd11, %rd37, 1;
	and.b64  	%rd77, %rd11, 3;
	setp.lt.u64 	%p2, %rd32, 49;
	mov.b32 	%r144, 0;
	mov.f32 	%f144, 0f00000000;
	@%p2 bra 	$L__BB25_37;
	and.b64  	%rd76, %rd11, 2305843009213693948;
	mov.f32 	%f144, 0f00000000;
	mov.b32 	%r143, 32;
	mov.u32 	%r141, %r2;
	mov.u32 	%r142, %r1;
	mov.f32 	%f145, %f144;
	mov.f32 	%f146, %f144;
	mov.f32 	%f147, %f144;
	mov.f32 	%f148, %f144;
	mov.f32 	%f149, %f144;
	mov.f32 	%f150, %f144;
	mov.f32 	%f151, %f144;
$L__BB25_3:
	setp.ge.u64 	%p3, %rd7, %rd33;
	cvt.u64.u32 	%rd39, %r142;
	setp.le.u64 	%p4, %rd32, %rd39;
	add.s64 	%rd40, %rd8, %rd39;
	shl.b64 	%rd41, %rd40, 3;
	add.s64 	%rd15, %rd2, %rd41;
	or.pred  	%p5, %p4, %p3;
	@%p5 bra 	$L__BB25_5;
	ld.global.f64 	%fd1, [%rd15];
	// begin inline asm
	{  cvt.rn.f16.f64 %rs51, %fd1;}

	// end inline asm
	bra.uni 	$L__BB25_6;
$L__BB25_5:
	mov.f32 	%f125, 0f00000000;
	// begin inline asm
	{  cvt.rn.f16.f32 %rs51, %f125;}

	// end inline asm
$L__BB25_6:
	setp.ge.u64 	%p6, %rd9, %rd31;
	st.shared.u16 	[%r3], %rs51;
	cvt.u64.u32 	%rd16, %r141;
	setp.le.u64 	%p7, %rd32, %rd16;
	or.pred  	%p8, %p7, %p6;
	@%p8 bra 	$L__BB25_8;
	add.s64 	%rd43, %rd10, %rd16;
	shl.b64 	%rd44, %rd43, 3;
	add.s64 	%rd45, %rd1, %rd44;
	ld.global.f64 	%fd2, [%rd45];
	// begin inline asm
	{  cvt.rn.f16.f64 %rs52, %fd2;}

	// end inline asm
	bra.uni 	$L__BB25_9;
$L__BB25_8:
	mov.f32 	%f126, 0f00000000;
	// begin inline asm
	{  cvt.rn.f16.f32 %rs52, %f126;}

	// end inline asm
$L__BB25_9:
	setp.gt.u32 	%p9, %r2, 1;
	st.shared.u16 	[%r3+512], %rs52;
	bar.sync 	0;
	@%p9 bra 	$L__BB25_11;
	mov.u32 	%r26, smem;
	add.s32 	%r27, %r26, 1024;
	mov.b32 	%r28, 16;
	wmma.load.a.sync.aligned.row.m16n16k16.shared.f16 	{%r29, %r30, %r31, %r32, %r33, %r34, %r35, %r36}, [%r27], %r28;
	add.s32 	%r37, %r26, 1536;
	wmma.load.b.sync.aligned.row.m16n16k16.shared.f16 	{%r38, %r39, %r40, %r41, %r42, %r43, %r44, %r45}, [%r37], %r28;
	wmma.mma.sync.aligned.row.row.m16n16k16.f32.f32 {%f151, %f150, %f149, %f148, %f147, %f146, %f145, %f144}, {%r29, %r30, %r31, %r32, %r33, %r34, %r35, %r36}, {%r38, %r39, %r40, %r41, %r42, %r43, %r44, %r45}, {%f151, %f150, %f149, %f148, %f147, %f146, %f145, %f144};
$L__BB25_11:
	setp.lt.u64 	%p10, %rd7, %rd33;
	bar.sync 	0;
	add.s32 	%r46, %r142, 16;
	cvt.u64.u32 	%rd47, %r46;
	setp.gt.u64 	%p11, %rd32, %rd47;
	and.pred  	%p12, %p11, %p10;
	@%p12 bra 	$L__BB25_13;
	mov.f32 	%f127, 0f00000000;
	// begin inline asm
	{  cvt.rn.f16.f32 %rs53, %f127;}

	// end inline asm
	bra.uni 	$L__BB25_14;
$L__BB25_13:
	ld.global.f64 	%fd3, [%rd15+128];
	// begin inline asm
	{  cvt.rn.f16.f64 %rs53, %fd3;}

	// end inline asm
$L__BB25_14:
	setp.lt.u64 	%p13, %rd9, %rd31;
	st.shared.u16 	[%r3], %rs53;
	add.s32 	%r47, %r141, 16;
	cvt.u64.u32 	%rd49, %r47;
	setp.gt.u64 	%p14, %rd32, %rd49;
	and.pred  	%p15, %p14, %p13;
	add.s32 	%r48, %r143, -32;
	cvt.u64.u32 	%rd50, %r48;
	add.s64 	%rd51, %rd50, %rd4;
	add.s64 	%rd52, %rd10, %rd51;
	shl.b64 	%rd53, %rd52, 3;
	add.s64 	%rd17, %rd1, %rd53;
	@%p15 bra 	$L__BB25_16;
	mov.f32 	%f128, 0f00000000;
	// begin inline asm
	{  cvt.rn.f16.f32 %rs54, %f128;}

	// end inline asm
	bra.uni 	$L__BB25_17;
$L__BB25_16:
	ld.global.f64 	%fd4, [%rd17+128];
	// begin inline asm
	{  cvt.rn.f16.f64 %rs54, %fd4;}

	// end inline asm
$L__BB25_17:
	setp.gt.u32 	%p16, %r2, 1;
	st.shared.u16 	[%r3+512], %rs54;
	bar.sync 	0;
	@%p16 bra 	$L__BB25_19;
	mov.u32 	%r49, smem;
	add.s32 	%r50, %r49, 1024;
	mov.b32 	%r51, 16;
	wmma.load.a.sync.aligned.row.m16n16k16.shared.f16 	{%r52, %r53, %r54, %r55, %r56, %r57, %r58, %r59}, [%r50], %r51;
	add.s32 	%r60, %r49, 1536;
	wmma.load.b.sync.aligned.row.m16n16k16.shared.f16 	{%r61, %r62, %r63, %r64, %r65, %r66, %r67, %r68}, [%r60], %r51;
	wmma.mma.sync.aligned.row.row.m16n16k16.f32.f32 {%f151, %f150, %f149, %f148, %f147, %f146, %f145, %f144}, {%r52, %r53, %r54, %r55, %r56, %r57, %r58, %r59}, {%r61, %r62, %r63, %r64, %r65, %r66, %r67, %r68}, {%f151, %f150, %f149, %f148, %f147, %f146, %f145, %f144};
$L__BB25_19:
	setp.lt.u64 	%p17, %rd7, %rd33;
	bar.sync 	0;
	add.s32 	%r69, %r142, 32;
	cvt.u64.u32 	%rd55, %r69;
	setp.gt.u64 	%p18, %rd32, %rd55;
	and.pred  	%p19, %p18, %p17;
	@%p19 bra 	$L__BB25_21;
	mov.f32 	%f129, 0f00000000;
	// begin inline asm
	{  cvt.rn.f16.f32 %rs55, %f129;}

	// end inline asm
	bra.uni 	$L__BB25_22;
$L__BB25_21:
	ld.global.f64 	%fd5, [%rd15+256];
	// begin inline asm
	{  cvt.rn.f16.f64 %rs55, %fd5;}

	// end inline asm
$L__BB25_22:
	setp.lt.u64 	%p20, %rd9, %rd31;
	st.shared.u16 	[%r3], %rs55;
	add.s32 	%r70, %r141, 32;
	cvt.u64.u32 	%rd57, %r70;
	setp.gt.u64 	%p21, %rd32, %rd57;
	and.pred  	%p22, %p21, %p20;
	@%p22 bra 	$L__BB25_24;
	mov.f32 	%f130, 0f00000000;
	// begin inline asm
	{  cvt.rn.f16.f32 %rs56, %f130;}

	// end inline asm
	bra.uni 	$L__BB25_25;
$L__BB25_24:
	ld.global.f64 	%fd6, [%rd17+256];
	// begin inline asm
	{  cvt.rn.f16.f64 %rs56, %fd6;}

	// end inline asm
$L__BB25_25:
	setp.gt.u32 	%p23, %r2, 1;
	st.shared.u16 	[%r3+512], %rs56;
	bar.sync 	0;
	@%p23 bra 	$L__BB25_27;
	mov.u32 	%r71, smem;
	add.s32 	%r72, %r71, 1024;
	mov.b32 	%r73, 16;
	wmma.load.a.sync.aligned.row.m16n16k16.shared.f16 	{%r74, %r75, %r76, %r77, %r78, %r79, %r80, %r81}, [%r72], %r73;
	add.s32 	%r82, %r71, 1536;
	wmma.load.b.sync.aligned.row.m16n16k16.shared.f16 	{%r83, %r84, %r85, %r86, %r87, %r88, %r89, %r90}, [%r82], %r73;
	wmma.mma.sync.aligned.row.row.m16n16k16.f32.f32 {%f151, %f150, %f149, %f148, %f147, %f146, %f145, %f144}, {%r74, %r75, %r76, %r77, %r78, %r79, %r80, %r81}, {%r83, %r84, %r85, %r86, %r87, %r88, %r89, %r90}, {%f151, %f150, %f149, %f148, %f147, %f146, %f145, %f144};
$L__BB25_27:
	setp.lt.u64 	%p24, %rd7, %rd33;
	bar.sync 	0;
	add.s32 	%r91, %r142, 48;
	cvt.u64.u32 	%rd59, %r91;
	setp.gt.u64 	%p25, %rd32, %rd59;
	and.pred  	%p26, %p25, %p24;
	@%p26 bra 	$L__BB25_29;
	mov.f32 	%f131, 0f00000000;
	// begin inline asm
	{  cvt.rn.f16.f32 %rs57, %f131;}

	// end inline asm
	bra.uni 	$L__BB25_30;
$L__BB25_29:
	ld.global.f64 	%fd7, [%rd15+384];
	// begin inline asm
	{  cvt.rn.f16.f64 %rs57, %fd7;}

	// end inline asm
$L__BB25_30:
	setp.lt.u64 	%p27, %rd9, %rd31;
	st.shared.u16 	[%r3], %rs57;
	add.s32 	%r92, %r141, 48;
	cvt.u64.u32 	%rd61, %r92;
	setp.gt.u64 	%p28, %rd32, %rd61;
	and.pred  	%p29, %p28, %p27;
	@%p29 bra 	$L__BB25_32;
	mov.f32 	%f132, 0f00000000;
	// begin inline asm
	{  cvt.rn.f16.f32 %rs58, %f132;}

	// end inline asm
	bra.uni 	$L__BB25_33;
$L__BB25_32:
	ld.global.f64 	%fd8, [%rd17+384];
	// begin inline asm
	{  cvt.rn.f16.f64 %rs58, %fd8;}

	// end inline asm
$L__BB25_33:
	setp.gt.u32 	%p30, %r2, 1;
	st.shared.u16 	[%r3+512], %rs58;
	bar.sync 	0;
	@%p30 bra 	$L__BB25_35;
	mov.u32 	%r93, smem;
	add.s32 	%r94, %r93, 1024;
	mov.b32 	%r95, 16;
	wmma.load.a.sync.aligned.row.m16n16k16.shared.f16 	{%r96, %r97, %r98, %r99, %r100, %r101, %r102, %r103}, [%r94], %r95;
	add.s32 	%r104, %r93, 1536;
	wmma.load.b.sync.aligned.row.m16n16k16.shared.f16 	{%r105, %r106, %r107, %r108, %r109, %r110, %r111, %r112}, [%r104], %r95;
	wmma.mma.sync.aligned.row.row.m16n16k16.f32.f32 {%f151, %f150, %f149, %f148, %f147, %f146, %f145, %f144}, {%r96, %r97, %r98, %r99, %r100, %r101, %r102, %r103}, {%r105, %r106, %r107, %r108, %r109, %r110, %r111, %r112}, {%f151, %f150, %f149, %f148, %f147, %f146, %f145, %f144};
$L__BB25_35:
	bar.sync 	0;
	add.s32 	%r143, %r143, 64;
	add.s32 	%r142, %r142, 64;
	add.s32 	%r141, %r141, 64;
	add.s64 	%rd76, %rd76, -4;
	setp.ne.s64 	%p31, %rd76, 0;
	@%p31 bra 	$L__BB25_3;
	add.s32 	%r144, %r143, -32;
$L__BB25_37:
	setp.eq.s64 	%p32, %rd77, 0;
	@%p32 bra 	$L__BB25_48;
	add.s32 	%r145, %r2, %r144;
	shl.b64 	%rd62, %rd8, 3;
	add.s32 	%r113, %r1, %r144;
	cvt.u64.u32 	%rd78, %r113;
	mul.wide.u32 	%rd63, %r113, 8;
	add.s64 	%rd64, %rd62, %rd63;
	add.s64 	%rd79, %rd2, %rd64;
$L__BB25_39:
	.pragma "nounroll";
	setp.lt.u64 	%p33, %rd7, %rd33;
	setp.gt.u64 	%p34, %rd32, %rd78;
	and.pred  	%p35, %p34, %p33;
	@%p35 bra 	$L__BB25_41;
	mov.f32 	%f133, 0f00000000;
	// begin inline asm
	{  cvt.rn.f16.f32 %rs59, %f133;}

	// end inline asm
	bra.uni 	$L__BB25_42;
$L__BB25_41:
	ld.global.f64 	%fd9, [%rd79];
	// begin inline asm
	{  cvt.rn.f16.f64 %rs59, %fd9;}

	// end inline asm
$L__BB25_42:
	setp.lt.u64 	%p36, %rd9, %rd31;
	st.shared.u16 	[%r3], %rs59;
	cvt.u64.u32 	%rd24, %r145;
	setp.gt.u64 	%p37, %rd32, %rd24;
	and.pred  	%p38, %p37, %p36;
	@%p38 bra 	$L__BB25_44;
	mov.f32 	%f134, 0f00000000;
	// begin inline asm
	{  cvt.rn.f16.f32 %rs60, %f134;}

	// end inline asm
	bra.uni 	$L__BB25_45;
$L__BB25_44:
	add.s64 	%rd67, %rd10, %rd24;
	shl.b64 	%rd68, %rd67, 3;
	add.s64 	%rd69, %rd1, %rd68;
	ld.global.f64 	%fd10, [%rd69];
	// begin inline asm
	{  cvt.rn.f16.f64 %rs60, %fd10;}

	// end inline asm
$L__BB25_45:
	setp.gt.u32 	%p39, %r2, 1;
	st.shared.u16 	[%r3+512], %rs60;
	bar.sync 	0;
	@%p39 bra 	$L__BB25_47;
	mov.u32 	%r114, smem;
	add.s32 	%r115, %r114, 1024;
	mov.b32 	%r116, 16;
	wmma.load.a.sync.aligned.row.m16n16k16.shared.f16 	{%r117, %r118, %r119, %r120, %r121, %r122, %r123, %r124}, [%r115], %r116;
	add.s32 	%r125, %r114, 1536;
	wmma.load.b.sync.aligned.row.m16n16k16.shared.f16 	{%r126, %r127, %r128, %r129, %r130, %r131, %r132, %r133}, [%r125], %r116;
	wmma.mma.sync.aligned.row.row.m16n16k16.f32.f32 {%f151, %f150, %f149, %f148, %f147, %f146, %f145, %f144}, {%r117, %r118, %r119, %r120, %r121, %r122, %r123, %r124}, {%r126, %r127, %r128, %r129, %r130, %r131, %r132, %r133}, {%f151, %f150, %f149, %f148, %f147, %f146, %f145, %f144};
$L__BB25_47:
	bar.sync 	0;
	add.s32 	%r145, %r145, 16;
	add.s64 	%rd79, %rd79, 128;
	add.s64 	%rd78, %rd78, 16;
	add.s64 	%rd77, %rd77, -1;
	setp.ne.s64 	%p40, %rd77, 0;
	@%p40 bra 	$L__BB25_39;
$L__BB25_48:
	setp.gt.u32 	%p41, %r2, 1;
	@%p41 bra 	$L__BB25_50;
	mov.u32 	%r134, smem;
	mov.b32 	%r135, 16;
	wmma.store.d.sync.aligned.row.m16n16k16.shared.f32 	[%r134], {%f151, %f150, %f149, %f148, %f147, %f146, %f145, %f144}, %r135;
$L__BB25_50:
	bar.sync 	0;
	cvt.u64.u32 	%rd70, %r1;
	add.s64 	%rd28, %rd5, %rd70;
	setp.ge.u64 	%p42, %rd28, %rd31;
	add.s64 	%rd71, %rd6, %rd4;
	setp.ge.u64 	%p43, %rd71, %rd33;
	or.pred  	%p44, %p42, %p43;
	@%p44 bra 	$L__BB25_52;
	shl.b32 	%r136, %r2, 4;
	add.s32 	%r137, %r136, %r1;
	shl.b32 	%r138, %r137, 2;
	mov.u32 	%r139, smem;
	add.s32 	%r140, %r139, %r138;
	ld.shared.f32 	%f135, [%r140];
	cvt.f64.f32 	%fd11, %f135;
	mad.lo.s64 	%rd72, %rd31, %rd71, %rd28;
	cvta.to.global.u64 	%rd73, %rd30;
	shl.b64 	%rd74, %rd72, 3;
	add.s64 	%rd75, %rd73, %rd74;
	st.global.f64 	[%rd75], %fd11;
$L__BB25_52:
	ret;

}
	// .globl	linear_gradient_batch_float
.visible .entry linear_gradient_batch_float(
	.param .u64 .ptr .align 1 linear_gradient_batch_float_param_0,
	.param .u64 .ptr .align 1 linear_gradient_batch_float_param_1,
	.param .u64 .ptr .align 1 linear_gradient_batch_float_param_2,
	.param .u64 linear_gradient_batch_float_param_3,
	.param .u64 linear_gradient_batch_float_param_4,
	.param .u64 linear_gradient_batch_float_param_5,
	.param .u64 linear_gradient_batch_float_param_6
)
{
	.reg .pred 	%p<18>;
	.reg .b32 	%r<37>;
	.reg .b32 	%f<26>;
	.reg .b64 	%rd<27>;

	ld.param.u64 	%rd6, [linear_gradient_batch_float_param_0];
	ld.param.u64 	%rd7, [linear_gradient_batch_float_param_1];
	ld.param.u64 	%rd8, [linear_gradient_batch_float_param_2];
	ld.param.u64 	%rd9, [linear_gradient_batch_float_param_3];
	ld.param.u64 	%rd10, [linear_gradient_batch_float_param_4];
	ld.param.u64 	%rd12, [linear_gradient_batch_float_param_5];
	ld.param.u64 	%rd11, [linear_gradient_batch_float_param_6];
	mov.u32 	%r3, %ctaid.x;
	cvt.u64.u32 	%rd1, %r3;
	setp.le.u64 	%p1, %rd12, %rd1;
	@%p1 bra 	$L__BB26_12;
	mov.u32 	%r4, %ntid.x;
	mov.u32 	%r5, %ctaid.z;
	mov.u32 	%r1, %tid.x;
	mad.lo.s32 	%r6, %r4, %r5, %r1;
	cvt.u64.u32 	%rd2, %r6;
	setp.le.u64 	%p2, %rd11, %rd2;
	@%p2 bra 	$L__BB26_12;
	and.b64  	%rd13, %rd10, -4294967296;
	setp.ne.s64 	%p3, %rd13, 0;
	@%p3 bra 	$L__BB26_4;
	cvt.u32.u64 	%r7, %rd10;
	cvt.u32.u64 	%r8, %rd1;
	div.u32 	%r9, %r8, %r7;
	cvt.u64.u32 	%rd26, %r9;
	bra.uni 	$L__BB26_5;
$L__BB26_4:
	div.u64 	%rd26, %rd1, %rd10;
$L__BB26_5:
	setp.gt.u32 	%p4, %r1, 31;
	shl.b32 	%r10, %r1, 2;
	mov.u32 	%r11, smem;
	add.s32 	%r2, %r11, %r10;
	@%p4 bra 	$L__BB26_7;
	mov.b32 	%r12, 0;
	st.shared.u32 	[%r2], %r12;
$L__BB26_7:
	bar.sync 	0;
	sub.s64 	%rd14, %rd2, %rd26;
	mad.lo.s64 	%rd15, %rd14, %rd10, %rd1;
	cvta.to.global.u64 	%rd16, %rd6;
	shl.b64 	%rd17, %rd15, 2;
	add.s64 	%rd18, %rd16, %rd17;
	ld.global.f32 	%f3, [%rd18];
	mad.lo.s64 	%rd19, %rd9, %rd2, %rd26;
	cvta.to.global.u64 	%rd20, %rd7;
	shl.b64 	%rd21, %rd19, 2;
	add.s64 	%rd22, %rd20, %rd21;
	ld.global.f32 	%f4, [%rd22];
	fma.rn.f32 	%f5, %f3, %f4, 0f00000000;
	mov.b32 	%r13, %f5;
	shfl.sync.down.b32	%r14|%p5, %r13, 16, 31, -1;
	mov.b32 	%f6, %r14;
	add.f32 	%f7, %f5, %f6;
	mov.b32 	%r15, %f7;
	shfl.sync.down.b32	%r16|%p6, %r15, 8, 31, -1;
	mov.b32 	%f8, %r16;
	add.f32 	%f9, %f7, %f8;
	mov.b32 	%r17, %f9;
	shfl.sync.down.b32	%r18|%p7, %r17, 4, 31, -1;
	mov.b32 	%f10, %r18;
	add.f32 	%f11, %f9, %f10;
	mov.b32 	%r19, %f11;
	shfl.sync.down.b32	%r20|%p8, %r19, 2, 31, -1;
	mov.b32 	%f12, %r20;
	add.f32 	%f13, %f11, %f12;
	mov.b32 	%r21, %f13;
	shfl.sync.down.b32	%r22|%p9, %r21, 1, 31, -1;
	mov.b32 	%f14, %r22;
	add.f32 	%f1, %f13, %f14;
	and.b32  	%r23, %r1, 31;
	setp.ne.s32 	%p10, %r23, 0;
	@%p10 bra 	$L__BB26_9;
	shr.u32 	%r24, %r1, 3;
	add.s32 	%r26, %r11, %r24;
	st.shared.f32 	[%r26], %f1;
$L__BB26_9:
	setp.gt.u32 	%p11, %r1, 31;
	bar.sync 	0;
	@%p11 bra 	$L__BB26_12;
	ld.shared.f32 	%f15, [%r2];
	mov.b32 	%r27, %f15;
	shfl.sync.down.b32	%r28|%p12, %r27, 16, 31, -1;
	mov.b32 	%f16, %r28;
	add.f32 	%f17, %f15, %f16;
	mov.b32 	%r29, %f17;
	shfl.sync.down.b32	%r30|%p13, %r29, 8, 31, -1;
	mov.b32 	%f18, %r30;
	add.f32 	%f19, %f17, %f18;
	mov.b32 	%r31, %f19;
	shfl.sync.down.b32	%r32|%p14, %r31, 4, 31, -1;
	mov.b32 	%f20, %r32;
	add.f32 	%f21, %f19, %f20;
	mov.b32 	%r33, %f21;
	shfl.sync.down.b32	%r34|%p15, %r33, 2, 31, -1;
	mov.b32 	%f22, %r34;
	add.f32 	%f23, %f21, %f22;
	mov.b32 	%r35, %f23;
	shfl.sync.down.b32	%r36|%p16, %r35, 1, 31, -1;
	mov.b32 	%f24, %r36;
	add.f32 	%f2, %f23, %f24;
	setp.ne.s32 	%p17, %r1, 0;
	@%p17 bra 	$L__BB26_12;
	cvta.to.global.u64 	%rd23, %rd8;
	shl.b64 	%rd24, %rd1, 2;
	add.s64 	%rd25, %rd23, %rd24;
	atom.global.add.f32 	%f25, [%rd25], %f2;
$L__BB26_12:
	ret;

}
	// .globl	linear_gradient_batch_double
.visible .entry linear_gradient_batch_double(
	.param .u64 .ptr .align 1 linear_gradient_batch_double_param_0,
	.param .u64 .ptr .align 1 linear_gradient_batch_double_param_1,
	.param .u64 .ptr .align 1 linear_gradient_batch_double_param_2,
	.param .u64 linear_gradient_batch_double_param_3,
	.param .u64 linear_gradient_batch_double_param_4,
	.param .u64 linear_gradient_batch_double_param_5,
	.param .u64 linear_gradient_batch_double_param_6
)
{
	.reg .pred 	%p<28>;
	.reg .b32 	%r<56>;
	.reg .b64 	%rd<28>;
	.reg .b64 	%fd<26>;

	ld.param.u64 	%rd6, [linear_gradient_batch_double_param_0];
	ld.param.u64 	%rd7, [linear_gradient_batch_double_param_1];
	ld.param.u64 	%rd8, [linear_gradient_batch_double_param_2];
	ld.param.u64 	%rd9, [linear_gradient_batch_double_param_3];
	ld.param.u64 	%rd10, [linear_gradient_batch_double_param_4];
	ld.param.u64 	%rd12, [linear_gradient_batch_double_param_5];
	ld.param.u64 	%rd11, [linear_gradient_batch_double_param_6];
	mov.u32 	%r3, %ctaid.x;
	cvt.u64.u32 	%rd1, %r3;
	setp.le.u64 	%p1, %rd12, %rd1;
	@%p1 bra 	$L__BB27_12;
	mov.u32 	%r4, %ntid.x;
	mov.u32 	%r5, %ctaid.z;
	mov.u32 	%r1, %tid.x;
	mad.lo.s32 	%r6, %r4, %r5, %r1;
	cvt.u64.u32 	%rd2, %r6;
	setp.le.u64 	%p2, %rd11, %rd2;
	@%p2 bra 	$L__BB27_12;
	and.b64  	%rd13, %rd10, -4294967296;
	setp.ne.s64 	%p3, %rd13, 0;
	@%p3 bra 	$L__BB27_4;
	cvt.u32.u64 	%r7, %rd10;
	cvt.u32.u64 	%r8, %rd1;
	div.u32 	%r9, %r8, %r7;
	cvt.u64.u32 	%rd27, %r9;
	bra.uni 	$L__BB27_5;
$L__BB27_4:
	div.u64 	%rd27, %rd1, %rd10;
$L__BB27_5:
	setp.gt.u32 	%p4, %r1, 31;
	shl.b32 	%r10, %r1, 3;
	mov.u32 	%r11, smem;
	add.s32 	%r2, %r11, %r10;
	@%p4 bra 	$L__BB27_7;
	mov.b64 	%rd14, 0;
	st.shared.u64 	[%r2], %rd14;
$L__BB27_7:
	bar.sync 	0;
	sub.s64 	%rd15, %rd2, %rd27;
	mad.lo.s64 	%rd16, %rd15, %rd10, %rd1;
	cvta.to.global.u64 	%rd17, %rd6;
	shl.b64 	%rd18, %rd16, 3;
	add.s64 	%rd19, %rd17, %rd18;
	ld.global.f64 	%fd13, [%rd19];
	mad.lo.s64 	%rd20, %rd9, %rd2, %rd27;
	cvta.to.global.u64 	%rd21, %rd7;
	shl.b64 	%rd22, %rd20, 3;
	add.s64 	%rd23, %rd21, %rd22;
	ld.global.f64 	%fd14, [%rd23];
	fma.rn.f64 	%fd3, %fd13, %fd14, 0d0000000000000000;
	// begin inline asm
	mov.b64 {%r12,%r13}, %fd3;
	// end inline asm
	shfl.sync.down.b32	%r15|%p5, %r13, 16, 31, -1;
	shfl.sync.down.b32	%r14|%p6, %r12, 16, 31, -1;
	// begin inline asm
	mov.b64 %fd4, {%r14,%r15};
	// end inline asm
	add.f64 	%fd5, %fd3, %fd4;
	// begin inline asm
	mov.b64 {%r16,%r17}, %fd5;
	// end inline asm
	shfl.sync.down.b32	%r19|%p7, %r17, 8, 31, -1;
	shfl.sync.down.b32	%r18|%p8, %r16, 8, 31, -1;
	// begin inline asm
	mov.b64 %fd6, {%r18,%r19};
	// end inline asm
	add.f64 	%fd7, %fd5, %fd6;
	// begin inline asm
	mov.b64 {%r20,%r21}, %fd7;
	// end inline asm
	shfl.sync.down.b32	%r23|%p9, %r21, 4, 31, -1;
	shfl.sync.down.b32	%r22|%p10, %r20, 4, 31, -1;
	// begin inline asm
	mov.b64 %fd8, {%r22,%r23};
	// end inline asm
	add.f64 	%fd9, %fd7, %fd8;
	// begin inline asm
	mov.b64 {%r24,%r25}, %fd9;
	// end inline asm
	shfl.sync.down.b32	%r27|%p11, %r25, 2, 31, -1;
	shfl.sync.down.b32	%r26|%p12, %r24, 2, 31, -1;
	// begin inline asm
	mov.b64 %fd10, {%r26,%r27};
	// end inline asm
	add.f64 	%fd11, %fd9, %fd10;
	// begin inline asm
	mov.b64 {%r28,%r29}, %fd11;
	// end inline asm
	shfl.sync.down.b32	%r31|%p13, %r29, 1, 31, -1;
	shfl.sync.down.b32	%r30|%p14, %r28, 1, 31, -1;
	// begin inline asm
	mov.b64 %fd12, {%r30,%r31};
	// end inline asm
	add.f64 	%fd1, %fd11, %fd12;
	and.b32  	%r32, %r1, 31;
	setp.ne.s32 	%p15, %r32, 0;
	@%p15 bra 	$L__BB27_9;
	shr.u32 	%r33, %r1, 2;
	mov.u32 	%r34, smem;
	add.s32 	%r35, %r34, %r33;
	st.shared.f64 	[%r35], %fd1;
$L__BB27_9:
	setp.gt.u32 	%p16, %r1, 31;
	bar.sync 	0;
	@%p16 bra 	$L__BB27_12;
	ld.shared.f64 	%fd15, [%r2];
	// begin inline asm
	mov.b64 {%r36,%r37}, %fd15;
	// end inline asm
	shfl.sync.down.b32	%r39|%p17, %r37, 16, 31, -1;
	shfl.sync.down.b32	%r38|%p18, %r36, 16, 31, -1;
	// begin inline asm
	mov.b64 %fd16, {%r38,%r39};
	// end inline asm
	add.f64 	%fd17, %fd15, %fd16;
	// begin inline asm
	mov.b64 {%r40,%r41}, %fd17;
	// end inline asm
	shfl.sync.down.b32	%r43|%p19, %r41, 8, 31, -1;
	shfl.sync.down.b32	%r42|%p20, %r40, 8, 31, -1;
	// begin inline asm
	mov.b64 %fd18, {%r42,%r43};
	// end inline asm
	add.f64 	%fd19, %fd17, %fd18;
	// begin inline asm
	mov.b64 {%r44,%r45}, %fd19;
	// end inline asm
	shfl.sync.down.b32	%r47|%p21, %r45, 4, 31, -1;
	shfl.sync.down.b32	%r46|%p22, %r44, 4, 31, -1;
	// begin inline asm
	mov.b64 %fd20, {%r46,%r47};
	// end inline asm
	add.f64 	%fd21, %fd19, %fd20;
	// begin inline asm
	mov.b64 {%r48,%r49}, %fd21;
	// end inline asm
	shfl.sync.down.b32	%r51|%p23, %r49, 2, 31, -1;
	shfl.sync.down.b32	%r50|%p24, %r48, 2, 31, -1;
	// begin inline asm
	mov.b64 %fd22, {%r50,%r51};
	// end inline asm
	add.f64 	%fd23, %fd21, %fd22;
	// begin inline asm
	mov.b64 {%r52,%r53}, %fd23;
	// end inline asm
	shfl.sync.down.b32	%r55|%p25, %r53, 1, 31, -1;
	shfl.sync.down.b32	%r54|%p26, %r52, 1, 31, -1;
	// begin inline asm
	mov.b64 %fd24, {%r54,%r55};
	// end inline asm
	add.f64 	%fd2, %fd23, %fd24;
	setp.ne.s32 	%p27, %r1, 0;
	@%p27 bra 	$L__BB27_12;
	cvta.to.global.u64 	%rd24, %rd8;
	shl.b64 	%rd25, %rd1, 3;
	add.s64 	%rd26, %rd24, %rd25;
	atom.global.add.f64 	%fd25, [%rd26], %fd2;
$L__BB27_12:
	ret;

}
	// .globl	loss_linear_batch_by_canonical_link_float
.visible .entry loss_linear_batch_by_canonical_link_float(
	.param .u64 .ptr .align 1 loss_linear_batch_by_canonical_link_float_param_0,
	.param .u64 .ptr .align 1 loss_linear_batch_by_canonical_link_float_param_1,
	.param .u64 .ptr .align 1 loss_linear_batch_by_canonical_link_float_param_2,
	.param .u32 loss_linear_batch_by_canonical_link_float_param_3,
	.param .u32 loss_linear_batch_by_canonical_link_float_param_4
)
{
	.reg .pred 	%p<4>;
	.reg .b32 	%r<10>;
	.reg .b32 	%f<6>;
	.reg .b64 	%rd<15>;

	ld.param.u64 	%rd3, [loss_linear_batch_by_canonical_link_float_param_0];
	ld.param.u64 	%rd4, [loss_linear_batch_by_canonical_link_float_param_1];
	ld.param.u64 	%rd5, [loss_linear_batch_by_canonical_link_float_param_2];
	ld.param.s32 	%rd2, [loss_linear_batch_by_canonical_link_float_param_3];
	ld.param.u32 	%r2, [loss_linear_batch_by_canonical_link_float_param_4];
	mov.u32 	%r3, %ntid.y;
	mov.u32 	%r4, %ctaid.y;
	mov.u32 	%r5, %tid.y;
	mad.lo.s32 	%r1, %r3, %r4, %r5;
	mov.u32 	%r6, %ntid.x;
	mov.u32 	%r7, %ctaid.x;
	mov.u32 	%r8, %tid.x;
	mad.lo.s32 	%r9, %r6, %r7, %r8;
	cvt.u64.u32 	%rd1, %r9;
	setp.ge.u32 	%p1, %r1, %r2;
	setp.ge.u64 	%p2, %rd1, %rd2;
	or.pred  	%p3, %p1, %p2;
	@%p3 bra 	$L__BB28_2;
	cvta.to.global.u64 	%rd6, %rd4;
	cvta.to.global.u64 	%rd7, %rd3;
	cvta.to.global.u64 	%rd8, %rd5;
	cvt.u64.u32 	%rd9, %r1;
	mad.lo.s64 	%rd10, %rd2, %rd9, %rd1;
	shl.b64 	%rd11, %rd10, 2;
	add.s64 	%rd12, %rd6, %rd11;
	ld.global.f32 	%f1, [%rd12];
	add.s64 	%rd13, %rd7, %rd11;
	ld.global.f32 	%f2, [%rd13];
	sub.f32 	%f3, %f1, %f2;
	cvt.rn.f32.s32 	%f4, %r2;
	div.rn.f32 	%f5, %f3, %f4;
	add.s64 	%rd14, %rd8, %rd11;
	st.global.f32 	[%rd14], %f5;
$L__BB28_2:
	ret;

}
	// .globl	loss_linear_batch_by_canonical_link_double
.visible .entry loss_linear_batch_by_canonical_link_double(
	.param .u64 .ptr .align 1 loss_linear_batch_by_canonical_link_double_param_0,
	.param .u64 .ptr .align 1 loss_linear_batch_by_canonical_link_double_param_1,
	.param .u64 .ptr .align 1 loss_linear_batch_by_canonical_link_double_param_2,
	.param .u32 loss_linear_batch_by_canonical_link_double_param_3,
	.param .u32 loss_linear_batch_by_canonical_link_double_param_4
)
{
	.reg .pred 	%p<4>;
	.reg .b32 	%r<10>;
	.reg .b64 	%rd<15>;
	.reg .b64 	%fd<6>;

	ld.param.u64 	%rd3, [loss_linear_batch_by_canonical_link_double_param_0];
	ld.param.u64 	%rd4, [loss_linear_batch_by_canonical_link_double_param_1];
	ld.param.u64 	%rd5, [loss_linear_batch_by_canonical_link_double_param_2];
	ld.param.s32 	%rd2, [loss_linear_batch_by_canonical_link_double_param_3];
	ld.param.u32 	%r2, [loss_linear_batch_by_canonical_link_double_param_4];
	mov.u32 	%r3, %ntid.y;
	mov.u32 	%r4, %ctaid.y;
	mov.u32 	%r5, %tid.y;
	mad.lo.s32 	%r1, %r3, %r4, %r5;
	mov.u32 	%r6, %ntid.x;
	mov.u32 	%r7, %ctaid.x;
	mov.u32 	%r8, %tid.x;
	mad.lo.s32 	%r9, %r6, %r7, %r8;
	cvt.u64.u32 	%rd1, %r9;
	setp.ge.u32 	%p1, %r1, %r2;
	setp.ge.u64 	%p2, %rd1, %rd2;
	or.pred  	%p3, %p1, %p2;
	@%p3 bra 	$L__BB29_2;
	cvta.to.global.u64 	%rd6, %rd4;
	cvta.to.global.u64 	%rd7, %rd3;
	cvta.to.global.u64 	%rd8, %rd5;
	cvt.u64.u32 	%rd9, %r1;
	mad.lo.s64 	%rd10, %rd2, %rd9, %rd1;
	shl.b64 	%rd11, %rd10, 3;
	add.s64 	%rd12, %rd6, %rd11;
	ld.global.f64 	%fd1, [%rd12];
	add.s64 	%rd13, %rd7, %rd11;
	ld.global.f64 	%fd2, [%rd13];
	sub.f64 	%fd3, %fd1, %fd2;
	cvt.rn.f64.s32 	%fd4, %r2;
	div.rn.f64 	%fd5, %fd3, %fd4;
	add.s64 	%rd14, %rd8, %rd11;
	st.global.f64 	[%rd14], %fd5;
$L__BB29_2:
	ret;

}
	// .globl	loss_linear_batch_mse_derive_float
.visible .entry loss_linear_batch_mse_derive_float(
	.param .u64 .ptr .align 1 loss_linear_batch_mse_derive_float_param_0,
	.param .u64 .ptr .align 1 loss_linear_batch_mse_derive_float_param_1,
	.param .u64 .ptr .align 1 loss_linear_batch_mse_derive_float_param_2,
	.param .u32 loss_linear_batch_mse_derive_float_param_3,
	.param .u32 loss_linear_batch_mse_derive_float_param_4
)
{
	.reg .pred 	%p<4>;
	.reg .b32 	%r<10>;
	.reg .b32 	%f<6>;
	.reg .b64 	%rd<15>;

	ld.param.u64 	%rd3, [loss_linear_batch_mse_derive_float_param_0];
	ld.param.u64 	%rd4, [loss_linear_batch_mse_derive_float_param_1];
	ld.param.u64 	%rd5, [loss_linear_batch_mse_derive_float_param_2];
	ld.param.s32 	%rd2, [loss_linear_batch_mse_derive_float_param_3];
	ld.param.u32 	%r2, [loss_linear_batch_mse_derive_float_param_4];
	mov.u32 	%r3, %ntid.y;
	mov.u32 	%r4, %ctaid.y;
	mov.u32 	%r5, %tid.y;
	mad.lo.s32 	%r1, %r3, %r4, %r5;
	mov.u32 	%r6, %ntid.x;
	mov.u32 	%r7, %ctaid.x;
	mov.u32 	%r8, %tid.x;
	mad.lo.s32 	%r9, %r6, %r7, %r8;
	cvt.u64.u32 	%rd1, %r9;
	setp.ge.u32 	%p1, %r1, %r2;
	setp.ge.u64 	%p2, %rd1, %rd2;
	or.pred  	%p3, %p1, %p2;
	@%p3 bra 	$L__BB30_2;
	cvta.to.global.u64 	%rd6, %rd4;
	cvta.to.global.u64 	%rd7, %rd3;
	cvta.to.global.u64 	%rd8, %rd5;
	cvt.u64.u32 	%rd9, %r1;
	mad.lo.s64 	%rd10, %rd2, %rd9, %rd1;
	shl.b64 	%rd11, %rd10, 2;
	add.s64 	%rd12, %rd6, %rd11;
	ld.global.f32 	%f1, [%rd12];
	add.s64 	%rd13, %rd7, %rd11;
	ld.global.f32 	%f2, [%rd13];
	sub.f32 	%f3, %f1, %f2;
	cvt.rn.f32.s32 	%f4, %r2;
	div.rn.f32 	%f5, %f3, %f4;
	add.s64 	%rd14, %rd8, %rd11;
	st.global.f32 	[%rd14], %f5;
$L__BB30_2:
	ret;

}
	// .globl	loss_linear_batch_mse_derive_double
.visible .entry loss_linear_batch_mse_derive_double(
	.param .u64 .ptr .align 1 loss_linear_batch_mse_derive_double_param_0,
	.param .u64 .ptr .align 1 loss_linear_batch_mse_derive_double_param_1,
	.param .u64 .ptr .align 1 loss_linear_batch_mse_derive_double_param_2,
	.param .u32 loss_linear_batch_mse_derive_double_param_3,
	.param .u32 loss_linear_batch_mse_derive_double_param_4
)
{
	.reg .pred 	%p<4>;
	.reg .b32 	%r<10>;
	.reg .b64 	%rd<15>;
	.reg .b64 	%fd<6>;

	ld.param.u64 	%rd3, [loss_linear_batch_mse_derive_double_param_0];
	ld.param.u64 	%rd4, [loss_linear_batch_mse_derive_double_param_1];
	ld.param.u64 	%rd5, [loss_linear_batch_mse_derive_double_param_2];
	ld.param.s32 	%rd2, [loss_linear_batch_mse_derive_double_param_3];
	ld.param.u32 	%r2, [loss_linear_batch_mse_derive_double_param_4];
	mov.u32 	%r3, %ntid.y;
	mov.u32 	%r4, %ctaid.y;
	mov.u32 	%r5, %tid.y;
	mad.lo.s32 	%r1, %r3, %r4, %r5;
	mov.u32 	%r6, %ntid.x;
	mov.u32 	%r7, %ctaid.x;
	mov.u32 	%r8, %tid.x;
	mad.lo.s32 	%r9, %r6, %r7, %r8;
	cvt.u64.u32 	%rd1, %r9;
	setp.ge.u32 	%p1, %r1, %r2;
	setp.ge.u64 	%p2, %rd1, %rd2;
	or.pred  	%p3, %p1, %p2;
	@%p3 bra 	$L__BB31_2;
	cvta.to.global.u64 	%rd6, %rd4;
	cvta.to.global.u64 	%rd7, %rd3;
	cvta.to.global.u64 	%rd8, %rd5;
	cvt.u64.u32 	%rd9, %r1;
	mad.lo.s64 	%rd10, %rd2, %rd9, %rd1;
	shl.b64 	%rd11, %rd10, 3;
	add.s64 	%rd12, %rd6, %rd11;
	ld.global.f64 	%fd1, [%rd12];
	add.s64 	%rd13, %rd7, %rd11;
	ld.global.f64 	%fd2, [%rd13];
	sub.f64 	%fd3, %fd1, %fd2;
	cvt.rn.f64.s32 	%fd4, %r2;
	div.rn.f64 	%fd5, %fd3, %fd4;
	add.s64 	%rd14, %rd8, %rd11;
	st.global.f64 	[%rd14], %fd5;
$L__BB31_2:
	ret;

}
	// .globl	loss_linear_batch_cross_entropy_derive_float
.visible .entry loss_linear_batch_cross_entropy_derive_float(
	.param .u64 .ptr .align 1 loss_linear_batch_cross_entropy_derive_float_param_0,
	.param .u64 .ptr .align 1 loss_linear_batch_cross_entropy_derive_float_param_1,
	.param .u64 .ptr .align 1 loss_linear_batch_cross_entropy_derive_float_param_2,
	.param .u32 loss_linear_batch_cross_entropy_derive_float_param_3,
	.param .u32 loss_linear_batch_cross_entropy_derive_float_param_4
)
{
	.reg .pred 	%p<4>;
	.reg .b32 	%r<10>;
	.reg .b32 	%f<6>;
	.reg .b64 	%rd<15>;
	.reg .b64 	%fd<12>;

	ld.param.u64 	%rd3, [loss_linear_batch_cross_entropy_derive_float_param_0];
	ld.param.u64 	%rd4, [loss_linear_batch_cross_entropy_derive_float_param_1];
	ld.param.u64 	%rd5, [loss_linear_batch_cross_entropy_derive_float_param_2];
	ld.param.s32 	%rd2, [loss_linear_batch_cross_entropy_derive_float_param_3];
	ld.param.u32 	%r2, [loss_linear_batch_cross_entropy_derive_float_param_4];
	mov.u32 	%r3, %ntid.y;
	mov.u32 	%r4, %ctaid.y;
	mov.u32 	%r5, %tid.y;
	mad.lo.s32 	%r1, %r3, %r4, %r5;
	mov.u32 	%r6, %ntid.x;
	mov.u32 	%r7, %ctaid.x;
	mov.u32 	%r8, %tid.x;
	mad.lo.s32 	%r9, %r6, %r7, %r8;
	cvt.u64.u32 	%rd1, %r9;
	setp.ge.u32 	%p1, %r1, %r2;
	setp.ge.u64 	%p2, %rd1, %rd2;
	or.pred  	%p3, %p1, %p2;
	@%p3 bra 	$L__BB32_2;
	cvta.to.global.u64 	%rd6, %rd4;
	cvta.to.global.u64 	%rd7, %rd3;
	cvta.to.global.u64 	%rd8, %rd5;
	cvt.u64.u32 	%rd9, %r1;
	mad.lo.s64 	%rd10, %rd2, %rd9, %rd1;
	shl.b64 	%rd11, %rd10, 2;
	add.s64 	%rd12, %rd6, %rd11;
	ld.global.f32 	%f1, [%rd12];
	add.s64 	%rd13, %rd7, %rd11;
	ld.global.f32 	%f2, [%rd13];
	add.f32 	%f3, %f2, 0f33D6BF95;
	div.rn.f32 	%f4, %f1, %f3;
	cvt.f64.f32 	%fd1, %f4;
	cvt.f64.f32 	%fd2, %f2;
	mov.f64 	%fd3, 0d3FF0000000000000;
	sub.f64 	%fd4, %fd3, %fd2;
	cvt.f64.f32 	%fd5, %f1;
	sub.f64 	%fd6, %fd3, %fd5;
	div.rn.f64 	%fd7, %fd4, %fd6;
	add.f64 	%fd8, %fd7, %fd1;
	neg.f64 	%fd9, %fd8;
	cvt.rn.f64.s32 	%fd10, %r2;
	div.rn.f64 	%fd11, %fd9, %fd10;
	cvt.rn.f32.f64 	%f5, %fd11;
	add.s64 	%rd14, %rd8, %rd11;
	st.global.f32 	[%rd14], %f5;
$L__BB32_2:
	ret;

}
	// .globl	loss_linear_batch_cross_entropy_derive_double
.visible .entry loss_linear_batch_cross_entropy_derive_double(
	.param .u64 .ptr .align 1 loss_linear_batch_cross_entropy_derive_double_param_0,
	.param .u64 .ptr .align 1 loss_linear_batch_cross_entropy_derive_double_param_1,
	.param .u64 .ptr .align 1 loss_linear_batch_cross_entropy_derive_double_param_2,
	.param .u32 loss_linear_batch_cross_entropy_derive_double_param_3,
	.param .u32 loss_linear_batch_cross_entropy_derive_double_param_4
)
{
	.reg .pred 	%p<4>;
	.reg .b32 	%r<10>;
	.reg .b64 	%rd<15>;
	.reg .b64 	%fd<13>;

	ld.param.u64 	%rd3, [loss_linear_batch_cross_entropy_derive_double_param_0];
	ld.param.u64 	%rd4, [loss_linear_batch_cross_entropy_derive_double_param_1];
	ld.param.u64 	%rd5, [loss_linear_batch_cross_entropy_derive_double_param_2];
	ld.param.s32 	%rd2, [loss_linear_batch_cross_entropy_derive_double_param_3];
	ld.param.u32 	%r2, [loss_linear_batch_cross_entropy_derive_double_param_4];
	mov.u32 	%r3, %ntid.y;
	mov.u32 	%r4, %ctaid.y;
	mov.u32 	%r5, %tid.y;
	mad.lo.s32 	%r1, %r3, %r4, %r5;
	mov.u32 	%r6, %ntid.x;
	mov.u32 	%r7, %ctaid.x;
	mov.u32 	%r8, %tid.x;
	mad.lo.s32 	%r9, %r6, %r7, %r8;
	cvt.u64.u32 	%rd1, %r9;
	setp.ge.u32 	%p1, %r1, %r2;
	setp.ge.u64 	%p2, %rd1, %rd2;
	or.pred  	%p3, %p1, %p2;
	@%p3 bra 	$L__BB33_2;
	cvta.to.global.u64 	%rd6, %rd4;
	cvta.to.global.u64 	%rd7, %rd3;
	cvta.to.global.u64 	%rd8, %rd5;
	cvt.u64.u32 	%rd9, %r1;
	mad.lo.s64 	%rd10, %rd2, %rd9, %rd1;
	shl.b64 	%rd11, %rd10, 3;
	add.s64 	%rd12, %rd6, %rd11;
	ld.global.f64 	%fd1, [%rd12];
	add.s64 	%rd13, %rd7, %rd11;
	ld.global.f64 	%fd2, [%rd13];
	add.f64 	%fd3, %fd2, 0d3E7AD7F29ABCAF48;
	div.rn.f64 	%fd4, %fd1, %fd3;
	mov.f64 	%fd5, 0d3FF0000000000000;
	sub.f64 	%fd6, %fd5, %fd2;
	sub.f64 	%fd7, %fd5, %fd1;
	div.rn.f64 	%fd8, %fd6, %fd7;
	add.f64 	%fd9, %fd4, %fd8;
	neg.f64 	%fd10, %fd9;
	cvt.rn.f64.s32 	%fd11, %r2;
	div.rn.f64 	%fd12, %fd10, %fd11;
	add.s64 	%rd14, %rd8, %rd11;
	st.global.f64 	[%rd14], %fd12;
$L__BB33_2:
	ret;

}
	// .globl	loss_linear_batch_cross_entropy_multiclass_derive_float
.visible .entry loss_linear_batch_cross_entropy_multiclass_derive_float(
	.param .u64 .ptr .align 1 loss_linear_batch_cross_entropy_multiclass_derive_float_param_0,
	.param .u64 .ptr .align 1 loss_linear_batch_cross_entropy_multiclass_derive_float_param_1,
	.param .u64 .ptr .align 1 loss_linear_batch_cross_entropy_multiclass_derive_float_param_2,
	.param .u32 loss_linear_batch_cross_entropy_multiclass_derive_float_param_3,
	.param .u32 loss_linear_batch_cross_entropy_multiclass_derive_float_param_4
)
{
	.reg .pred 	%p<4>;
	.reg .b32 	%r<10>;
	.reg .b32 	%f<7>;
	.reg .b64 	%rd<15>;

	ld.param.u64 	%rd3, [loss_linear_batch_cross_entropy_multiclass_derive_float_param_0];
	ld.param.u64 	%rd4, [loss_linear_batch_cross_entropy_multiclass_derive_float_param_1];
	ld.param.u64 	%rd5, [loss_linear_batch_cross_entropy_multiclass_derive_float_param_2];
	ld.param.s32 	%rd2, [loss_linear_batch_cross_entropy_multiclass_derive_float_param_3];
	ld.param.u32 	%r2, [loss_linear_batch_cross_entropy_multiclass_derive_float_param_4];
	mov.u32 	%r3, %ntid.y;
	mov.u32 	%r4, %ctaid.y;
	mov.u32 	%r5, %tid.y;
	mad.lo.s32 	%r1, %r3, %r4, %r5;
	mov.u32 	%r6, %ntid.x;
	mov.u32 	%r7, %ctaid.x;
	mov.u32 	%r8, %tid.x;
	mad.lo.s32 	%r9, %r6, %r7, %r8;
	cvt.u64.u32 	%rd1, %r9;
	setp.ge.u32 	%p1, %r1, %r2;
	setp.ge.u64 	%p2, %rd1, %rd2;
	or.pred  	%p3, %p1, %p2;
	@%p3 bra 	$L__BB34_2;
	cvta.to.global.u64 	%rd6, %rd3;
	cvta.to.global.u64 	%rd7, %rd4;
	cvta.to.global.u64 	%rd8, %rd5;
	cvt.u64.u32 	%rd9, %r1;
	mad.lo.s64 	%rd10, %rd2, %rd9, %rd1;
	shl.b64 	%rd11, %rd10, 2;
	add.s64 	%rd12, %rd6, %rd11;
	ld.global.f32 	%f1, [%rd12];
	add.s64 	%rd13, %rd7, %rd11;
	ld.global.f32 	%f2, [%rd13];
	neg.f32 	%f3, %f1;
	div.rn.f32 	%f4, %f3, %f2;
	cvt.rn.f32.s32 	%f5, %r2;
	div.rn.f32 	%f6, %f4, %f5;
	add.s64 	%rd14, %rd8, %rd11;
	st.global.f32 	[%rd14], %f6;
$L__BB34_2:
	ret;

}
	// .globl	loss_linear_batch_cross_entropy_multiclass_derive_double
.visible .entry loss_linear_batch_cross_entropy_multiclass_derive_double(
	.param .u64 .ptr .align 1 loss_linear_batch_cross_entropy_multiclass_derive_double_param_0,
	.param .u64 .ptr .align 1 loss_linear_batch_cross_entropy_multiclass_derive_double_param_1,
	.param .u64 .ptr .align 1 loss_linear_batch_cross_entropy_multiclass_derive_double_param_2,
	.param .u32 loss_linear_batch_cross_entropy_multiclass_derive_double_param_3,
	.param .u32 loss_linear_batch_cross_entropy_multiclass_derive_double_param_4
)
{
	.reg .pred 	%p<4>;
	.reg .b32 	%r<10>;
	.reg .b64 	%rd<15>;
	.reg .b64 	%fd<7>;

	ld.param.u64 	%rd3, [loss_linear_batch_cross_entropy_multiclass_derive_double_param_0];
	ld.param.u64 	%rd4, [loss_linear_batch_cross_entropy_multiclass_derive_double_param_1];
	ld.param.u64 	%rd5, [loss_linear_batch_cross_entropy_multiclass_derive_double_param_2];
	ld.param.s32 	%rd2, [loss_linear_batch_cross_entropy_multiclass_derive_double_param_3];
	ld.param.u32 	%r2, [loss_linear_batch_cross_entropy_multiclass_derive_double_param_4];
	mov.u32 	%r3, %ntid.y;
	mov.u32 	%r4, %ctaid.y;
	mov.u32 	%r5, %tid.y;
	mad.lo.s32 	%r1, %r3, %r4, %r5;
	mov.u32 	%r6, %ntid.x;
	mov.u32 	%r7, %ctaid.x;
	mov.u32 	%r8, %tid.x;
	mad.lo.s32 	%r9, %r6, %r7, %r8;
	cvt.u64.u32 	%rd1, %r9;
	setp.ge.u32 	%p1, %r1, %r2;
	setp.ge.u64 	%p2, %rd1, %rd2;
	or.pred  	%p3, %p1, %p2;
	@%p3 bra 	$L__BB35_2;
	cvta.to.global.u64 	%rd6, %rd3;
	cvta.to.global.u64 	%rd7, %rd4;
	cvta.to.global.u64 	%rd8, %rd5;
	cvt.u64.u32 	%rd9, %r1;
	mad.lo.s64 	%rd10, %rd2, %rd9, %rd1;
	shl.b64 	%rd11, %rd10, 3;
	add.s64 	%rd12, %rd6, %rd11;
	ld.global.f64 	%fd1, [%rd12];
	add.s64 	%rd13, %rd7, %rd11;
	ld.global.f64 	%fd2, [%rd13];
	neg.f64 	%fd3, %fd1;
	div.rn.f64 	%fd4, %fd3, %fd2;
	cvt.rn.f64.s32 	%fd5, %r2;
	div.rn.f64 	%fd6, %fd4, %fd5;
	add.s64 	%rd14, %rd8, %rd11;
	st.global.f64 	[%rd14], %fd6;
$L__BB35_2:
	ret;

}
	// .globl	update_with_sgd_float
.visible .entry update_with_sgd_float(
	.param .u64 .ptr .align 1 update_with_sgd_float_param_0,
	.param .u64 .ptr .align 1 update_with_sgd_float_param_1,
	.param .u64 update_with_sgd_float_param_2,
	.param .f32 update_with_sgd_float_param_3,
	.param .f32 update_with_sgd_float_param_4
)
{
	.reg .pred 	%p<2>;
	.reg .b32 	%r<5>;
	.reg .b32 	%f<8>;
	.reg .b64 	%rd<10>;

	ld.param.u64 	%rd2, [update_with_sgd_float_param_0];
	ld.param.u64 	%rd3, [update_with_sgd_float_param_1];
	ld.param.u64 	%rd4, [update_with_sgd_float_param_2];
	ld.param.f32 	%f1, [update_with_sgd_float_param_3];
	ld.param.f32 	%f2, [update_with_sgd_float_param_4];
	mov.u32 	%r1, %ntid.x;
	mov.u32 	%r2, %ctaid.x;
	mov.u32 	%r3, %tid.x;
	mad.lo.s32 	%r4, %r1, %r2, %r3;
	cvt.u64.u32 	%rd1, %r4;
	setp.le.u64 	%p1, %rd4, %rd1;
	@%p1 bra 	$L__BB36_2;
	cvta.to.global.u64 	%rd5, %rd2;
	cvta.to.global.u64 	%rd6, %rd3;
	shl.b64 	%rd7, %rd1, 2;
	add.s64 	%rd8, %rd5, %rd7;
	ld.global.f32 	%f3, [%rd8];
	add.s64 	%rd9, %rd6, %rd7;
	ld.global.f32 	%f4, [%rd9];
	fma.rn.f32 	%f5, %f2, %f3, %f4;
	mul.f32 	%f6, %f1, %f5;
	sub.f32 	%f7, %f3, %f6;
	st.global.f32 	[%rd8], %f7;
$L__BB36_2:
	ret;

}
	// .globl	update_with_sgd_double
.visible .entry update_with_sgd_double(
	.param .u64 .ptr .align 1 update_with_sgd_double_param_0,
	.param .u64 .ptr .align 1 update_with_sgd_double_param_1,
	.param .u64 update_with_sgd_double_param_2,
	.param .f64 update_with_sgd_double_param_3,
	.param .f64 update_with_sgd_double_param_4
)
{
	.reg .pred 	%p<2>;
	.reg .b32 	%r<5>;
	.reg .b64 	%rd<10>;
	.reg .b64 	%fd<8>;

	ld.param.u64 	%rd2, [update_with_sgd_double_param_0];
	ld.param.u64 	%rd3, [update_with_sgd_double_param_1];
	ld.param.u64 	%rd4, [update_with_sgd_double_param_2];
	ld.param.f64 	%fd1, [update_with_sgd_double_param_3];
	ld.param.f64 	%fd2, [update_with_sgd_double_param_4];
	mov.u32 	%r1, %ntid.x;
	mov.u32 	%r2, %ctaid.x;
	mov.u32 	%r3, %tid.x;
	mad.lo.s32 	%r4, %r1, %r2, %r3;
	cvt.u64.u32 	%rd1, %r4;
	setp.le.u64 	%p1, %rd4, %rd1;
	@%p1 bra 	$L__BB37_2;
	cvta.to.global.u64 	%rd5, %rd2;
	cvta.to.global.u64 	%rd6, %rd3;
	shl.b64 	%rd7, %rd1, 3;
	add.s64 	%rd8, %rd5, %rd7;
	ld.global.f64 	%fd3, [%rd8];
	add.s64 	%rd9, %rd6, %rd7;
	ld.global.f64 	%fd4, [%rd9];
	fma.rn.f64 	%fd5, %fd2, %fd3, %fd4;
	mul.f64 	%fd6, %fd1, %fd5;
	sub.f64 	%fd7, %fd3, %fd6;
	st.global.f64 	[%rd8], %fd7;
$L__BB37_2:
	ret;

}
	// .globl	update_with_momentum_sgd_float
.visible .entry update_with_momentum_sgd_float(
	.param .u64 .ptr .align 1 update_with_momentum_sgd_float_param_0,
	.param .u64 .ptr .align 1 update_with_momentum_sgd_float_param_1,
	.param .u64 update_with_momentum_sgd_float_param_2,
	.param .f32 update_with_momentum_sgd_float_param_3,
	.param .f32 update_with_momentum_sgd_float_param_4,
	.param .f32 update_with_momentum_sgd_float_param_5,
	.param .u64 .ptr .align 1 update_with_momentum_sgd_float_param_6
)
{
	.reg .pred 	%p<2>;
	.reg .b32 	%r<5>;
	.reg .b32 	%f<12>;
	.reg .b64 	%rd<13>;

	ld.param.u64 	%rd2, [update_with_momentum_sgd_float_param_0];
	ld.param.u64 	%rd3, [update_with_momentum_sgd_float_param_1];
	ld.param.u64 	%rd5, [update_with_momentum_sgd_float_param_2];
	ld.param.f32 	%f1, [update_with_momentum_sgd_float_param_3];
	ld.param.f32 	%f2, [update_with_momentum_sgd_float_param_4];
	ld.param.f32 	%f3, [update_with_momentum_sgd_float_param_5];
	ld.param.u64 	%rd4, [update_with_momentum_sgd_float_param_6];
	mov.u32 	%r1, %ntid.x;
	mov.u32 	%r2, %ctaid.x;
	mov.u32 	%r3, %tid.x;
	mad.lo.s32 	%r4, %r1, %r2, %r3;
	cvt.u64.u32 	%rd1, %r4;
	setp.le.u64 	%p1, %rd5, %rd1;
	@%p1 bra 	$L__BB38_2;
	cvta.to.global.u64 	%rd6, %rd2;
	cvta.to.global.u64 	%rd7, %rd4;
	cvta.to.global.u64 	%rd8, %rd3;
	shl.b64 	%rd9, %rd1, 2;
	add.s64 	%rd10, %rd6, %rd9;
	ld.global.f32 	%f4, [%rd10];
	add.s64 	%rd11, %rd7, %rd9;
	ld.global.f32 	%f5, [%rd11];
	add.s64 	%rd12, %rd8, %rd9;
	ld.global.f32 	%f6, [%rd12];
	mul.f32 	%f7, %f2, %f5;
	fma.rn.f32 	%f8, %f3, %f4, %f6;
	mul.f32 	%f9, %f1, %f8;
	sub.f32 	%f10, %f7, %f9;
	add.f32 	%f11, %f4, %f10;
	st.global.f32 	[%rd10], %f11;
	st.global.f32 	[%rd11], %f10;
$L__BB38_2:
	ret;

}
	// .globl	update_with_momentum_sgd_double
.visible .entry update_with_momentum_sgd_double(
	.param .u64 .ptr .align 1 update_with_momentum_sgd_double_param_0,
	.param .u64 .ptr .align 1 update_with_momentum_sgd_double_param_1,
	.param .u64 update_with_momentum_sgd_double_param_2,
	.param .f64 update_with_momentum_sgd_double_param_3,
	.param .f64 update_with_momentum_sgd_double_param_4,
	.param .f64 update_with_momentum_sgd_double_param_5,
	.param .u64 .ptr .align 1 update_with_momentum_sgd_double_param_6
)
{
	.reg .pred 	%p<2>;
	.reg .b32 	%r<5>;
	.reg .b64 	%rd<13>;
	.reg .b64 	%fd<12>;

	ld.param.u64 	%rd2, [update_with_momentum_sgd_double_param_0];
	ld.param.u64 	%rd3, [update_with_momentum_sgd_double_param_1];
	ld.param.u64 	%rd5, [update_with_momentum_sgd_double_param_2];
	ld.param.f64 	%fd1, [update_with_momentum_sgd_double_param_3];
	ld.param.f64 	%fd2, [update_with_momentum_sgd_double_param_4];
	ld.param.f64 	%fd3, [update_with_momentum_sgd_double_param_5];
	ld.param.u64 	%rd4, [update_with_momentum_sgd_double_param_6];
	mov.u32 	%r1, %ntid.x;
	mov.u32 	%r2, %ctaid.x;
	mov.u32 	%r3, %tid.x;
	mad.lo.s32 	%r4, %r1, %r2, %r3;
	cvt.u64.u32 	%rd1, %r4;
	setp.le.u64 	%p1, %rd5, %rd1;
	@%p1 bra 	$L__BB39_2;
	cvta.to.global.u64 	%rd6, %rd2;
	cvta.to.global.u64 	%rd7, %rd4;
	cvta.to.global.u64 	%rd8, %rd3;
	shl.b64 	%rd9, %rd1, 3;
	add.s64 	%rd10, %rd6, %rd9;
	ld.global.f64 	%fd4, [%rd10];
	add.s64 	%rd11, %rd7, %rd9;
	ld.global.f64 	%fd5, [%rd11];
	add.s64 	%rd12, %rd8, %rd9;
	ld.global.f64 	%fd6, [%rd12];
	mul.f64 	%fd7, %fd2, %fd5;
	fma.rn.f64 	%fd8, %fd3, %fd4, %fd6;
	mul.f64 	%fd9, %fd1, %fd8;
	sub.f64 	%fd10, %fd7, %fd9;
	add.f64 	%fd11, %fd4, %fd10;
	st.global.f64 	[%rd10], %fd11;
	st.global.f64 	[%rd11], %fd10;
$L__BB39_2:
	ret;

}
	// .globl	update_with_adagrad_float
.visible .entry update_with_adagrad_float(
	.param .u64 .ptr .align 1 update_with_adagrad_float_param_0,
	.param .u64 .ptr .align 1 update_with_adagrad_float_param_1,
	.param .u64 update_with_adagrad_float_param_2,
	.param .f32 update_with_adagrad_float_param_3,
	.param .f32 update_with_adagrad_float_param_4,
	.param .f32 update_with_adagrad_float_param_5,
	.param .u64 .ptr .align 1 update_with_adagrad_float_param_6
)
{
	.reg .pred 	%p<2>;
	.reg .b32 	%r<5>;
	.reg .b32 	%f<14>;
	.reg .b64 	%rd<13>;

	ld.param.u64 	%rd2, [update_with_adagrad_float_param_0];
	ld.param.u64 	%rd3, [update_with_adagrad_float_param_1];
	ld.param.u64 	%rd5, [update_with_adagrad_float_param_2];
	ld.param.f32 	%f1, [update_with_adagrad_float_param_3];
	ld.param.f32 	%f2, [update_with_adagrad_float_param_4];
	ld.param.f32 	%f3, [update_with_adagrad_float_param_5];
	ld.param.u64 	%rd4, [update_with_adagrad_float_param_6];
	mov.u32 	%r1, %ntid.x;
	mov.u32 	%r2, %ctaid.x;
	mov.u32 	%r3, %tid.x;
	mad.lo.s32 	%r4, %r1, %r2, %r3;
	cvt.u64.u32 	%rd1, %r4;
	setp.le.u64 	%p1, %rd5, %rd1;
	@%p1 bra 	$L__BB40_2;
	cvta.to.global.u64 	%rd6, %rd2;
	cvta.to.global.u64 	%rd7, %rd4;
	cvta.to.global.u64 	%rd8, %rd3;
	shl.b64 	%rd9, %rd1, 2;
	add.s64 	%rd10, %rd6, %rd9;
	ld.global.f32 	%f4, [%rd10];
	add.s64 	%rd11, %rd7, %rd9;
	ld.global.f32 	%f5, [%rd11];
	add.s64 	%rd12, %rd8, %rd9;
	ld.global.f32 	%f6, [%rd12];
	fma.rn.f32 	%f7, %f2, %f4, %f6;
	fma.rn.f32 	%f8, %f7, %f7, %f5;
	sqrt.rn.f32 	%f9, %f8;
	add.f32 	%f10, %f3, %f9;
	div.rn.f32 	%f11, %f7, %f10;
	mul.f32 	%f12, %f1, %f11;
	sub.f32 	%f13, %f4, %f12;
	st.global.f32 	[%rd10], %f13;
	st.global.f32 	[%rd11], %f8;
$L__BB40_2:
	ret;

}
	// .globl	update_with_adagrad_double
.visible .entry update_with_adagrad_double(
	.param .u64 .ptr .align 1 update_with_adagrad_double_param_0,
	.param .u64 .ptr .align 1 update_with_adagrad_double_param_1,
	.param .u64 update_with_adagrad_double_param_2,
	.param .f64 update_with_adagrad_double_param_3,
	.param .f64 update_with_adagrad_double_param_4,
	.param .f64 update_with_adagrad_double_param_5,
	.param .u64 .ptr .align 1 update_with_adagrad_double_param_6
)
{
	.reg .pred 	%p<2>;
	.reg .b32 	%r<5>;
	.reg .b64 	%rd<13>;
	.reg .b64 	%fd<14>;

	ld.param.u64 	%rd2, [update_with_adagrad_double_param_0];
	ld.param.u64 	%rd3, [update_with_adagrad_double_param_1];
	ld.param.u64 	%rd5, [update_with_adagrad_double_param_2];
	ld.param.f64 	%fd1, [update_with_adagrad_double_param_3];
	ld.param.f64 	%fd2, [update_with_adagrad_double_param_4];
	ld.param.f64 	%fd3, [update_with_adagrad_double_param_5];
	ld.param.u64 	%rd4, [update_with_adagrad_double_param_6];
	mov.u32 	%r1, %ntid.x;
	mov.u32 	%r2, %ctaid.x;
	mov.u32 	%r3, %tid.x;
	mad.lo.s32 	%r4, %r1, %r2, %r3;
	cvt.u64.u32 	%rd1, %r4;
	setp.le.u64 	%p1, %rd5, %rd1;
	@%p1 bra 	$L__BB41_2;
	cvta.to.global.u64 	%rd6, %rd2;
	cvta.to.global.u64 	%rd7, %rd4;
	cvta.to.global.u64 	%rd8, %rd3;
	shl.b64 	%rd9, %rd1, 3;
	add.s64 	%rd10, %rd6, %rd9;
	ld.global.f64 	%fd4, [%rd10];
	add.s64 	%rd11, %rd7, %rd9;
	ld.global.f64 	%fd5, [%rd11];
	add.s64 	%rd12, %rd8, %rd9;
	ld.global.f64 	%fd6, [%rd12];
	fma.rn.f64 	%fd7, %fd2, %fd4, %fd6;
	fma.rn.f64 	%fd8, %fd7, %fd7, %fd5;
	sqrt.rn.f64 	%fd9, %fd8;
	add.f64 	%fd10, %fd3, %fd9;
	div.rn.f64 	%fd11, %fd7, %fd10;
	mul.f64 	%fd12, %fd1, %fd11;
	sub.f64 	%fd13, %fd4, %fd12;
	st.global.f64 	[%rd10], %fd13;
	st.global.f64 	[%rd11], %fd8;
$L__BB41_2:
	ret;

}
	// .globl	update_with_rmsprop_float
.visible .entry update_with_rmsprop_float(
	.param .u64 .ptr .align 1 update_with_rmsprop_float_param_0,
	.param .u64 .ptr .align 1 update_with_rmsprop_float_param_1,
	.param .u64 update_with_rmsprop_float_param_2,
	.param .f32 update_with_rmsprop_float_param_3,
	.param .f32 update_with_rmsprop_float_param_4,
	.param .f32 update_with_rmsprop_float_param_5,
	.param .f32 update_with_rmsprop_float_param_6,
	.param .f32 update_with_rmsprop_float_param_7,
	.param .u64 .ptr .align 1 update_with_rmsprop_float_param_8,
	.param .u64 .ptr .align 1 update_with_rmsprop_float_param_9
)
{
	.reg .pred 	%p<2>;
	.reg .b32 	%r<5>;
	.reg .b32 	%f<23>;
	.reg .b64 	%rd<16>;

	ld.param.u64 	%rd2, [update_with_rmsprop_float_param_0];
	ld.param.u64 	%rd3, [update_with_rmsprop_float_param_1];
	ld.param.u64 	%rd6, [update_with_rmsprop_float_param_2];
	ld.param.f32 	%f1, [update_with_rmsprop_float_param_3];
	ld.param.f32 	%f2, [update_with_rmsprop_float_param_4];
	ld.param.f32 	%f3, [update_with_rmsprop_float_param_5];
	ld.param.f32 	%f4, [update_with_rmsprop_float_param_6];
	ld.param.f32 	%f5, [update_with_rmsprop_float_param_7];
	ld.param.u64 	%rd4, [update_with_rmsprop_float_param_8];
	ld.param.u64 	%rd5, [update_with_rmsprop_float_param_9];
	mov.u32 	%r1, %ntid.x;
	mov.u32 	%r2, %ctaid.x;
	mov.u32 	%r3, %tid.x;
	mad.lo.s32 	%r4, %r1, %r2, %r3;
	cvt.u64.u32 	%rd1, %r4;
	setp.le.u64 	%p1, %rd6, %rd1;
	@%p1 bra 	$L__BB42_2;
	cvta.to.global.u64 	%rd7, %rd2;
	cvta.to.global.u64 	%rd8, %rd4;
	cvta.to.global.u64 	%rd9, %rd5;
	cvta.to.global.u64 	%rd10, %rd3;
	shl.b64 	%rd11, %rd1, 2;
	add.s64 	%rd12, %rd7, %rd11;
	ld.global.f32 	%f6, [%rd12];
	add.s64 	%rd13, %rd8, %rd11;
	ld.global.f32 	%f7, [%rd13];
	add.s64 	%rd14, %rd9, %rd11;
	ld.global.f32 	%f8, [%rd14];
	add.s64 	%rd15, %rd10, %rd11;
	ld.global.f32 	%f9, [%rd15];
	fma.rn.f32 	%f10, %f3, %f6, %f9;
	mov.f32 	%f11, 0f3F800000;
	sub.f32 	%f12, %f11, %f4;
	mul.f32 	%f13, %f12, %f10;
	mul.f32 	%f14, %f10, %f13;
	fma.rn.f32 	%f15, %f4, %f7, %f14;
	sqrt.rn.f32 	%f16, %f15;
	add.f32 	%f17, %f5, %f16;
	div.rn.f32 	%f18, %f10, %f17;
	fma.rn.f32 	%f19, %f2, %f8, %f18;
	add.f32 	%f20, %f8, %f19;
	mul.f32 	%f21, %f1, %f20;
	sub.f32 	%f22, %f6, %f21;
	st.global.f32 	[%rd12], %f22;
	st.global.f32 	[%rd13], %f15;
	st.global.f32 	[%rd14], %f20;
$L__BB42_2:
	ret;

}
	// .globl	update_with_rmsprop_double
.visible .entry update_with_rmsprop_double(
	.param .u64 .ptr .align 1 update_with_rmsprop_double_param_0,
	.param .u64 .ptr .align 1 update_with_rmsprop_double_param_1,
	.param .u64 update_with_rmsprop_double_param_2,
	.param .f64 update_with_rmsprop_double_param_3,
	.param .f64 update_with_rmsprop_double_param_4,
	.param .f64 update_with_rmsprop_double_param_5,
	.param .f64 update_with_rmsprop_double_param_6,
	.param .f64 update_with_rmsprop_double_param_7,
	.param .u64 .ptr .align 1 update_with_rmsprop_double_param_8,
	.param .u64 .ptr .align 1 update_with_rmsprop_double_param_9
)
{
	.reg .pred 	%p<2>;
	.reg .b32 	%r<5>;
	.reg .b64 	%rd<17>;
	.reg .b64 	%fd<25>;

	ld.param.u64 	%rd3, [update_with_rmsprop_double_param_1];
	ld.param.u64 	%rd6, [update_with_rmsprop_double_param_2];
	ld.param.f64 	%fd2, [update_with_rmsprop_double_param_4];
	ld.param.f64 	%fd3, [update_with_rmsprop_double_param_5];
	ld.param.f64 	%fd4, [update_with_rmsprop_double_param_6];
	ld.param.u64 	%rd4, [update_with_rmsprop_double_param_8];
	ld.param.u64 	%rd5, [update_with_rmsprop_double_param_9];
	mov.u32 	%r1, %ntid.x;
	mov.u32 	%r2, %ctaid.x;
	mov.u32 	%r3, %tid.x;
	mad.lo.s32 	%r4, %r1, %r2, %r3;
	cvt.u64.u32 	%rd1, %r4;
	setp.le.u64 	%p1, %rd6, %rd1;
	@%p1 bra 	$L__BB43_2;
	ld.param.f64 	%fd24, [update_with_rmsprop_double_param_7];
	ld.param.f64 	%fd23, [update_with_rmsprop_double_param_3];
	ld.param.u64 	%rd16, [update_with_rmsprop_double_param_0];
	cvta.to.global.u64 	%rd7, %rd16;
	cvta.to.global.u64 	%rd8, %rd4;
	cvta.to.global.u64 	%rd9, %rd5;
	cvta.to.global.u64 	%rd10, %rd3;
	shl.b64 	%rd11, %rd1, 3;
	add.s64 	%rd12, %rd7, %rd11;
	ld.global.f64 	%fd6, [%rd12];
	add.s64 	%rd13, %rd8, %rd11;
	ld.global.f64 	%fd7, [%rd13];
	add.s64 	%rd14, %rd9, %rd11;
	ld.global.f64 	%fd8, [%rd14];
	add.s64 	%rd15, %rd10, %rd11;
	ld.global.f64 	%fd9, [%rd15];
	fma.rn.f64 	%fd10, %fd3, %fd6, %fd9;
	mov.f64 	%fd11, 0d3FF0000000000000;
	sub.f64 	%fd12, %fd11, %fd4;
	mul.f64 	%fd13, %fd12, %fd10;
	mul.f64 	%fd14, %fd10, %fd13;
	fma.rn.f64 	%fd15, %fd4, %fd7, %fd14;
	sqrt.rn.f64 	%fd16, %fd15;
	add.f64 	%fd17, %fd24, %fd16;
	div.rn.f64 	%fd18, %fd10, %fd17;
	fma.rn.f64 	%fd19, %fd2, %fd8, %fd18;
	add.f64 	%fd20, %fd8, %fd19;
	mul.f64 	%fd21, %fd23, %fd20;
	sub.f64 	%fd22, %fd6, %fd21;
	st.global.f64 	[%rd12], %fd22;
	st.global.f64 	[%rd13], %fd15;
	st.global.f64 	[%rd14], %fd20;
$L__BB43_2:
	ret;

}
	// .globl	update_with_adam_float
.visible .entry update_with_adam_float(
	.param .u64 .ptr .align 1 update_with_adam_float_param_0,
	.param .u64 .ptr .align 1 update_with_adam_float_param_1,
	.param .u64 update_with_adam_float_param_2,
	.param .f32 update_with_adam_float_param_3,
	.param .f32 update_with_adam_float_param_4,
	.param .f32 update_with_adam_float_param_5,
	.param .u64 .ptr .align 1 update_with_adam_float_param_6,
	.param .u64 .ptr .align 1 update_with_adam_float_param_7,
	.param .f32 update_with_adam_float_param_8,
	.param .f32 update_with_adam_float_param_9,
	.param .f32 update_with_adam_float_param_10,
	.param .f32 update_with_adam_float_param_11
)
{
	.reg .pred 	%p<2>;
	.reg .b32 	%r<5>;
	.reg .b32 	%f<30>;
	.reg .b64 	%rd<16>;

	ld.param.u64 	%rd2, [update_with_adam_float_param_0];
	ld.param.u64 	%rd3, [update_with_adam_float_param_1];
	ld.param.u64 	%rd6, [update_with_adam_float_param_2];
	ld.param.f32 	%f1, [update_with_adam_float_param_3];
	ld.param.f32 	%f2, [update_with_adam_float_param_4];
	ld.param.f32 	%f3, [update_with_adam_float_param_5];
	ld.param.u64 	%rd4, [update_with_adam_float_param_6];
	ld.param.u64 	%rd5, [update_with_adam_float_param_7];
	ld.param.f32 	%f4, [update_with_adam_float_param_8];
	ld.param.f32 	%f5, [update_with_adam_float_param_9];
	ld.param.f32 	%f6, [update_with_adam_float_param_10];
	ld.param.f32 	%f7, [update_with_adam_float_param_11];
	mov.u32 	%r1, %ntid.x;
	mov.u32 	%r2, %ctaid.x;
	mov.u32 	%r3, %tid.x;
	mad.lo.s32 	%r4, %r1, %r2, %r3;
	cvt.u64.u32 	%rd1, %r4;
	setp.le.u64 	%p1, %rd6, %rd1;
	@%p1 bra 	$L__BB44_2;
	cvta.to.global.u64 	%rd7, %rd2;
	cvta.to.global.u64 	%rd8, %rd4;
	cvta.to.global.u64 	%rd9, %rd5;
	cvta.to.global.u64 	%rd10, %rd3;
	shl.b64 	%rd11, %rd1, 2;
	add.s64 	%rd12, %rd7, %rd11;
	ld.global.f32 	%f8, [%rd12];
	add.s64 	%rd13, %rd8, %rd11;
	ld.global.f32 	%f9, [%rd13];
	add.s64 	%rd14, %rd9, %rd11;
	ld.global.f32 	%f10, [%rd14];
	add.s64 	%rd15, %rd10, %rd11;
	ld.global.f32 	%f11, [%rd15];
	fma.rn.f32 	%f12, %f2, %f8, %f11;
	mov.f32 	%f13, 0f3F800000;
	sub.f32 	%f14, %f13, %f4;
	mul.f32 	%f15, %f14, %f12;
	fma.rn.f32 	%f16, %f4, %f9, %f15;
	sub.f32 	%f17, %f13, %f5;
	mul.f32 	%f18, %f17, %f12;
	mul.f32 	%f19, %f12, %f18;
	fma.rn.f32 	%f20, %f5, %f10, %f19;
	sub.f32 	%f21, %f13, %f6;
	div.rn.f32 	%f22, %f16, %f21;
	mul.f32 	%f23, %f1, %f22;
	sub.f32 	%f24, %f13, %f7;
	div.rn.f32 	%f25, %f20, %f24;
	add.f32 	%f26, %f3, %f25;
	sqrt.rn.f32 	%f27, %f26;
	div.rn.f32 	%f28, %f23, %f27;
	sub.f32 	%f29, %f8, %f28;
	st.global.f32 	[%rd12], %f29;
	st.global.f32 	[%rd13], %f16;
	st.global.f32 	[%rd14], %f20;
$L__BB44_2:
	ret;

}
	// .globl	update_with_adam_double
.visible .entry update_with_adam_double(
	.param .u64 .ptr .align 1 update_with_adam_double_param_0,
	.param .u64 .ptr .align 1 update_with_adam_double_param_1,
	.param .u64 update_with_adam_double_param_2,
	.param .f64 update_with_adam_double_param_3,
	.param .f64 update_with_adam_double_param_4,
	.param .f64 update_with_adam_double_param_5,
	.param .u64 .ptr .align 1 update_with_adam_double_param_6,
	.param .u64 .ptr .align 1 update_with_adam_double_param_7,
	.param .f64 update_with_adam_double_param_8,
	.param .f64 update_with_adam_double_param_9,
	.param .f64 update_with_adam_double_param_10,
	.param .f64 update_with_adam_double_param_11
)
{
	.reg .pred 	%p<2>;
	.reg .b32 	%r<5>;
	.reg .b64 	%rd<19>;
	.reg .b64 	%fd<31>;

	ld.param.u64 	%rd3, [update_with_adam_double_param_1];
	ld.param.u64 	%rd6, [update_with_adam_double_param_2];
	ld.param.f64 	%fd2, [update_with_adam_double_param_4];
	ld.param.f64 	%fd3, [update_with_adam_double_param_5];
	ld.param.f64 	%fd4, [update_with_adam_double_param_8];
	ld.param.f64 	%fd5, [update_with_adam_double_param_9];
	ld.param.f64 	%fd6, [update_with_adam_double_param_10];
	ld.param.f64 	%fd7, [update_with_adam_double_param_11];
	mov.u32 	%r1, %ntid.x;
	mov.u32 	%r2, %ctaid.x;
	mov.u32 	%r3, %tid.x;
	mad.lo.s32 	%r4, %r1, %r2, %r3;
	cvt.u64.u32 	%rd1, %r4;
	setp.le.u64 	%p1, %rd6, %rd1;
	@%p1 bra 	$L__BB45_2;
	ld.param.u64 	%rd18, [update_with_adam_double_param_7];
	ld.param.u64 	%rd17, [update_with_adam_double_param_6];
	ld.param.f64 	%fd30, [update_with_adam_double_param_3];
	ld.param.u64 	%rd16, [update_with_adam_double_param_0];
	cvta.to.global.u64 	%rd7, %rd16;
	cvta.to.global.u64 	%rd8, %rd17;
	cvta.to.global.u64 	%rd9, %rd18;
	cvta.to.global.u64 	%rd10, %rd3;
	shl.b64 	%rd11, %rd1, 3;
	add.s64 	%rd12, %rd7, %rd11;
	ld.global.f64 	%fd8, [%rd12];
	add.s64 	%rd13, %rd8, %rd11;
	ld.global.f64 	%fd9, [%rd13];
	add.s64 	%rd14, %rd9, %rd11;
	ld.global.f64 	%fd10, [%rd14];
	add.s64 	%rd15, %rd10, %rd11;
	ld.global.f64 	%fd11, [%rd15];
	fma.rn.f64 	%fd12, %fd2, %fd8, %fd11;
	mov.f64 	%fd13, 0d3FF0000000000000;
	sub.f64 	%fd14, %fd13, %fd4;
	mul.f64 	%fd15, %fd14, %fd12;
	fma.rn.f64 	%fd16, %fd4, %fd9, %fd15;
	sub.f64 	%fd17, %fd13, %fd5;
	mul.f64 	%fd18, %fd17, %fd12;
	mul.f64 	%fd19, %fd12, %fd18;
	fma.rn.f64 	%fd20, %fd5, %fd10, %fd19;
	sub.f64 	%fd21, %fd13, %fd6;
	div.rn.f64 	%fd22, %fd16, %fd21;
	mul.f64 	%fd23, %fd30, %fd22;
	sub.f64 	%fd24, %fd13, %fd7;
	div.rn.f64 	%fd25, %fd20, %fd24;
	add.f64 	%fd26, %fd3, %fd25;
	sqrt.rn.f64 	%fd27, %fd26;
	div.rn.f64 	%fd28, %fd23, %fd27;
	sub.f64 	%fd29, %fd8, %fd28;
	st.global.f64 	[%rd12], %fd29;
	st.global.f64 	[%rd13], %fd16;
	st.global.f64 	[%rd14], %fd20;
$L__BB45_2:
	ret;

}
	// .globl	forward_diff_linear_float
.visible .entry forward_diff_linear_float(
	.param .u64 .ptr .align 1 forward_diff_linear_float_param_0,
	.param .u64 .ptr .align 1 forward_diff_linear_float_param_1,
	.param .u64 .ptr .align 1 forward_diff_linear_float_param_2,
	.param .u64 .ptr .align 1 forward_diff_linear_float_param_3,
	.param .u64 forward_diff_linear_float_param_4,
	.param .u64 forward_diff_linear_float_param_5
)
{
	.reg .pred 	%p<11>;
	.reg .b32 	%r<13>;
	.reg .b32 	%f<28>;
	.reg .b64 	%rd<22>;

	ld.param.u64 	%rd5, [forward_diff_linear_float_param_0];
	ld.param.u64 	%rd6, [forward_diff_linear_float_param_1];
	ld.param.u64 	%rd7, [forward_diff_linear_float_param_2];
	ld.param.u64 	%rd8, [forward_diff_linear_float_param_3];
	ld.param.u64 	%rd9, [forward_diff_linear_float_param_4];
	ld.param.u64 	%rd10, [forward_diff_linear_float_param_5];
	mov.u32 	%r7, %ctaid.x;
	cvt.u64.u32 	%rd1, %r7;
	setp.le.u64 	%p1, %rd9, %rd1;
	@%p1 bra 	$L__BB46_19;
	mov.u32 	%r1, %tid.x;
	cvt.u32.u64 	%r2, %rd10;
	shl.b32 	%r8, %r1, 2;
	mov.u32 	%r9, smem;
	add.s32 	%r3, %r9, %r8;
	mov.b32 	%r10, 0;
	st.shared.u32 	[%r3], %r10;
	setp.ge.u32 	%p2, %r1, %r2;
	@%p2 bra 	$L__BB46_5;
	cvta.to.global.u64 	%rd2, %rd5;
	cvta.to.global.u64 	%rd3, %rd7;
	cvta.to.global.u64 	%rd4, %rd6;
	mov.f32 	%f27, 0f00000000;
	mov.u32 	%r4, %ntid.x;
	mov.u32 	%r12, %r1;
$L__BB46_3:
	mul.wide.u32 	%rd11, %r12, 8;
	add.s64 	%rd12, %rd2, %rd11;
	ld.global.u64 	%rd13, [%rd12];
	mad.lo.s64 	%rd14, %rd13, %rd9, %rd1;
	shl.b64 	%rd15, %rd14, 2;
	add.s64 	%rd16, %rd3, %rd15;
	ld.global.f32 	%f4, [%rd16];
	mul.wide.u32 	%rd17, %r12, 4;
	add.s64 	%rd18, %rd4, %rd17;
	ld.global.f32 	%f5, [%rd18];
	fma.rn.f32 	%f27, %f4, %f5, %f27;
	add.s32 	%r12, %r12, %r4;
	setp.lt.u32 	%p3, %r12, %r2;
	@%p3 bra 	$L__BB46_3;
	st.shared.f32 	[%r3], %f27;
$L__BB46_5:
	bar.sync 	0;
	setp.gt.u32 	%p4, %r1, 511;
	@%p4 bra 	$L__BB46_7;
	ld.shared.f32 	%f6, [%r3+2048];
	ld.shared.f32 	%f7, [%r3];
	add.f32 	%f8, %f6, %f7;
	st.shared.f32 	[%r3], %f8;
$L__BB46_7:
	bar.sync 	0;
	setp.gt.u32 	%p5, %r1, 255;
	@%p5 bra 	$L__BB46_9;
	ld.shared.f32 	%f9, [%r3+1024];
	ld.shared.f32 	%f10, [%r3];
	add.f32 	%f11, %f9, %f10;
	st.shared.f32 	[%r3], %f11;
$L__BB46_9:
	bar.sync 	0;
	setp.gt.u32 	%p6, %r1, 127;
	@%p6 bra 	$L__BB46_11;
	ld.shared.f32 	%f12, [%r3+512];
	ld.shared.f32 	%f13, [%r3];
	add.f32 	%f14, %f12, %f13;
	st.shared.f32 	[%r3], %f14;
$L__BB46_11:
	bar.sync 	0;
	setp.gt.u32 	%p7, %r1, 63;
	@%p7 bra 	$L__BB46_13;
	ld.shared.f32 	%f15, [%r3+256];
	ld.shared.f32 	%f16, [%r3];
	add.f32 	%f17, %f15, %f16;
	st.shared.f32 	[%r3], %f17;
$L__BB46_13:
	bar.sync 	0;
	setp.gt.u32 	%p8, %r1, 31;
	@%p8 bra 	$L__BB46_15;
	ld.shared.f32 	%f18, [%r3+128];
	ld.shared.f32 	%f19, [%r3];
	add.f32 	%f20, %f18, %f19;
	st.shared.f32 	[%r3], %f20;
$L__BB46_15:
	bar.sync 	0;
	add.s32 	%r11, %r1, -1;
	setp.gt.u32 	%p9, %r11, 30;
	@%p9 bra 	$L__BB46_17;
	ld.shared.f32 	%f21, [%r3];
	ld.shared.f32 	%f22, [smem];
	add.f32 	%f23, %f21, %f22;
	st.shared.f32 	[smem], %f23;
$L__BB46_17:
	bar.sync 	0;
	setp.ne.s32 	%p10, %r1, 0;
	@%p10 bra 	$L__BB46_19;
	ld.shared.f32 	%f24, [smem];
	cvta.to.global.u64 	%rd19, %rd8;
	shl.b64 	%rd20, %rd1, 2;
	add.s64 	%rd21, %rd19, %rd20;
	ld.global.f32 	%f25, [%rd21];
	add.f32 	%f26, %f24, %f25;
	st.global.f32 	[%rd21], %f26;
$L__BB46_19:
	ret;

}
	// .globl	forward_diff_linear_double
.visible .entry forward_diff_linear_double(
	.param .u64 .ptr .align 1 forward_diff_linear_double_param_0,
	.param .u64 .ptr .align 1 forward_diff_linear_double_param_1,
	.param .u64 .ptr .align 1 forward_diff_linear_double_param_2,
	.param .u64 .ptr .align 1 forward_diff_linear_double_param_3,
	.param .u64 forward_diff_linear_double_param_4,
	.param .u64 forward_diff_linear_double_param_5
)
{
	.reg .pred 	%p<11>;
	.reg .b32 	%r<12>;
	.reg .b64 	%rd<22>;
	.reg .b64 	%fd<28>;

	ld.param.u64 	%rd5, [forward_diff_linear_double_param_0];
	ld.param.u64 	%rd6, [forward_diff_linear_double_param_1];
	ld.param.u64 	%rd7, [forward_diff_linear_double_param_2];
	ld.param.u64 	%rd8, [forward_diff_linear_double_param_3];
	ld.param.u64 	%rd9, [forward_diff_linear_double_param_4];
	ld.param.u64 	%rd10, [forward_diff_linear_double_param_5];
	mov.u32 	%r7, %ctaid.x;
	cvt.u64.u32 	%rd1, %r7;
	setp.le.u64 	%p1, %rd9, %rd1;
	@%p1 bra 	$L__BB47_19;
	mov.u32 	%r1, %tid.x;
	cvt.u32.u64 	%r2, %rd10;
	shl.b32 	%r8, %r1, 3;
	mov.u32 	%r9, smem;
	add.s32 	%r3, %r9, %r8;
	mov.b64 	%rd11, 0;
	st.shared.u64 	[%r3], %rd11;
	setp.ge.u32 	%p2, %r1, %r2;
	@%p2 bra 	$L__BB47_5;
	cvta.to.global.u64 	%rd2, %rd5;
	cvta.to.global.u64 	%rd3, %rd7;
	cvta.to.global.u64 	%rd4, %rd6;
	mov.f64 	%fd27, 0d0000000000000000;
	mov.u32 	%r4, %ntid.x;
	mov.u32 	%r11, %r1;
$L__BB47_3:
	mul.wide.u32 	%rd12, %r11, 8;
	add.s64 	%rd13, %rd2, %rd12;
	ld.global.u64 	%rd14, [%rd13];
	mad.lo.s64 	%rd15, %rd14, %rd9, %rd1;
	shl.b64 	%rd16, %rd15, 3;
	add.s64 	%rd17, %rd3, %rd16;
	ld.global.f64 	%fd4, [%rd17];
	add.s64 	%rd18, %rd4, %rd12;
	ld.global.f64 	%fd5, [%rd18];
	fma.rn.f64 	%fd27, %fd4, %fd5, %fd27;
	add.s32 	%r11, %r11, %r4;
	setp.lt.u32 	%p3, %r11, %r2;
	@%p3 bra 	$L__BB47_3;
	st.shared.f64 	[%r3], %fd27;
$L__BB47_5:
	bar.sync 	0;
	setp.gt.u32 	%p4, %r1, 511;
	@%p4 bra 	$L__BB47_7;
	ld.shared.f64 	%fd6, [%r3+4096];
	ld.shared.f64 	%fd7, [%r3];
	add.f64 	%fd8, %fd6, %fd7;
	st.shared.f64 	[%r3], %fd8;
$L__BB47_7:
	bar.sync 	0;
	setp.gt.u32 	%p5, %r1, 255;
	@%p5 bra 	$L__BB47_9;
	ld.shared.f64 	%fd9, [%r3+2048];
	ld.shared.f64 	%fd10, [%r3];
	add.f64 	%fd11, %fd9, %fd10;
	st.shared.f64 	[%r3], %fd11;
$L__BB47_9:
	bar.sync 	0;
	setp.gt.u32 	%p6, %r1, 127;
	@%p6 bra 	$L__BB47_11;
	ld.shared.f64 	%fd12, [%r3+1024];
	ld.shared.f64 	%fd13, [%r3];
	add.f64 	%fd14, %fd12, %fd13;
	st.shared.f64 	[%r3], %fd14;
$L__BB47_11:
	bar.sync 	0;
	setp.gt.u32 	%p7, %r1, 63;
	@%p7 bra 	$L__BB47_13;
	ld.shared.f64 	%fd15, [%r3+512];
	ld.shared.f64 	%fd16, [%r3];
	add.f64 	%fd17, %fd15, %fd16;
	st.shared.f64 	[%r3], %fd17;
$L__BB47_13:
	bar.sync 	0;
	setp.gt.u32 	%p8, %r1, 31;
	@%p8 bra 	$L__BB47_15;
	ld.shared.f64 	%fd18, [%r3+256];
	ld.shared.f64 	%fd19, [%r3];
	add.f64 	%fd20, %fd18, %fd19;
	st.shared.f64 	[%r3], %fd20;
$L__BB47_15:
	bar.sync 	0;
	add.s32 	%r10, %r1, -1;
	setp.gt.u32 	%p9, %r10, 30;
	@%p9 bra 	$L__BB47_17;
	ld.shared.f64 	%fd21, [%r3];
	ld.shared.f64 	%fd22, [smem];
	add.f64 	%fd23, %fd21, %fd22;
	st.shared.f64 	[smem], %fd23;
$L__BB47_17:
	bar.sync 	0;
	setp.ne.s32 	%p10, %r1, 0;
	@%p10 bra 	$L__BB47_19;
	ld.shared.f64 	%fd24, [smem];
	cvta.to.global.u64 	%rd19, %rd8;
	shl.b64 	%rd20, %rd1, 3;
	add.s64 	%rd21, %rd19, %rd20;
	ld.global.f64 	%fd25, [%rd21];
	add.f64 	%fd26, %fd24, %fd25;
	st.global.f64 	[%rd21], %fd26;
$L__BB47_19:
	ret;

}


// ===== COMPILED SASS (sm_100) =====

	.target	sm_100

	.elftype	@"ET_EXEC"


//--------------------- .note.nv.tkinfo           --------------------------
	.section	.note.nv.tkinfo,"",@"SHT_NOTE"
	.sectionflags	@"SHF_NOTE_NV_TKINFO"
	.tkinfo
        /*0018*/ 	.word	0x00000002
        /*0030*/ 	.string	""
        /*0030*/ 	.string	"ptxas"
        /*0030*/ 	.string	"Cuda compilation tools, release 13.0, V13.0.88"
        /*0030*/ 	.string	"Build cuda_13.0.r13.0/compiler.36424714_0"
        /*0030*/ 	.string	"-arch sm_100 -m 64 "



//--------------------- .note.nv.cuinfo           --------------------------
	.section	.note.nv.cuinfo,"",@"SHT_NOTE"
	.sectionflags	@"SHF_NOTE_NV_CUINFO"
        /*0018*/ 	.short	0x0002
        /*001a*/ 	.short	0x0064
        /*001c*/ 	.short	0x0082
	.zero		2


//--------------------- .nv.info                  --------------------------
	.section	.nv.info,"",@"SHT_CUDA_INFO"
	.align	4


	//----- nvinfo : EIATTR_REGCOUNT
	.align		4
        /*0000*/ 	.byte	0x04, 0x2f
        /*0002*/ 	.short	(.L_1 - .L_0)
	.align		4
.L_0:
        /*0004*/ 	.word	index@(sigmoid_forward_float)
        /*0008*/ 	.word	0x00000010


	//----- nvinfo : EIATTR_FRAME_SIZE
	.align		4
.L_1:
        /*000c*/ 	.byte	0x04, 0x11
        /*000e*/ 	.short	(.L_3 - .L_2)
	.align		4
.L_2:
        /*0010*/ 	.word	index@($__internal_36_$__cuda_sm20_dblrcp_rn_slowpath_v3)
        /*0014*/ 	.word	0x00000000


	//----- nvinfo : EIATTR_FRAME_SIZE
	.align		4
.L_3:
        /*0018*/ 	.byte	0x04, 0x11
        /*001a*/ 	.short	(.L_5 - .L_4)
	.align		4
.L_4:
        /*001c*/ 	.word	index@(sigmoid_forward_float)
        /*0020*/ 	.word	0x00000000


	//----- nvinfo : EIATTR_REGCOUNT
	.align		4
.L_5:
        /*0024*/ 	.byte	0x04, 0x2f
        /*0026*/ 	.short	(.L_7 - .L_6)
	.align		4
.L_6:
        /*0028*/ 	.word	index@(relu_forward_float)
        /*002c*/ 	.word	0x0000000a


	//----- nvinfo : EIATTR_FRAME_SIZE
	.align		4
.L_7:
        /*0030*/ 	.byte	0x04, 0x11
        /*0032*/ 	.short	(.L_9 - .L_8)
	.align		4
.L_8:
        /*0034*/ 	.word	index@(relu_forward_float)
        /*0038*/ 	.word	0x00000000


	//----- nvinfo : EIATTR_REGCOUNT
	.align		4
.L_9:
        /*003c*/ 	.byte	0x04, 0x2f
        /*003e*/ 	.short	(.L_11 - .L_10)
	.align		4
.L_10:
        /*0040*/ 	.word	index@(swish_forward_float)
        /*0044*/ 	.word	0x00000012


	//----- nvinfo : EIATTR_FRAME_SIZE
	.align		4
.L_11:
        /*0048*/ 	.byte	0x04, 0x11
        /*004a*/ 	.short	(.L_13 - .L_12)
	.align		4
.L_12:
        /*004c*/ 	.word	index@($__internal_35_$__cuda_sm20_dblrcp_rn_slowpath_v3)
        /*0050*/ 	.word	0x00000000


	//----- nvinfo : EIATTR_FRAME_SIZE
	.align		4
.L_13:
        /*0054*/ 	.byte	0x04, 0x11
        /*0056*/ 	.short	(.L_15 - .L_14)
	.align		4
.L_14:
        /*0058*/ 	.word	index@(swish_forward_float)
        /*005c*/ 	.word	0x00000000


	//----- nvinfo : EIATTR_REGCOUNT
	.align		4
.L_15:
        /*0060*/ 	.byte	0x04, 0x2f
        /*0062*/ 	.short	(.L_17 - .L_16)
	.align		4
.L_16:
        /*0064*/ 	.word	index@(tanh_forward_float)
        /*0068*/ 	.word	0x00000010


	//----- nvinfo : EIATTR_FRAME_SIZE
	.align		4
.L_17:
        /*006c*/ 	.byte	0x04, 0x11
        /*006e*/ 	.short	(.L_19 - .L_18)
	.align		4
.L_18:
        /*0070*/ 	.word	index@($__internal_34_$__cuda_sm3x_div_rn_noftz_f32_slowpath)
        /*0074*/ 	.word	0x00000000


	//----- nvinfo : EIATTR_FRAME_SIZE
	.align		4
.L_19:
        /*0078*/ 	.byte	0x04, 0x11
        /*007a*/ 	.short	(.L_21 - .L_20)
	.align		4
.L_20:
        /*007c*/ 	.word	index@(tanh_forward_float)
        /*0080*/ 	.word	0x00000000


	//----- nvinfo : EIATTR_REGCOUNT
	.align		4
.L_21:
        /*0084*/ 	.byte	0x04, 0x2f
        /*0086*/ 	.short	(.L_23 - .L_22)
	.align		4
.L_22:
        /*0088*/ 	.word	index@(softmax_forward_float)
        /*008c*/ 	.word	0x00000018


	//----- nvinfo : EIATTR_FRAME_SIZE
	.align		4
.L_23:
        /*0090*/ 	.byte	0x04, 0x11
        /*0092*/ 	.short	(.L_25 - .L_24)
	.align		4
.L_24:
        /*0094*/ 	.word	index@($__internal_33_$__cuda_sm3x_div_rn_noftz_f32_slowpath)
        /*0098*/ 	.word	0x00000000


	//----- nvinfo : EIATTR_FRAME_SIZE
	.align		4
.L_25:
        /*009c*/ 	.byte	0x04, 0x11
        /*009e*/ 	.short	(.L_27 - .L_26)
	.align		4
.L_26:
        /*00a0*/ 	.word	index@(softmax_forward_float)
        /*00a4*/ 	.word	0x00000000


	//----- nvinfo : EIATTR_REGCOUNT
	.align		4
.L_27:
        /*00a8*/ 	.byte	0x04, 0x2f
        /*00aa*/ 	.short	(.L_29 - .L_28)
	.align		4
.L_28:
        /*00ac*/ 	.word	index@(sigmoid_backward_float)
        /*00b0*/ 	.word	0x0000000d


	//----- nvinfo : EIATTR_FRAME_SIZE
	.align		4
.L_29:
        /*00b4*/ 	.byte	0x04, 0x11
        /*00b6*/ 	.short	(.L_31 - .L_30)
	.align		4
.L_30:
        /*00b8*/ 	.word	index@(sigmoid_backward_float)
        /*00bc*/ 	.word	0x00000000


	//----- nvinfo : EIATTR_REGCOUNT
	.align		4
.L_31:
        /*00c0*/ 	.byte	0x04, 0x2f
        /*00c2*/ 	.short	(.L_33 - .L_32)
	.align		4
.L_32:
        /*00c4*/ 	.word	index@(relu_backward_float)
        /*00c8*/ 	.word	0x0000000a


	//----- nvinfo : EIATTR_FRAME_SIZE
	.align		4
.L_33:
        /*00cc*/ 	.byte	0x04, 0x11
        /*00ce*/ 	.short	(.L_35 - .L_34)
	.align		4
.L_34:
        /*00d0*/ 	.word	index@(relu_backward_float)
        /*00d4*/ 	.word	0x00000000


	//----- nvinfo : EIATTR_REGCOUNT
	.align		4
.L_35:
        /*00d8*/ 	.byte	0x04, 0x2f
        /*00da*/ 	.short	(.L_37 - .L_36)
	.align		4
.L_36:
        /*00dc*/ 	.word	index@(swish_backward_float)
        /*00e0*/ 	.word	0x00000012


	//----- nvinfo : EIATTR_FRAME_SIZE
	.align		4
.L_37:
        /*00e4*/ 	.byte	0x04, 0x11
        /*00e6*/ 	.short	(.L_39 - .L_38)
	.align		4
.L_38:
        /*00e8*/ 	.word	index@($__internal_32_$__cuda_sm20_dblrcp_rn_slowpath_v3)
        /*00ec*/ 	.word	0x00000000


	//----- nvinfo : EIATTR_FRAME_SIZE
	.align		4
.L_39:
        /*00f0*/ 	.byte	0x04, 0x11
        /*00f2*/ 	.short	(.L_41 - .L_40)
	.align		4
.L_40:
        /*00f4*/ 	.word	index@(swish_backward_float)
        /*00f8*/ 	.word	0x00000000


	//----- nvinfo : EIATTR_REGCOUNT
	.align		4
.L_41:
        /*00fc*/ 	.byte	0x04, 0x2f
        /*00fe*/ 	.short	(.L_43 - .L_42)
	.align		4
.L_42:
        /*0100*/ 	.word	index@(tanh_backward_float)
        /*0104*/ 	.word	0x0000000c


	//----- nvinfo : EIATTR_FRAME_SIZE
	.align		4
.L_43:
        /*0108*/ 	.byte	0x04, 0x11
        /*010a*/ 	.short	(.L_45 - .L_44)
	.align		4
.L_44:
        /*010c*/ 	.word	index@(tanh_backward_float)
        /*0110*/ 	.word	0x00000000


	//----- nvinfo : EIATTR_REGCOUNT
	.align		4
.L_45:
        /*0114*/ 	.byte	0x04, 0x2f
        /*0116*/ 	.short	(.L_47 - .L_46)
	.align		4
.L_46:
        /*0118*/ 	.word	index@(softmax_backward_float)
        /*011c*/ 	.word	0x0000001a


	//----- nvinfo : EIATTR_FRAME_SIZE
	.align		4
.L_47:
        /*0120*/ 	.byte	0x04, 0x11
        /*0122*/ 	.short	(.L_49 - .L_48)
	.align		4
.L_48:
        /*0124*/ 	.word	index@($__internal_31_$__cuda_sm3x_div_rn_noftz_f32_slowpath)
        /*0128*/ 	.word	0x00000000


	//----- nvinfo : EIATTR_FRAME_SIZE
	.align		4
.L_49:
        /*012c*/ 	.byte	0x04, 0x11
        /*012e*/ 	.short	(.L_51 - .L_50)
	.align		4
.L_50:
        /*0130*/ 	.word	index@(softmax_backward_float)
        /*0134*/ 	.word	0x00000000


	//----- nvinfo : EIATTR_REGCOUNT
	.align		4
.L_51:
        /*0138*/ 	.byte	0x04, 0x2f
        /*013a*/ 	.short	(.L_53 - .L_52)
	.align		4
.L_52:
        /*013c*/ 	.word	index@(sigmoid_forward_double)
        /*0140*/ 	.word	0x00000010


	//----- nvinfo : EIATTR_FRAME_SIZE
	.align		4
.L_53:
        /*0144*/ 	.byte	0x04, 0x11
        /*0146*/ 	.short	(.L_55 - .L_54)
	.align		4
.L_54:
        /*0148*/ 	.word	index@($__internal_30_$__cuda_sm20_dblrcp_rn_slowpath_v3)
        /*014c*/ 	.word	0x00000000


	//----- nvinfo : EIATTR_FRAME_SIZE
	.align		4
.L_55:
        /*0150*/ 	.byte	0x04, 0x11
        /*0152*/ 	.short	(.L_57 - .L_56)
	.align		4
.L_56:
        /*0154*/ 	.word	index@(sigmoid_forward_double)
        /*0158*/ 	.word	0x00000000


	//----- nvinfo : EIATTR_REGCOUNT
	.align		4
.L_57:
        /*015c*/ 	.byte	0x04, 0x2f
        /*015e*/ 	.short	(.L_59 - .L_58)
	.align		4
.L_58:
        /*0160*/ 	.word	index@(relu_forward_double)
        /*0164*/ 	.word	0x00000010


	//----- nvinfo : EIATTR_FRAME_SIZE
	.align		4
.L_59:
        /*0168*/ 	.byte	0x04, 0x11
        /*016a*/ 	.short	(.L_61 - .L_60)
	.align		4
.L_60:
        /*016c*/ 	.word	index@(relu_forward_double)
        /*0170*/ 	.word	0x00000000


	//----- nvinfo : EIATTR_REGCOUNT
	.align		4
.L_61:
        /*0174*/ 	.byte	0x04, 0x2f
        /*0176*/ 	.short	(.L_63 - .L_62)
	.align		4
.L_62:
        /*0178*/ 	.word	index@(swish_forward_double)
        /*017c*/ 	.word	0x00000012


	//----- nvinfo : EIATTR_FRAME_SIZE
	.align		4
.L_63:
        /*0180*/ 	.byte	0x04, 0x11
        /*0182*/ 	.short	(.L_65 - .L_64)
	.align		4
.L_64:
        /*0184*/ 	.word	index@($__internal_29_$__cuda_sm20_dblrcp_rn_slowpath_v3)
        /*0188*/ 	.word	0x00000000


	//----- nvinfo : EIATTR_FRAME_SIZE
	.align		4
.L_65:
        /*018c*/ 	.byte	0x04, 0x11
        /*018e*/ 	.short	(.L_67 - .L_66)
	.align		4
.L_66:
        /*0190*/ 	.word	index@(swish_forward_double)
        /*0194*/ 	.word	0x00000000


	//----- nvinfo : EIATTR_REGCOUNT
	.align		4
.L_67:
        /*0198*/ 	.byte	0x04, 0x2f
        /*019a*/ 	.short	(.L_69 - .L_68)
	.align		4
.L_68:
        /*019c*/ 	.word	index@(tanh_forward_double)
        /*01a0*/ 	.word	0x0000001a


	//----- nvinfo : EIATTR_FRAME_SIZE
	.align		4
.L_69:
        /*01a4*/ 	.byte	0x04, 0x11
        /*01a6*/ 	.short	(.L_71 - .L_70)
	.align		4
.L_70:
        /*01a8*/ 	.word	index@($__internal_28_$__cuda_sm20_div_rn_f64_full)
        /*01ac*/ 	.word	0x00000000


	//----- nvinfo : EIATTR_FRAME_SIZE
	.align		4
.L_71:
        /*01b0*/ 	.byte	0x04, 0x11
        /*01b2*/ 	.short	(.L_73 - .L_72)
	.align		4
.L_72:
        /*01b4*/ 	.word	index@(tanh_forward_double)
        /*01b8*/ 	.word	0x00000000


	//----- nvinfo : EIATTR_REGCOUNT
	.align		4
.L_73:
        /*01bc*/ 	.byte	0x04, 0x2f
        /*01be*/ 	.short	(.L_75 - .L_74)
	.align		4
.L_74:
        /*01c0*/ 	.word	index@(softmax_forward_double)
        /*01c4*/ 	.word	0x0000001f


	//----- nvinfo : EIATTR_FRAME_SIZE
	.align		4
.L_75:
        /*01c8*/ 	.byte	0x04, 0x11
        /*01ca*/ 	.short	(.L_77 - .L_76)
	.align		4
.L_76:
        /*01cc*/ 	.word	index@($__internal_27_$__cuda_sm20_div_rn_f64_full)
        /*01d0*/ 	.word	0x00000000


	//----- nvinfo : EIATTR_FRAME_SIZE
	.align		4
.L_77:
        /*01d4*/ 	.byte	0x04, 0x11
        /*01d6*/ 	.short	(.L_79 - .L_78)
	.align		4
.L_78:
        /*01d8*/ 	.word	index@(softmax_forward_double)
        /*01dc*/ 	.word	0x00000000


	//----- nvinfo : EIATTR_REGCOUNT
	.align		4
.L_79:
        /*01e0*/ 	.byte	0x04, 0x2f
        /*01e2*/ 	.short	(.L_81 - .L_80)
	.align		4
.L_80:
        /*01e4*/ 	.word	index@(sigmoid_backward_double)
        /*01e8*/ 	.word	0x0000000c


	//----- nvinfo : EIATTR_FRAME_SIZE
	.align		4
.L_81:
        /*01ec*/ 	.byte	0x04, 0x11
        /*01ee*/ 	.short	(.L_83 - .L_82)
	.align		4
.L_82:
        /*01f0*/ 	.word	index@(sigmoid_backward_double)
        /*01f4*/ 	.word	0x00000000


	//----- nvinfo : EIATTR_REGCOUNT
	.align		4
.L_83:
        /*01f8*/ 	.byte	0x04, 0x2f
        /*01fa*/ 	.short	(.L_85 - .L_84)
	.align		4
.L_84:
        /*01fc*/ 	.word	index@(relu_backward_double)
        /*0200*/ 	.word	0x0000000a


	//----- nvinfo : EIATTR_FRAME_SIZE
	.align		4
.L_85:
        /*0204*/ 	.byte	0x04, 0x11
        /*0206*/ 	.short	(.L_87 - .L_86)
	.align		4
.L_86:
        /*0208*/ 	.word	index@(relu_backward_double)
        /*020c*/ 	.word	0x00000000


	//----- nvinfo : EIATTR_REGCOUNT
	.align		4
.L_87:
        /*0210*/ 	.byte	0x04, 0x2f
        /*0212*/ 	.short	(.L_89 - .L_88)
	.align		4
.L_88:
        /*0214*/ 	.word	index@(swish_backward_double)
        /*0218*/ 	.word	0x00000012


	//----- nvinfo : EIATTR_FRAME_SIZE
	.align		4
.L_89:
        /*021c*/ 	.byte	0x04, 0x11
        /*021e*/ 	.short	(.L_91 - .L_90)
	.align		4
.L_90:
        /*0220*/ 	.word	index@($__internal_26_$__cuda_sm20_dblrcp_rn_slowpath_v3)
        /*0224*/ 	.word	0x00000000


	//----- nvinfo : EIATTR_FRAME_SIZE
	.align		4
.L_91:
        /*0228*/ 	.byte	0x04, 0x11
        /*022a*/ 	.short	(.L_93 - .L_92)
	.align		4
.L_92:
        /*022c*/ 	.word	index@(swish_backward_double)
        /*0230*/ 	.word	0x00000000


	//----- nvinfo : EIATTR_REGCOUNT
	.align		4
.L_93:
        /*0234*/ 	.byte	0x04, 0x2f
        /*0236*/ 	.short	(.L_95 - .L_94)
	.align		4
.L_94:
        /*0238*/ 	.word	index@(tanh_backward_double)
        /*023c*/ 	.word	0x0000000c


	//----- nvinfo : EIATTR_FRAME_SIZE
	.align		4
.L_95:
        /*0240*/ 	.byte	0x04, 0x11
        /*0242*/ 	.short	(.L_97 - .L_96)
	.align		4
.L_96:
        /*0244*/ 	.word	index@(tanh_backward_double)
        /*0248*/ 	.word	0x00000000


	//----- nvinfo : EIATTR_REGCOUNT
	.align		4
.L_97:
        /*024c*/ 	.byte	0x04, 0x2f
        /*024e*/ 	.short	(.L_99 - .L_98)
	.align		4
.L_98:
        /*0250*/ 	.word	index@(softmax_backward_double)
        /*0254*/ 	.word	0x0000001b


	//----- nvinfo : EIATTR_FRAME_SIZE
	.align		4
.L_99:
        /*0258*/ 	.byte	0x04, 0x11
        /*025a*/ 	.short	(.L_101 - .L_100)
	.align		4
.L_100:
        /*025c*/ 	.word	index@($__internal_25_$__cuda_sm20_div_rn_f64_full)
        /*0260*/ 	.word	0x00000000


	//----- nvinfo : EIATTR_FRAME_SIZE
	.align		4
.L_101:
        /*0264*/ 	.byte	0x04, 0x11
        /*0266*/ 	.short	(.L_103 - .L_102)
	.align		4
.L_102:
        /*0268*/ 	.word	index@(softmax_backward_double)
        /*026c*/ 	.word	0x00000000


	//----- nvinfo : EIATTR_REGCOUNT
	.align		4
.L_103:
        /*0270*/ 	.byte	0x04, 0x2f
        /*0272*/ 	.short	(.L_105 - .L_104)
	.align		4
.L_104:
        /*0274*/ 	.word	index@(reduce_linear_batch_float)
        /*0278*/ 	.word	0x0000000e


	//----- nvinfo : EIATTR_FRAME_SIZE
	.align		4
.L_105:
        /*027c*/ 	.byte	0x04, 0x11
        /*027e*/ 	.short	(.L_107 - .L_106)
	.align		4
.L_106:
        /*0280*/ 	.word	index@(reduce_linear_batch_float)
        /*0284*/ 	.word	0x00000000


	//----- nvinfo : EIATTR_REGCOUNT
	.align		4
.L_107:
        /*0288*/ 	.byte	0x04, 0x2f
        /*028a*/ 	.short	(.L_109 - .L_108)
	.align		4
.L_108:
        /*028c*/ 	.word	index@(reduce_linear_batch_double)
        /*0290*/ 	.word	0x00000010


	//----- nvinfo : EIATTR_FRAME_SIZE
	.align		4
.L_109:
        /*0294*/ 	.byte	0x04, 0x11
        /*0296*/ 	.short	(.L_111 - .L_110)
	.align		4
.L_110:
        /*0298*/ 	.word	index@(reduce_linear_batch_double)
        /*029c*/ 	.word	0x00000000


	//----- nvinfo : EIATTR_REGCOUNT
	.align		4
.L_111:
        /*02a0*/ 	.byte	0x04, 0x2f
        /*02a2*/ 	.short	(.L_113 - .L_112)
	.align		4
.L_112:
        /*02a4*/ 	.word	index@(forward_linear_batch_float)
        /*02a8*/ 	.word	0x00000014


	//----- nvinfo : EIATTR_FRAME_SIZE
	.align		4
.L_113:
        /*02ac*/ 	.byte	0x04, 0x11
        /*02ae*/ 	.short	(.L_115 - .L_114)
	.align		4
.L_114:
        /*02b0*/ 	.word	index@($__internal_24_$__cuda_sm20_div_u64)
        /*02b4*/ 	.word	0x00000000


	//----- nvinfo : EIATTR_FRAME_SIZE
	.align		4
.L_115:
        /*02b8*/ 	.byte	0x04, 0x11
        /*02ba*/ 	.short	(.L_117 - .L_116)
	.align		4
.L_116:
        /*02bc*/ 	.word	index@(forward_linear_batch_float)
        /*02c0*/ 	.word	0x00000000


	//----- nvinfo : EIATTR_REGCOUNT
	.align		4
.L_117:
        /*02c4*/ 	.byte	0x04, 0x2f
        /*02c6*/ 	.short	(.L_119 - .L_118)
	.align		4
.L_118:
        /*02c8*/ 	.word	index@(forward_linear_batch_double)
        /*02cc*/ 	.word	0x00000018


	//----- nvinfo : EIATTR_FRAME_SIZE
	.align		4
.L_119:
        /*02d0*/ 	.byte	0x04, 0x11
        /*02d2*/ 	.short	(.L_121 - .L_120)
	.align		4
.L_120:
        /*02d4*/ 	.word	index@($__internal_23_$__cuda_sm20_div_u64)
        /*02d8*/ 	.word	0x00000000


	//----- nvinfo : EIATTR_FRAME_SIZE
	.align		4
.L_121:
        /*02dc*/ 	.byte	0x04, 0x11
        /*02de*/ 	.short	(.L_123 - .L_122)
	.align		4
.L_122:
        /*02e0*/ 	.word	index@(forward_linear_batch_double)
        /*02e4*/ 	.word	0x00000000


	//----- nvinfo : EIATTR_REGCOUNT
	.align		4
.L_123:
        /*02e8*/ 	.byte	0x04, 0x2f
        /*02ea*/ 	.short	(.L_125 - .L_124)
	.align		4
.L_124:
        /*02ec*/ 	.word	index@(backward_linear_batch_float)
        /*02f0*/ 	.word	0x00000024


	//----- nvinfo : EIATTR_FRAME_SIZE
	.align		4
.L_125:
        /*02f4*/ 	.byte	0x04, 0x11
        /*02f6*/ 	.short	(.L_127 - .L_126)
	.align		4
.L_126:
        /*02f8*/ 	.word	index@(backward_linear_batch_float)
        /*02fc*/ 	.word	0x00000000


	//----- nvinfo : EIATTR_REGCOUNT
	.align		4
.L_127:
        /*0300*/ 	.byte	0x04, 0x2f
        /*0302*/ 	.short	(.L_129 - .L_128)
	.align		4
.L_128:
        /*0304*/ 	.word	index@(backward_linear_batch_double)
        /*0308*/ 	.word	0x00000024


	//----- nvinfo : EIATTR_FRAME_SIZE
	.align		4
.L_129:
        /*030c*/ 	.byte	0x04, 0x11
        /*030e*/ 	.short	(.L_131 - .L_130)
	.align		4
.L_130:
        /*0310*/ 	.word	index@(backward_linear_batch_double)
        /*0314*/ 	.word	0x00000000


	//----- nvinfo : EIATTR_REGCOUNT
	.align		4
.L_131:
        /*0318*/ 	.byte	0x04, 0x2f
        /*031a*/ 	.short	(.L_133 - .L_132)
	.align		4
.L_132:
        /*031c*/ 	.word	index@(linear_gradient_batch_float)
        /*0320*/ 	.word	0x00000012


	//----- nvinfo : EIATTR_FRAME_SIZE
	.align		4
.L_133:
        /*0324*/ 	.byte	0x04, 0x11
        /*0326*/ 	.short	(.L_135 - .L_134)
	.align		4
.L_134:
        /*0328*/ 	.word	index@($__internal_22_$__cuda_sm20_div_u64)
        /*032c*/ 	.word	0x00000000


	//----- nvinfo : EIATTR_FRAME_SIZE
	.align		4
.L_135:
        /*0330*/ 	.byte	0x04, 0x11
        /*0332*/ 	.short	(.L_137 - .L_136)
	.align		4
.L_136:
        /*0334*/ 	.word	index@(linear_gradient_batch_float)
        /*0338*/ 	.word	0x00000000


	//----- nvinfo : EIATTR_REGCOUNT
	.align		4
.L_137:
        /*033c*/ 	.byte	0x04, 0x2f
        /*033e*/ 	.short	(.L_139 - .L_138)
	.align		4
.L_138:
        /*0340*/ 	.word	index@(linear_gradient_batch_double)
        /*0344*/ 	.word	0x00000012


	//----- nvinfo : EIATTR_FRAME_SIZE
	.align		4
.L_139:
        /*0348*/ 	.byte	0x04, 0x11
        /*034a*/ 	.short	(.L_141 - .L_140)
	.align		4
.L_140:
        /*034c*/ 	.word	index@($__internal_21_$__cuda_sm20_div_u64)
        /*0350*/ 	.word	0x00000000


	//----- nvinfo : EIATTR_FRAME_SIZE
	.align		4
.L_141:
        /*0354*/ 	.byte	0x04, 0x11
        /*0356*/ 	.short	(.L_143 - .L_142)
	.align		4
.L_142:
        /*0358*/ 	.word	index@(linear_gradient_batch_double)
        /*035c*/ 	.word	0x00000000


	//----- nvinfo : EIATTR_REGCOUNT
	.align		4
.L_143:
        /*0360*/ 	.byte	0x04, 0x2f
        /*0362*/ 	.short	(.L_145 - .L_144)
	.align		4
.L_144:
        /*0364*/ 	.word	index@(loss_linear_batch_by_canonical_link_float)
        /*0368*/ 	.word	0x00000010


	//----- nvinfo : EIATTR_FRAME_SIZE
	.align		4
.L_145:
        /*036c*/ 	.byte	0x04, 0x11
        /*036e*/ 	.short	(.L_147 - .L_146)
	.align		4
.L_146:
        /*0370*/ 	.word	index@($__internal_20_$__cuda_sm3x_div_rn_noftz_f32_slowpath)
        /*0374*/ 	.word	0x00000000


	//----- nvinfo : EIATTR_FRAME_SIZE
	.align		4
.L_147:
        /*0378*/ 	.byte	0x04, 0x11
        /*037a*/ 	.short	(.L_149 - .L_148)
	.align		4
.L_148:
        /*037c*/ 	.word	index@(loss_linear_batch_by_canonical_link_float)
        /*0380*/ 	.word	0x00000000


	//----- nvinfo : EIATTR_REGCOUNT
	.align		4
.L_149:
        /*0384*/ 	.byte	0x04, 0x2f
        /*0386*/ 	.short	(.L_151 - .L_150)
	.align		4
.L_150:
        /*0388*/ 	.word	index@(loss_linear_batch_by_canonical_link_double)
        /*038c*/ 	.word	0x0000001a


	//----- nvinfo : EIATTR_FRAME_SIZE
	.align		4
.L_151:
        /*0390*/ 	.byte	0x04, 0x11
        /*0392*/ 	.short	(.L_153 - .L_152)
	.align		4
.L_152:
        /*0394*/ 	.word	index@($__internal_19_$__cuda_sm20_div_rn_f64_full)
        /*0398*/ 	.word	0x00000000


	//----- nvinfo : EIATTR_FRAME_SIZE
	.align		4
.L_153:
        /*039c*/ 	.byte	0x04, 0x11
        /*039e*/ 	.short	(.L_155 - .L_154)
	.align		4
.L_154:
        /*03a0*/ 	.word	index@(loss_linear_batch_by_canonical_link_double)
        /*03a4*/ 	.word	0x00000000


	//----- nvinfo : EIATTR_REGCOUNT
	.align		4
.L_155:
        /*03a8*/ 	.byte	0x04, 0x2f
        /*03aa*/ 	.short	(.L_157 - .L_156)
	.align		4
.L_156:
        /*03ac*/ 	.word	index@(loss_linear_batch_mse_derive_float)
        /*03b0*/ 	.word	0x00000010


	//----- nvinfo : EIATTR_FRAME_SIZE
	.align		4
.L_157:
        /*03b4*/ 	.byte	0x04, 0x11
        /*03b6*/ 	.short	(.L_159 - .L_158)
	.align		4
.L_158:
        /*03b8*/ 	.word	index@($__internal_18_$__cuda_sm3x_div_rn_noftz_f32_slowpath)
        /*03bc*/ 	.word	0x00000000


	//----- nvinfo : EIATTR_FRAME_SIZE
	.align		4
.L_159:
        /*03c0*/ 	.byte	0x04, 0x11
        /*03c2*/ 	.short	(.L_161 - .L_160)
	.align		4
.L_160:
        /*03c4*/ 	.word	index@(loss_linear_batch_mse_derive_float)
        /*03c8*/ 	.word	0x00000000


	//----- nvinfo : EIATTR_REGCOUNT
	.align		4
.L_161:
        /*03cc*/ 	.byte	0x04, 0x2f
        /*03ce*/ 	.short	(.L_163 - .L_162)
	.align		4
.L_162:
        /*03d0*/ 	.word	index@(loss_linear_batch_mse_derive_double)
        /*03d4*/ 	.word	0x0000001a


	//----- nvinfo : EIATTR_FRAME_SIZE
	.align		4
.L_163:
        /*03d8*/ 	.byte	0x04, 0x11
        /*03da*/ 	.short	(.L_165 - .L_164)
	.align		4
.L_164:
        /*03dc*/ 	.word	index@($__internal_17_$__cuda_sm20_div_rn_f64_full)
        /*03e0*/ 	.word	0x00000000


	//----- nvinfo : EIATTR_FRAME_SIZE
	.align		4
.L_165:
        /*03e4*/ 	.byte	0x04, 0x11
        /*03e6*/ 	.short	(.L_167 - .L_166)
	.align		4
.L_166:
        /*03e8*/ 	.word	index@(loss_linear_batch_mse_derive_double)
        /*03ec*/ 	.word	0x00000000


	//----- nvinfo : EIATTR_REGCOUNT
	.align		4
.L_167:
        /*03f0*/ 	.byte	0x04, 0x2f
        /*03f2*/ 	.short	(.L_169 - .L_168)
	.align		4
.L_168:
        /*03f4*/ 	.word	index@(loss_linear_batch_cross_entropy_derive_float)
        /*03f8*/ 	.word	0x0000001c


	//----- nvinfo : EIATTR_FRAME_SIZE
	.align		4
.L_169:
        /*03fc*/ 	.byte	0x04, 0x11
        /*03fe*/ 	.short	(.L_171 - .L_170)
	.align		4
.L_170:
        /*0400*/ 	.word	index@($__internal_16_$__cuda_sm3x_div_rn_noftz_f32_slowpath)
        /*0404*/ 	.word	0x00000000


	//----- nvinfo : EIATTR_FRAME_SIZE
	.align		4
.L_171:
        /*0408*/ 	.byte	0x04, 0x11
        /*040a*/ 	.short	(.L_173 - .L_172)
	.align		4
.L_172:
        /*040c*/ 	.word	index@($__internal_15_$__cuda_sm20_div_rn_f64_full)
        /*0410*/ 	.word	0x00000000


	//----- nvinfo : EIATTR_FRAME_SIZE
	.align		4
.L_173:
        /*0414*/ 	.byte	0x04, 0x11
        /*0416*/ 	.short	(.L_175 - .L_174)
	.align		4
.L_174:
        /*0418*/ 	.word	index@(loss_linear_batch_cross_entropy_derive_float)
        /*041c*/ 	.word	0x00000000


	//----- nvinfo : EIATTR_REGCOUNT
	.align		4
.L_175:
        /*0420*/ 	.byte	0x04, 0x2f
        /*0422*/ 	.short	(.L_177 - .L_176)
	.align		4
.L_176:
        /*0424*/ 	.word	index@(loss_linear_batch_cross_entropy_derive_double)
        /*0428*/ 	.word	0x0000001f


	//----- nvinfo : EIATTR_FRAME_SIZE
	.align		4
.L_177:
        /*042c*/ 	.byte	0x04, 0x11
        /*042e*/ 	.short	(.L_179 - .L_178)
	.align		4
.L_178:
        /*0430*/ 	.word	index@($__internal_14_$__cuda_sm20_div_rn_f64_full)
        /*0434*/ 	.word	0x00000000


	//----- nvinfo : EIATTR_FRAME_SIZE
	.align		4
.L_179:
        /*0438*/ 	.byte	0x04, 0x11
        /*043a*/ 	.short	(.L_181 - .L_180)
	.align		4
.L_180:
        /*043c*/ 	.word	index@(loss_linear_batch_cross_entropy_derive_double)
        /*0440*/ 	.word	0x00000000


	//----- nvinfo : EIATTR_REGCOUNT
	.align		4
.L_181:
        /*0444*/ 	.byte	0x04, 0x2f
        /*0446*/ 	.short	(.L_183 - .L_182)
	.align		4
.L_182:
        /*0448*/ 	.word	index@(loss_linear_batch_cross_entropy_multiclass_derive_float)
        /*044c*/ 	.word	0x00000011


	//----- nvinfo : EIATTR_FRAME_SIZE
	.align		4
.L_183:
        /*0450*/ 	.byte	0x04, 0x11
        /*0452*/ 	.short	(.L_185 - .L_184)
	.align		4
.L_184:
        /*0454*/ 	.word	index@($__internal_13_$__cuda_sm3x_div_rn_noftz_f32_slowpath)
        /*0458*/ 	.word	0x00000000


	//----- nvinfo : EIATTR_FRAME_SIZE
	.align		4
.L_185:
        /*045c*/ 	.byte	0x04, 0x11
        /*045e*/ 	.short	(.L_187 - .L_186)
	.align		4
.L_186:
        /*0460*/ 	.word	index@(loss_linear_batch_cross_entropy_multiclass_derive_float)
        /*0464*/ 	.word	0x00000000


	//----- nvinfo : EIATTR_REGCOUNT
	.align		4
.L_187:
        /*0468*/ 	.byte	0x04, 0x2f
        /*046a*/ 	.short	(.L_189 - .L_188)
	.align		4
.L_188:
        /*046c*/ 	.word	index@(loss_linear_batch_cross_entropy_multiclass_derive_double)
        /*0470*/ 	.word	0x0000001a


	//----- nvinfo : EIATTR_FRAME_SIZE
	.align		4
.L_189:
        /*0474*/ 	.byte	0x04, 0x11
        /*0476*/ 	.short	(.L_191 - .L_190)
	.align		4
.L_190:
        /*0478*/ 	.word	index@($__internal_12_$__cuda_sm20_div_rn_f64_full)
        /*047c*/ 	.word	0x00000000


	//----- nvinfo : EIATTR_FRAME_SIZE
	.align		4
.L_191:
        /*0480*/ 	.byte	0x04, 0x11
        /*0482*/ 	.short	(.L_193 - .L_192)
	.align		4
.L_192:
        /*0484*/ 	.word	index@(loss_linear_batch_cross_entropy_multiclass_derive_double)
        /*0488*/ 	.word	0x00000000


	//----- nvinfo : EIATTR_REGCOUNT
	.align		4
.L_193:
        /*048c*/ 	.byte	0x04, 0x2f
        /*048e*/ 	.short	(.L_195 - .L_194)
	.align		4
.L_194:
        /*0490*/ 	.word	index@(update_with_sgd_float)
        /*0494*/ 	.word	0x0000000a


	//----- nvinfo : EIATTR_FRAME_SIZE
	.align		4
.L_195:
        /*0498*/ 	.byte	0x04, 0x11
        /*049a*/ 	.short	(.L_197 - .L_196)
	.align		4
.L_196:
        /*049c*/ 	.word	index@(update_with_sgd_float)
        /*04a0*/ 	.word	0x00000000


	//----- nvinfo : EIATTR_REGCOUNT
	.align		4
.L_197:
        /*04a4*/ 	.byte	0x04, 0x2f
        /*04a6*/ 	.short	(.L_199 - .L_198)
	.align		4
.L_198:
        /*04a8*/ 	.word	index@(update_with_sgd_double)
        /*04ac*/ 	.word	0x0000000c


	//----- nvinfo : EIATTR_FRAME_SIZE
	.align		4
.L_199:
        /*04b0*/ 	.byte	0x04, 0x11
        /*04b2*/ 	.short	(.L_201 - .L_200)
	.align		4
.L_200:
        /*04b4*/ 	.word	index@(update_with_sgd_double)
        /*04b8*/ 	.word	0x00000000


	//----- nvinfo : EIATTR_REGCOUNT
	.align		4
.L_201:
        /*04bc*/ 	.byte	0x04, 0x2f
        /*04be*/ 	.short	(.L_203 - .L_202)
	.align		4
.L_202:
        /*04c0*/ 	.word	index@(update_with_momentum_sgd_float)
        /*04c4*/ 	.word	0x0000000e


	//----- nvinfo : EIATTR_FRAME_SIZE
	.align		4
.L_203:
        /*04c8*/ 	.byte	0x04, 0x11
        /*04ca*/ 	.short	(.L_205 - .L_204)
	.align		4
.L_204:
        /*04cc*/ 	.word	index@(update_with_momentum_sgd_float)
        /*04d0*/ 	.word	0x00000000


	//----- nvinfo : EIATTR_REGCOUNT
	.align		4
.L_205:
        /*04d4*/ 	.byte	0x04, 0x2f
        /*04d6*/ 	.short	(.L_207 - .L_206)
	.align		4
.L_206:
        /*04d8*/ 	.word	index@(update_with_momentum_sgd_double)
        /*04dc*/ 	.word	0x00000010


	//----- nvinfo : EIATTR_FRAME_SIZE
	.align		4
.L_207:
        /*04e0*/ 	.byte	0x04, 0x11
        /*04e2*/ 	.short	(.L_209 - .L_208)
	.align		4
.L_208:
        /*04e4*/ 	.word	index@(update_with_momentum_sgd_double)
        /*04e8*/ 	.word	0x00000000


	//----- nvinfo : EIATTR_REGCOUNT
	.align		4
.L_209:
        /*04ec*/ 	.byte	0x04, 0x2f
        /*04ee*/ 	.short	(.L_211 - .L_210)
	.align		4
.L_210:
        /*04f0*/ 	.word	index@(update_with_adagrad_float)
        /*04f4*/ 	.word	0x00000014


	//----- nvinfo : EIATTR_FRAME_SIZE
	.align		4
.L_211:
        /*04f8*/ 	.byte	0x04, 0x11
        /*04fa*/ 	.short	(.L_213 - .L_212)
	.align		4
.L_212:
        /*04fc*/ 	.word	index@($__internal_11_$__cuda_sm3x_div_rn_noftz_f32_slowpath)
        /*0500*/ 	.word	0x00000000


	//----- nvinfo : EIATTR_FRAME_SIZE
	.align		4
.L_213:
        /*0504*/ 	.byte	0x04, 0x11
        /*0506*/ 	.short	(.L_215 - .L_214)
	.align		4
.L_214:
        /*0508*/ 	.word	index@($__internal_10_$__cuda_sm20_sqrt_rn_f32_slowpath)
        /*050c*/ 	.word	0x00000000


	//----- nvinfo : EIATTR_FRAME_SIZE
	.align		4
.L_215:
        /*0510*/ 	.byte	0x04, 0x11
        /*0512*/ 	.short	(.L_217 - .L_216)
	.align		4
.L_216:
        /*0514*/ 	.word	index@(update_with_adagrad_float)
        /*0518*/ 	.word	0x00000000


	//----- nvinfo : EIATTR_REGCOUNT
	.align		4
.L_217:
        /*051c*/ 	.byte	0x04, 0x2f
        /*051e*/ 	.short	(.L_219 - .L_218)
	.align		4
.L_218:
        /*0520*/ 	.word	index@(update_with_adagrad_double)
        /*0524*/ 	.word	0x0000001e


	//----- nvinfo : EIATTR_FRAME_SIZE
	.align		4
.L_219:
        /*0528*/ 	.byte	0x04, 0x11
        /*052a*/ 	.short	(.L_221 - .L_220)
	.align		4
.L_220:
        /*052c*/ 	.word	index@($__internal_9_$__cuda_sm20_dsqrt_rn_f64_mediumpath_v1)
        /*0530*/ 	.word	0x00000000


	//----- nvinfo : EIATTR_FRAME_SIZE
	.align		4
.L_221:
        /*0534*/ 	.byte	0x04, 0x11
        /*0536*/ 	.short	(.L_223 - .L_222)
	.align		4
.L_222:
        /*0538*/ 	.word	index@($__internal_8_$__cuda_sm20_div_rn_f64_full)
        /*053c*/ 	.word	0x00000000


	//----- nvinfo : EIATTR_FRAME_SIZE
	.align		4
.L_223:
        /*0540*/ 	.byte	0x04, 0x11
        /*0542*/ 	.short	(.L_225 - .L_224)
	.align		4
.L_224:
        /*0544*/ 	.word	index@(update_with_adagrad_double)
        /*0548*/ 	.word	0x00000000


	//----- nvinfo : EIATTR_REGCOUNT
	.align		4
.L_225:
        /*054c*/ 	.byte	0x04, 0x2f
        /*054e*/ 	.short	(.L_227 - .L_226)
	.align		4
.L_226:
        /*0550*/ 	.word	index@(update_with_rmsprop_float)
        /*0554*/ 	.word	0x00000016


	//----- nvinfo : EIATTR_FRAME_SIZE
	.align		4
.L_227:
        /*0558*/ 	.byte	0x04, 0x11
        /*055a*/ 	.short	(.L_229 - .L_228)
	.align		4
.L_228:
        /*055c*/ 	.word	index@($__internal_7_$__cuda_sm3x_div_rn_noftz_f32_slowpath)
        /*0560*/ 	.word	0x00000000


	//----- nvinfo : EIATTR_FRAME_SIZE
	.align		4
.L_229:
        /*0564*/ 	.byte	0x04, 0x11
        /*0566*/ 	.short	(.L_231 - .L_230)
	.align		4
.L_230:
        /*0568*/ 	.word	index@($__internal_6_$__cuda_sm20_sqrt_rn_f32_slowpath)
        /*056c*/ 	.word	0x00000000


	//----- nvinfo : EIATTR_FRAME_SIZE
	.align		4
.L_231:
        /*0570*/ 	.byte	0x04, 0x11
        /*0572*/ 	.short	(.L_233 - .L_232)
	.align		4
.L_232:
        /*0574*/ 	.word	index@(update_with_rmsprop_float)
        /*0578*/ 	.word	0x00000000


	//----- nvinfo : EIATTR_REGCOUNT
	.align		4
.L_233:
        /*057c*/ 	.byte	0x04, 0x2f
        /*057e*/ 	.short	(.L_235 - .L_234)
	.align		4
.L_234:
        /*0580*/ 	.word	index@(update_with_rmsprop_double)
        /*0584*/ 	.word	0x00000022


	//----- nvinfo : EIATTR_FRAME_SIZE
	.align		4
.L_235:
        /*0588*/ 	.byte	0x04, 0x11
        /*058a*/ 	.short	(.L_237 - .L_236)
	.align		4
.L_236:
        /*058c*/ 	.word	index@($__internal_5_$__cuda_sm20_dsqrt_rn_f64_mediumpath_v1)
        /*0590*/ 	.word	0x00000000


	//----- nvinfo : EIATTR_FRAME_SIZE
	.align		4
.L_237:
        /*0594*/ 	.byte	0x04, 0x11
        /*0596*/ 	.short	(.L_239 - .L_238)
	.align		4
.L_238:
        /*0598*/ 	.word	index@($__internal_4_$__cuda_sm20_div_rn_f64_full)
        /*059c*/ 	.word	0x00000000


	//----- nvinfo : EIATTR_FRAME_SIZE
	.align		4
.L_239:
        /*05a0*/ 	.byte	0x04, 0x11
        /*05a2*/ 	.short	(.L_241 - .L_240)
	.align		4
.L_240:
        /*05a4*/ 	.word	index@(update_with_rmsprop_double)
        /*05a8*/ 	.word	0x00000000


	//----- nvinfo : EIATTR_REGCOUNT
	.align		4
.L_241:
        /*05ac*/ 	.byte	0x04, 0x2f
        /*05ae*/ 	.short	(.L_243 - .L_242)
	.align		4
.L_242:
        /*05b0*/ 	.word	index@(update_with_adam_float)
        /*05b4*/ 	.word	0x00000017


	//----- nvinfo : EIATTR_FRAME_SIZE
	.align		4
.L_243:
        /*05b8*/ 	.byte	0x04, 0x11
        /*05ba*/ 	.short	(.L_245 - .L_244)
	.align		4
.L_244:
        /*05bc*/ 	.word	index@($__internal_3_$__cuda_sm3x_div_rn_noftz_f32_slowpath)
        /*05c0*/ 	.word	0x00000000


	//----- nvinfo : EIATTR_FRAME_SIZE
	.align		4
.L_245:
        /*05c4*/ 	.byte	0x04, 0x11
        /*05c6*/ 	.short	(.L_247 - .L_246)
	.align		4
.L_246:
        /*05c8*/ 	.word	index@($__internal_2_$__cuda_sm20_sqrt_rn_f32_slowpath)
        /*05cc*/ 	.word	0x00000000


	//----- nvinfo : EIATTR_FRAME_SIZE
	.align		4
.L_247:
        /*05d0*/ 	.byte	0x04, 0x11
        /*05d2*/ 	.short	(.L_249 - .L_248)
	.align		4
.L_248:
        /*05d4*/ 	.word	index@(update_with_adam_float)
        /*05d8*/ 	.word	0x00000000


	//----- nvinfo : EIATTR_REGCOUNT
	.align		4
.L_249:
        /*05dc*/ 	.byte	0x04, 0x2f
        /*05de*/ 	.short	(.L_251 - .L_250)
	.align		4
.L_250:
        /*05e0*/ 	.word	index@(update_with_adam_double)
        /*05e4*/ 	.word	0x00000025


	//----- nvinfo : EIATTR_FRAME_SIZE
	.align		4
.L_251:
        /*05e8*/ 	.byte	0x04, 0x11
        /*05ea*/ 	.short	(.L_253 - .L_252)
	.align		4
.L_252:
        /*05ec*/ 	.word	index@($__internal_1_$__cuda_sm20_dsqrt_rn_f64_mediumpath_v1)
        /*05f0*/ 	.word	0x00000000


	//----- nvinfo : EIATTR_FRAME_SIZE
	.align		4
.L_253:
        /*05f4*/ 	.byte	0x04, 0x11
        /*05f6*/ 	.short	(.L_255 - .L_254)
	.align		4
.L_254:
        /*05f8*/ 	.word	index@($__internal_0_$__cuda_sm20_div_rn_f64_full)
        /*05fc*/ 	.word	0x00000000


	//----- nvinfo : EIATTR_FRAME_SIZE
	.align		4
.L_255:
        /*0600*/ 	.byte	0x04, 0x11
        /*0602*/ 	.short	(.L_257 - .L_256)
	.align		4
.L_256:
        /*0604*/ 	.word	index@(update_with_adam_double)
        /*0608*/ 	.word	0x00000000


	//----- nvinfo : EIATTR_REGCOUNT
	.align		4
.L_257:
        /*060c*/ 	.byte	0x04, 0x2f
        /*060e*/ 	.short	(.L_259 - .L_258)
	.align		4
.L_258:
        /*0610*/ 	.word	index@(forward_diff_linear_float)
        /*0614*/ 	.word	0x00000016


	//----- nvinfo : EIATTR_FRAME_SIZE
	.align		4
.L_259:
        /*0618*/ 	.byte	0x04, 0x11
        /*061a*/ 	.short	(.L_261 - .L_260)
	.align		4
.L_260:
        /*061c*/ 	.word	index@(forward_diff_linear_float)
        /*0620*/ 	.word	0x00000000


	//----- nvinfo : EIATTR_REGCOUNT
	.align		4
.L_261:
        /*0624*/ 	.byte	0x04, 0x2f
        /*0626*/ 	.short	(.L_263 - .L_262)
	.align		4
.L_262:
        /*0628*/ 	.word	index@(forward_diff_linear_double)
        /*062c*/ 	.word	0x00000017


	//----- nvinfo : EIATTR_FRAME_SIZE
	.align		4
.L_263:
        /*0630*/ 	.byte	0x04, 0x11
        /*0632*/ 	.short	(.L_265 - .L_264)
	.align		4
.L_264:
        /*0634*/ 	.word	index@(forward_diff_linear_double)
        /*0638*/ 	.word	0x00000000


	//----- nvinfo : EIATTR_MIN_STACK_SIZE
	.align		4
.L_265:
        /*063c*/ 	.byte	0x04, 0x12
        /*063e*/ 	.short	(.L_267 - .L_266)
	.align		4
.L_266:
        /*0640*/ 	.word	index@(forward_diff_linear_double)
        /*0644*/ 	.word	0x00000000


	//----- nvinfo : EIATTR_MIN_STACK_SIZE
	.align		4
.L_267:
        /*0648*/ 	.byte	0x04, 0x12
        /*064a*/ 	.short	(.L_269 - .L_268)
	.align		4
.L_268:
        /*064c*/ 	.word	index@(forward_diff_linear_float)
        /*0650*/ 	.word	0x00000000


	//----- nvinfo : EIATTR_MIN_STACK_SIZE
	.align		4
.L_269:
        /*0654*/ 	.byte	0x04, 0x12
        /*0656*/ 	.short	(.L_271 - .L_270)
	.align		4
.L_270:
        /*0658*/ 	.word	index@(update_with_adam_double)
        /*065c*/ 	.word	0x00000000


	//----- nvinfo : EIATTR_MIN_STACK_SIZE
	.align		4
.L_271:
        /*0660*/ 	.byte	0x04, 0x12
        /*0662*/ 	.short	(.L_273 - .L_272)
	.align		4
.L_272:
        /*0664*/ 	.word	index@(update_with_adam_float)
        /*0668*/ 	.word	0x00000000


	//----- nvinfo : EIATTR_MIN_STACK_SIZE
	.align		4
.L_273:
        /*066c*/ 	.byte	0x04, 0x12
        /*066e*/ 	.short	(.L_275 - .L_274)
	.align		4
.L_274:
        /*0670*/ 	.word	index@(update_with_rmsprop_double)
        /*0674*/ 	.word	0x00000000


	//----- nvinfo : EIATTR_MIN_STACK_SIZE
	.align		4
.L_275:
        /*0678*/ 	.byte	0x04, 0x12
        /*067a*/ 	.short	(.L_277 - .L_276)
	.align		4
.L_276:
        /*067c*/ 	.word	index@(update_with_rmsprop_float)
        /*0680*/ 	.word	0x00000000


	//----- nvinfo : EIATTR_MIN_STACK_SIZE
	.align		4
.L_277:
        /*0684*/ 	.byte	0x04, 0x12
        /*0686*/ 	.short	(.L_279 - .L_278)
	.align		4
.L_278:
        /*0688*/ 	.word	index@(update_with_adagrad_double)
        /*068c*/ 	.word	0x00000000


	//----- nvinfo : EIATTR_MIN_STACK_SIZE
	.align		4
.L_279:
        /*0690*/ 	.byte	0x04, 0x12
        /*0692*/ 	.short	(.L_281 - .L_280)
	.align		4
.L_280:
        /*0694*/ 	.word	index@(update_with_adagrad_float)
        /*0698*/ 	.word	0x00000000


	//----- nvinfo : EIATTR_MIN_STACK_SIZE
	.align		4
.L_281:
        /*069c*/ 	.byte	0x04, 0x12
        /*069e*/ 	.short	(.L_283 - .L_282)
	.align		4
.L_282:
        /*06a0*/ 	.word	index@(update_with_momentum_sgd_double)
        /*06a4*/ 	.word	0x00000000


	//----- nvinfo : EIATTR_MIN_STACK_SIZE
	.align		4
.L_283:
        /*06a8*/ 	.byte	0x04, 0x12
        /*06aa*/ 	.short	(.L_285 - .L_284)
	.align		4
.L_284:
        /*06ac*/ 	.word	index@(update_with_momentum_sgd_float)
        /*06b0*/ 	.word	0x00000000


	//----- nvinfo : EIATTR_MIN_STACK_SIZE
	.align		4
.L_285:
        /*06b4*/ 	.byte	0x04, 0x12
        /*06b6*/ 	.short	(.L_287 - .L_286)
	.align		4
.L_286:
        /*06b8*/ 	.word	index@(update_with_sgd_double)
        /*06bc*/ 	.word	0x00000000


	//----- nvinfo : EIATTR_MIN_STACK_SIZE
	.align		4
.L_287:
        /*06c0*/ 	.byte	0x04, 0x12
        /*06c2*/ 	.short	(.L_289 - .L_288)
	.align		4
.L_288:
        /*06c4*/ 	.word	index@(update_with_sgd_float)
        /*06c8*/ 	.word	0x00000000


	//----- nvinfo : EIATTR_MIN_STACK_SIZE
	.align		4
.L_289:
        /*06cc*/ 	.byte	0x04, 0x12
        /*06ce*/ 	.short	(.L_291 - .L_290)
	.align		4
.L_290:
        /*06d0*/ 	.word	index@(loss_linear_batch_cross_entropy_multiclass_derive_double)
        /*06d4*/ 	.word	0x00000000


	//----- nvinfo : EIATTR_MIN_STACK_SIZE
	.align		4
.L_291:
        /*06d8*/ 	.byte	0x04, 0x12
        /*06da*/ 	.short	(.L_293 - .L_292)
	.align		4
.L_292:
        /*06dc*/ 	.word	index@(loss_linear_batch_cross_entropy_multiclass_derive_float)
        /*06e0*/ 	.word	0x00000000


	//----- nvinfo : EIATTR_MIN_STACK_SIZE
	.align		4
.L_293:
        /*06e4*/ 	.byte	0x04, 0x12
        /*06e6*/ 	.short	(.L_295 - .L_294)
	.align		4
.L_294:
        /*06e8*/ 	.word	index@(loss_linear_batch_cross_entropy_derive_double)
        /*06ec*/ 	.word	0x00000000


	//----- nvinfo : EIATTR_MIN_STACK_SIZE
	.align		4
.L_295:
        /*06f0*/ 	.byte	0x04, 0x12
        /*06f2*/ 	.short	(.L_297 - .L_296)
	.align		4
.L_296:
        /*06f4*/ 	.word	index@(loss_linear_batch_cross_entropy_derive_float)
        /*06f8*/ 	.word	0x00000000


	//----- nvinfo : EIATTR_MIN_STACK_SIZE
	.align		4
.L_297:
        /*06fc*/ 	.byte	0x04, 0x12
        /*06fe*/ 	.short	(.L_299 - .L_298)
	.align		4
.L_298:
        /*0700*/ 	.word	index@(loss_linear_batch_mse_derive_double)
        /*0704*/ 	.word	0x00000000


	//----- nvinfo : EIATTR_MIN_STACK_SIZE
	.align		4
.L_299:
        /*0708*/ 	.byte	0x04, 0x12
        /*070a*/ 	.short	(.L_301 - .L_300)
	.align		4
.L_300:
        /*070c*/ 	.word	index@(loss_linear_batch_mse_derive_float)
        /*0710*/ 	.word	0x00000000


	//----- nvinfo : EIATTR_MIN_STACK_SIZE
	.align		4
.L_301:
        /*0714*/ 	.byte	0x04, 0x12
        /*0716*/ 	.short	(.L_303 - .L_302)
	.align		4
.L_302:
        /*0718*/ 	.word	index@(loss_linear_batch_by_canonical_link_double)
        /*071c*/ 	.word	0x00000000


	//----- nvinfo : EIATTR_MIN_STACK_SIZE
	.align		4
.L_303:
        /*0720*/ 	.byte	0x04, 0x12
        /*0722*/ 	.short	(.L_305 - .L_304)
	.align		4
.L_304:
        /*0724*/ 	.word	index@(loss_linear_batch_by_canonical_link_float)
        /*0728*/ 	.word	0x00000000


	//----- nvinfo : EIATTR_MIN_STACK_SIZE
	.align		4
.L_305:
        /*072c*/ 	.byte	0x04, 0x12
        /*072e*/ 	.short	(.L_307 - .L_306)
	.align		4
.L_306:
        /*0730*/ 	.word	index@(linear_gradient_batch_double)
        /*0734*/ 	.word	0x00000000


	//----- nvinfo : EIATTR_MIN_STACK_SIZE
	.align		4
.L_307:
        /*0738*/ 	.byte	0x04, 0x12
        /*073a*/ 	.short	(.L_309 - .L_308)
	.align		4
.L_308:
        /*073c*/ 	.word	index@(linear_gradient_batch_float)
        /*0740*/ 	.word	0x00000000


	//----- nvinfo : EIATTR_MIN_STACK_SIZE
	.align		4
.L_309:
        /*0744*/ 	.byte	0x04, 0x12
        /*0746*/ 	.short	(.L_311 - .L_310)
	.align		4
.L_310:
        /*0748*/ 	.word	index@(backward_linear_batch_double)
        /*074c*/ 	.word	0x00000000


	//----- nvinfo : EIATTR_MIN_STACK_SIZE
	.align		4
.L_311:
        /*0750*/ 	.byte	0x04, 0x12
        /*0752*/ 	.short	(.L_313 - .L_312)
	.align		4
.L_312:
        /*0754*/ 	.word	index@(backward_linear_batch_float)
        /*0758*/ 	.word	0x00000000


	//----- nvinfo : EIATTR_MIN_STACK_SIZE
	.align		4
.L_313:
        /*075c*/ 	.byte	0x04, 0x12
        /*075e*/ 	.short	(.L_315 - .L_314)
	.align		4
.L_314:
        /*0760*/ 	.word	index@(forward_linear_batch_double)
        /*0764*/ 	.word	0x00000000


	//----- nvinfo : EIATTR_MIN_STACK_SIZE
	.align		4
.L_315:
        /*0768*/ 	.byte	0x04, 0x12
        /*076a*/ 	.short	(.L_317 - .L_316)
	.align		4
.L_316:
        /*076c*/ 	.word	index@(forward_linear_batch_float)
        /*0770*/ 	.word	0x00000000


	//----- nvinfo : EIATTR_MIN_STACK_SIZE
	.align		4
.L_317:
        /*0774*/ 	.byte	0x04, 0x12
        /*0776*/ 	.short	(.L_319 - .L_318)
	.align		4
.L_318:
        /*0778*/ 	.word	index@(reduce_linear_batch_double)
        /*077c*/ 	.word	0x00000000


	//----- nvinfo : EIATTR_MIN_STACK_SIZE
	.align		4
.L_319:
        /*0780*/ 	.byte	0x04, 0x12
        /*0782*/ 	.short	(.L_321 - .L_320)
	.align		4
.L_320:
        /*0784*/ 	.word	index@(reduce_linear_batch_float)
        /*0788*/ 	.word	0x00000000


	//----- nvinfo : EIATTR_MIN_STACK_SIZE
	.align		4
.L_321:
        /*078c*/ 	.byte	0x04, 0x12
        /*078e*/ 	.short	(.L_323 - .L_322)
	.align		4
.L_322:
        /*0790*/ 	.word	index@(softmax_backward_double)
        /*0794*/ 	.word	0x00000000


	//----- nvinfo : EIATTR_MIN_STACK_SIZE
	.align		4
.L_323:
        /*0798*/ 	.byte	0x04, 0x12
        /*079a*/ 	.short	(.L_325 - .L_324)
	.align		4
.L_324:
        /*079c*/ 	.word	index@(tanh_backward_double)
        /*07a0*/ 	.word	0x00000000


	//----- nvinfo : EIATTR_MIN_STACK_SIZE
	.align		4
.L_325:
        /*07a4*/ 	.byte	0x04, 0x12
        /*07a6*/ 	.short	(.L_327 - .L_326)
	.align		4
.L_326:
        /*07a8*/ 	.word	index@(swish_backward_double)
        /*07ac*/ 	.word	0x00000000


	//----- nvinfo : EIATTR_MIN_STACK_SIZE
	.align		4
.L_327:
        /*07b0*/ 	.byte	0x04, 0x12
        /*07b2*/ 	.short	(.L_329 - .L_328)
	.align		4
.L_328:
        /*07b4*/ 	.word	index@(relu_backward_double)
        /*07b8*/ 	.word	0x00000000


	//----- nvinfo : EIATTR_MIN_STACK_SIZE
	.align		4
.L_329:
        /*07bc*/ 	.byte	0x04, 0x12
        /*07be*/ 	.short	(.L_331 - .L_330)
	.align		4
.L_330:
        /*07c0*/ 	.word	index@(sigmoid_backward_double)
        /*07c4*/ 	.word	0x00000000


	//----- nvinfo : EIATTR_MIN_STACK_SIZE
	.align		4
.L_331:
        /*07c8*/ 	.byte	0x04, 0x12
        /*07ca*/ 	.short	(.L_333 - .L_332)
	.align		4
.L_332:
        /*07cc*/ 	.word	index@(softmax_forward_double)
        /*07d0*/ 	.word	0x00000000


	//----- nvinfo : EIATTR_MIN_STACK_SIZE
	.align		4
.L_333:
        /*07d4*/ 	.byte	0x04, 0x12
        /*07d6*/ 	.short	(.L_335 - .L_334)
	.align		4
.L_334:
        /*07d8*/ 	.word	index@(tanh_forward_double)
        /*07dc*/ 	.word	0x00000000


	//----- nvinfo : EIATTR_MIN_STACK_SIZE
	.align		4
.L_335:
        /*07e0*/ 	.byte	0x04, 0x12
        /*07e2*/ 	.short	(.L_337 - .L_336)
	.align		4
.L_336:
        /*07e4*/ 	.word	index@(swish_forward_double)
        /*07e8*/ 	.word	0x00000000


	//----- nvinfo : EIATTR_MIN_STACK_SIZE
	.align		4
.L_337:
        /*07ec*/ 	.byte	0x04, 0x12
        /*07ee*/ 	.short	(.L_339 - .L_338)
	.align		4
.L_338:
        /*07f0*/ 	.word	index@(relu_forward_double)
        /*07f4*/ 	.word	0x00000000


	//----- nvinfo : EIATTR_MIN_STACK_SIZE
	.align		4
.L_339:
        /*07f8*/ 	.byte	0x04, 0x12
        /*07fa*/ 	.short	(.L_341 - .L_340)
	.align		4
.L_340:
        /*07fc*/ 	.word	index@(sigmoid_forward_double)
        /*0800*/ 	.word	0x00000000


	//----- nvinfo : EIATTR_MIN_STACK_SIZE
	.align		4
.L_341:
        /*0804*/ 	.byte	0x04, 0x12
        /*0806*/ 	.short	(.L_343 - .L_342)
	.align		4
.L_342:
        /*0808*/ 	.word	index@(softmax_backward_float)
        /*080c*/ 	.word	0x00000000


	//----- nvinfo : EIATTR_MIN_STACK_SIZE
	.align		4
.L_343:
        /*0810*/ 	.byte	0x04, 0x12
        /*0812*/ 	.short	(.L_345 - .L_344)
	.align		4
.L_344:
        /*0814*/ 	.word	index@(tanh_backward_float)
        /*0818*/ 	.word	0x00000000


	//----- nvinfo : EIATTR_MIN_STACK_SIZE
	.align		4
.L_345:
        /*081c*/ 	.byte	0x04, 0x12
        /*081e*/ 	.short	(.L_347 - .L_346)
	.align		4
.L_346:
        /*0820*/ 	.word	index@(swish_backward_float)
        /*0824*/ 	.word	0x00000000


	//----- nvinfo : EIATTR_MIN_STACK_SIZE
	.align		4
.L_347:
        /*0828*/ 	.byte	0x04, 0x12
        /*082a*/ 	.short	(.L_349 - .L_348)
	.align		4
.L_348:
        /*082c*/ 	.word	index@(relu_backward_float)
        /*0830*/ 	.word	0x00000000


	//----- nvinfo : EIATTR_MIN_STACK_SIZE
	.align		4
.L_349:
        /*0834*/ 	.byte	0x04, 0x12
        /*0836*/ 	.short	(.L_351 - .L_350)
	.align		4
.L_350:
        /*0838*/ 	.word	index@(sigmoid_backward_float)
        /*083c*/ 	.word	0x00000000


	//----- nvinfo : EIATTR_MIN_STACK_SIZE
	.align		4
.L_351:
        /*0840*/ 	.byte	0x04, 0x12
        /*0842*/ 	.short	(.L_353 - .L_352)
	.align		4
.L_352:
        /*0844*/ 	.word	index@(softmax_forward_float)
        /*0848*/ 	.word	0x00000000


	//----- nvinfo : EIATTR_MIN_STACK_SIZE
	.align		4
.L_353:
        /*084c*/ 	.byte	0x04, 0x12
        /*084e*/ 	.short	(.L_355 - .L_354)
	.align		4
.L_354:
        /*0850*/ 	.word	index@(tanh_forward_float)
        /*0854*/ 	.word	0x00000000


	//----- nvinfo : EIATTR_MIN_STACK_SIZE
	.align		4
.L_355:
        /*0858*/ 	.byte	0x04, 0x12
        /*085a*/ 	.short	(.L_357 - .L_356)
	.align		4
.L_356:
        /*085c*/ 	.word	index@(swish_forward_float)
        /*0860*/ 	.word	0x00000000


	//----- nvinfo : EIATTR_MIN_STACK_SIZE
	.align		4
.L_357:
        /*0864*/ 	.byte	0x04, 0x12
        /*0866*/ 	.short	(.L_359 - .L_358)
	.align		4
.L_358:
        /*0868*/ 	.word	index@(relu_forward_float)
        /*086c*/ 	.word	0x00000000


	//----- nvinfo : EIATTR_MIN_STACK_SIZE
	.align		4
.L_359:
        /*0870*/ 	.byte	0x04, 0x12
        /*0872*/ 	.short	(.L_361 - .L_360)
	.align		4
.L_360:
        /*0874*/ 	.word	index@(sigmoid_forward_float)
        /*0878*/ 	.word	0x00000000
.L_361:


//--------------------- .nv.compat                --------------------------
	.section	.nv.compat,"",@"SHT_CUDA_COMPAT_INFO"
	.align	4
        /*0000*/ 	.byte	0x02, 0x09, 0x00, 0x00, 0x02, 0x02, 0x01, 0x00, 0x02, 0x05, 0x05, 0x00, 0x03, 0x07, 0x01, 0x01
        /*0010*/ 	.byte	0x02, 0x03, 0x00, 0x00, 0x02, 0x06, 0x01, 0x00, 0x04, 0x0b, 0x08, 0x00, 0x01, 0x00, 0x00, 0x00
        /*0020*/ 	.byte	0x00, 0x00, 0x00, 0x00


//--------------------- .nv.info.forward_diff_linear_double --------------------------
	.section	.nv.info.forward_diff_linear_double,"",@"SHT_CUDA_INFO"
	.sectionflags	@""
	.align	4


	//----- nvinfo : EIATTR_CUDA_API_VERSION
	.align		4
        /*0000*/ 	.byte	0x04, 0x37
        /*0002*/ 	.short	(.L_363 - .L_362)
.L_362:
        /*0004*/ 	.word	0x00000082


	//----- nvinfo : EIATTR_KPARAM_INFO
	.align		4
.L_363:
        /*0008*/ 	.byte	0x04, 0x17
        /*000a*/ 	.short	(.L_365 - .L_364)
.L_364:
        /*000c*/ 	.word	0x00000000
        /*0010*/ 	.short	0x0005
        /*0012*/ 	.short	0x0028
        /*0014*/ 	.byte	0x00, 0xf0, 0x21, 0x00


	//----- nvinfo : EIATTR_KPARAM_INFO
	.align		4
.L_365:
        /*0018*/ 	.byte	0x04, 0x17
        /*001a*/ 	.short	(.L_367 - .L_366)
.L_366:
        /*001c*/ 	.word	0x00000000
        /*0020*/ 	.short	0x0004
        /*0022*/ 	.short	0x0020
        /*0024*/ 	.byte	0x00, 0xf0, 0x21, 0x00


	//----- nvinfo : EIATTR_KPARAM_INFO
	.align		4
.L_367:
        /*0028*/ 	.byte	0x04, 0x17
        /*002a*/ 	.short	(.L_369 - .L_368)
.L_368:
        /*002c*/ 	.word	0x00000000
        /*0030*/ 	.short	0x0003
        /*0032*/ 	.short	0x0018
        /*0034*/ 	.byte	0x00, 0xf5, 0x21, 0x00


	//----- nvinfo : EIATTR_KPARAM_INFO
	.align		4
.L_369:
        /*0038*/ 	.byte	0x04, 0x17
        /*003a*/ 	.short	(.L_371 - .L_370)
.L_370:
        /*003c*/ 	.word	0x00000000
        /*0040*/ 	.short	0x0002
        /*0042*/ 	.short	0x0010
        /*0044*/ 	.byte	0x00, 0xf5, 0x21, 0x00


	//----- nvinfo : EIATTR_KPARAM_INFO
	.align		4
.L_371:
        /*0048*/ 	.byte	0x04, 0x17
        /*004a*/ 	.short	(.L_373 - .L_372)
.L_372:
        /*004c*/ 	.word	0x00000000
        /*0050*/ 	.short	0x0001
        /*0052*/ 	.short	0x0008
        /*0054*/ 	.byte	0x00, 0xf5, 0x21, 0x00


	//----- nvinfo : EIATTR_KPARAM_INFO
	.align		4
.L_373:
        /*0058*/ 	.byte	0x04, 0x17
        /*005a*/ 	.short	(.L_375 - .L_374)
.L_374:
        /*005c*/ 	.word	0x00000000
        /*0060*/ 	.short	0x0000
        /*0062*/ 	.short	0x0000
        /*0064*/ 	.byte	0x00, 0xf5, 0x21, 0x00


	//----- nvinfo : EIATTR_SPARSE_MMA_MASK
	.align		4
.L_375:
        /*0068*/ 	.byte	0x03, 0x50
        /*006a*/ 	.short	0x0000


	//----- nvinfo : EIATTR_MAXREG_COUNT
	.align		4
        /*006c*/ 	.byte	0x03, 0x1b
        /*006e*/ 	.short	0x00ff


	//----- nvinfo : EIATTR_NUM_BARRIERS
	.align		4
        /*0070*/ 	.byte	0x02, 0x4c
        /*0072*/ 	.byte	0x01
	.zero		1


	//----- nvinfo : EIATTR_MERCURY_ISA_VERSION
	.align		4
        /*0074*/ 	.byte	0x03, 0x5f
        /*0076*/ 	.short	0x0101


	//----- nvinfo : EIATTR_VRC_CTA_INIT_COUNT
	.align		4
        /*0078*/ 	.byte	0x02, 0x4a
	.zero		1
	.zero		1


	//----- nvinfo : EIATTR_EXIT_INSTR_OFFSETS
	.align		4
        /*007c*/ 	.byte	0x04, 0x1c
        /*007e*/ 	.short	(.L_377 - .L_376)


	//   ....[0]....
.L_376:
        /*0080*/ 	.word	0x00000050


	//   ....[1]....
        /*0084*/ 	.word	0x00000530


	//   ....[2]....
        /*0088*/ 	.word	0x000005d0


	//----- nvinfo : EIATTR_CRS_STACK_SIZE
	.align		4
.L_377:
        /*008c*/ 	.byte	0x04, 0x1e
        /*008e*/ 	.short	(.L_379 - .L_378)
.L_378:
        /*0090*/ 	.word	0x00000000


	//----- nvinfo : EIATTR_CBANK_PARAM_SIZE
	.align		4
.L_379:
        /*0094*/ 	.byte	0x03, 0x19
        /*0096*/ 	.short	0x0030


	//----- nvinfo : EIATTR_PARAM_CBANK
	.align		4
        /*0098*/ 	.byte	0x04, 0x0a
        /*009a*/ 	.short	(.L_381 - .L_380)
	.align		4
.L_380:
        /*009c*/ 	.word	index@(.nv.constant0.forward_diff_linear_double)
        /*00a0*/ 	.short	0x0380
        /*00a2*/ 	.short	0x0030


	//----- nvinfo : EIATTR_SW_WAR
	.align		4
.L_381:
        /*00a4*/ 	.byte	0x04, 0x36
        /*00a6*/ 	.short	(.L_383 - .L_382)
.L_382:
        /*00a8*/ 	.word	0x00000008
.L_383:


//--------------------- .nv.info.forward_diff_linear_float --------------------------
	.section	.nv.info.forward_diff_linear_float,"",@"SHT_CUDA_INFO"
	.sectionflags	@""
	.align	4


	//----- nvinfo : EIATTR_CUDA_API_VERSION
	.align		4
        /*0000*/ 	.byte	0x04, 0x37
        /*0002*/ 	.short	(.L_385 - .L_384)
.L_384:
        /*0004*/ 	.word	0x00000082


	//----- nvinfo : EIATTR_KPARAM_INFO
	.align		4
.L_385:
        /*0008*/ 	.byte	0x04, 0x17
        /*000a*/ 	.short	(.L_387 - .L_386)
.L_386:
        /*000c*/ 	.word	0x00000000
        /*0010*/ 	.short	0x0005
        /*0012*/ 	.short	0x0028
        /*0014*/ 	.byte	0x00, 0xf0, 0x21, 0x00


	//----- nvinfo : EIATTR_KPARAM_INFO
	.align		4
.L_387:
        /*0018*/ 	.byte	0x04, 0x17
        /*001a*/ 	.short	(.L_389 - .L_388)
.L_388:
        /*001c*/ 	.word	0x00000000
        /*0020*/ 	.short	0x0004
        /*0022*/ 	.short	0x0020
        /*0024*/ 	.byte	0x00, 0xf0, 0x21, 0x00


	//----- nvinfo : EIATTR_KPARAM_INFO
	.align		4
.L_389:
        /*0028*/ 	.byte	0x04, 0x17
        /*002a*/ 	.short	(.L_391 - .L_390)
.L_390:
        /*002c*/ 	.word	0x00000000
        /*0030*/ 	.short	0x0003
        /*0032*/ 	.short	0x0018
        /*0034*/ 	.byte	0x00, 0xf5, 0x21, 0x00


	//----- nvinfo : EIATTR_KPARAM_INFO
	.align		4
.L_391:
        /*0038*/ 	.byte	0x04, 0x17
        /*003a*/ 	.short	(.L_393 - .L_392)
.L_392:
        /*003c*/ 	.word	0x00000000
        /*0040*/ 	.short	0x0002
        /*0042*/ 	.short	0x0010
        /*0044*/ 	.byte	0x00, 0xf5, 0x21, 0x00


	//----- nvinfo : EIATTR_KPARAM_INFO
	.align		4
.L_393:
        /*0048*/ 	.byte	0x04, 0x17
        /*004a*/ 	.short	(.L_395 - .L_394)
.L_394:
        /*004c*/ 	.word	0x00000000
        /*0050*/ 	.short	0x0001
        /*0052*/ 	.short	0x0008
        /*0054*/ 	.byte	0x00, 0xf5, 0x21, 0x00


	//----- nvinfo : EIATTR_KPARAM_INFO
	.align		4
.L_395:
        /*0058*/ 	.byte	0x04, 0x17
        /*005a*/ 	.short	(.L_397 - .L_396)
.L_396:
        /*005c*/ 	.word	0x00000000
        /*0060*/ 	.short	0x0000
        /*0062*/ 	.short	0x0000
        /*0064*/ 	.byte	0x00, 0xf5, 0x21, 0x00


	//----- nvinfo : EIATTR_SPARSE_MMA_MASK
	.align		4
.L_397:
        /*0068*/ 	.byte	0x03, 0x50
        /*006a*/ 	.short	0x0000


	//----- nvinfo : EIATTR_MAXREG_COUNT
	.align		4
        /*006c*/ 	.byte	0x03, 0x1b
        /*006e*/ 	.short	0x00ff


	//----- nvinfo : EIATTR_NUM_BARRIERS
	.align		4
        /*0070*/ 	.byte	0x02, 0x4c
        /*0072*/ 	.byte	0x01
	.zero		1


	//----- nvinfo : EIATTR_MERCURY_ISA_VERSION
	.align		4
        /*0074*/ 	.byte	0x03, 0x5f
        /*0076*/ 	.short	0x0101


	//----- nvinfo : EIATTR_VRC_CTA_INIT_COUNT
	.align		4
        /*0078*/ 	.byte	0x02, 0x4a
	.zero		1
	.zero		1


	//----- nvinfo : EIATTR_EXIT_INSTR_OFFSETS
	.align		4
        /*007c*/ 	.byte	0x04, 0x1c
        /*007e*/ 	.short	(.L_399 - .L_398)


	//   ....[0]....
.L_398:
        /*0080*/ 	.word	0x00000050


	//   ....[1]....
        /*0084*/ 	.word	0x00000530


	//   ....[2]....
        /*0088*/ 	.word	0x000005d0


	//----- nvinfo : EIATTR_CRS_STACK_SIZE
	.align		4
.L_399:
        /*008c*/ 	.byte	0x04, 0x1e
        /*008e*/ 	.short	(.L_401 - .L_400)
.L_400:
        /*0090*/ 	.word	0x00000000


	//----- nvinfo : EIATTR_CBANK_PARAM_SIZE
	.align		4
.L_401:
        /*0094*/ 	.byte	0x03, 0x19
        /*0096*/ 	.short	0x0030


	//----- nvinfo : EIATTR_PARAM_CBANK
	.align		4
        /*0098*/ 	.byte	0x04, 0x0a
        /*009a*/ 	.short	(.L_403 - .L_402)
	.align		4
.L_402:
        /*009c*/ 	.word	index@(.nv.constant0.forward_diff_linear_float)
        /*00a0*/ 	.short	0x0380
        /*00a2*/ 	.short	0x0030


	//----- nvinfo : EIATTR_SW_WAR
	.align		4
.L_403:
        /*00a4*/ 	.byte	0x04, 0x36
        /*00a6*/ 	.short	(.L_405 - .L_404)
.L_404:
        /*00a8*/ 	.word	0x00000008
.L_405:


//--------------------- .nv.info.update_with_adam_double --------------------------
	.section	.nv.info.update_with_adam_double,"",@"SHT_CUDA_INFO"
	.sectionflags	@""
	.align	4


	//----- nvinfo : EIATTR_CUDA_API_VERSION
	.align		4
        /*0000*/ 	.byte	0x04, 0x37
        /*0002*/ 	.short	(.L_407 - .L_406)
.L_406:
        /*0004*/ 	.word	0x00000082


	//----- nvinfo : EIATTR_KPARAM_INFO
	.align		4
.L_407:
        /*0008*/ 	.byte	0x04, 0x17
        /*000a*/ 	.short	(.L_409 - .L_408)
.L_408:
        /*000c*/ 	.word	0x00000000
        /*0010*/ 	.short	0x000b
        /*0012*/ 	.short	0x0058
        /*0014*/ 	.byte	0x00, 0xf0, 0x21, 0x00


	//----- nvinfo : EIATTR_KPARAM_INFO
	.align		4
.L_409:
        /*0018*/ 	.byte	0x04, 0x17
        /*001a*/ 	.short	(.L_411 - .L_410)
.L_410:
        /*001c*/ 	.word	0x00000000
        /*0020*/ 	.short	0x000a
        /*0022*/ 	.short	0x0050
        /*0024*/ 	.byte	0x00, 0xf0, 0x21, 0x00


	//----- nvinfo : EIATTR_KPARAM_INFO
	.align		4
.L_411:
        /*0028*/ 	.byte	0x04, 0x17
        /*002a*/ 	.short	(.L_413 - .L_412)
.L_412:
        /*002c*/ 	.word	0x00000000
        /*0030*/ 	.short	0x0009
        /*0032*/ 	.short	0x0048
        /*0034*/ 	.byte	0x00, 0xf0, 0x21, 0x00


	//----- nvinfo : EIATTR_KPARAM_INFO
	.align		4
.L_413:
        /*0038*/ 	.byte	0x04, 0x17
        /*003a*/ 	.short	(.L_415 - .L_414)
.L_414:
        /*003c*/ 	.word	0x00000000
        /*0040*/ 	.short	0x0008
        /*0042*/ 	.short	0x0040
        /*0044*/ 	.byte	0x00, 0xf0, 0x21, 0x00


	//----- nvinfo : EIATTR_KPARAM_INFO
	.align		4
.L_415:
        /*0048*/ 	.byte	0x04, 0x17
        /*004a*/ 	.short	(.L_417 - .L_416)
.L_416:
        /*004c*/ 	.word	0x00000000
        /*0050*/ 	.short	0x0007
        /*0052*/ 	.short	0x0038
        /*0054*/ 	.byte	0x00, 0xf5, 0x21, 0x00


	//----- nvinfo : EIATTR_KPARAM_INFO
	.align		4
.L_417:
        /*0058*/ 	.byte	0x04, 0x17
        /*005a*/ 	.short	(.L_419 - .L_418)
.L_418:
        /*005c*/ 	.word	0x00000000
        /*0060*/ 	.short	0x0006
        /*0062*/ 	.short	0x0030
        /*0064*/ 	.byte	0x00, 0xf5, 0x21, 0x00


	//----- nvinfo : EIATTR_KPARAM_INFO
	.align		4
.L_419:
        /*0068*/ 	.byte	0x04, 0x17
        /*006a*/ 	.short	(.L_421 - .L_420)
.L_420:
        /*006c*/ 	.word	0x00000000
        /*0070*/ 	.short	0x0005
        /*0072*/ 	.short	0x0028
        /*0074*/ 	.byte	0x00, 0xf0, 0x21, 0x00


	//----- nvinfo : EIATTR_KPARAM_INFO
	.align		4
.L_421:
        /*0078*/ 	.byte	0x04, 0x17
        /*007a*/ 	.short	(.L_423 - .L_422)
.L_422:
        /*007c*/ 	.word	0x00000000
        /*0080*/ 	.short	0x0004
        /*0082*/ 	.short	0x0020
        /*0084*/ 	.byte	0x00, 0xf0, 0x21, 0x00


	//----- nvinfo : EIATTR_KPARAM_INFO
	.align		4
.L_423:
        /*0088*/ 	.byte	0x04, 0x17
        /*008a*/ 	.short	(.L_425 - .L_424)
.L_424:
        /*008c*/ 	.word	0x00000000
        /*0090*/ 	.short	0x0003
        /*0092*/ 	.short	0x0018
        /*0094*/ 	.byte	0x00, 0xf0, 0x21, 0x00


	//----- nvinfo : EIATTR_KPARAM_INFO
	.align		4
.L_425:
        /*0098*/ 	.byte	0x04, 0x17
        /*009a*/ 	.short	(.L_427 - .L_426)
.L_426:
        /*009c*/ 	.word	0x00000000
        /*00a0*/ 	.short	0x0002
        /*00a2*/ 	.short	0x0010
        /*00a4*/ 	.byte	0x00, 0xf0, 0x21, 0x00


	//----- nvinfo : EIATTR_KPARAM_INFO
	.align		4
.L_427:
        /*00a8*/ 	.byte	0x04, 0x17
        /*00aa*/ 	.short	(.L_429 - .L_428)
.L_428:
        /*00ac*/ 	.word	0x00000000
        /*00b0*/ 	.short	0x0001
        /*00b2*/ 	.short	0x0008
        /*00b4*/ 	.byte	0x00, 0xf5, 0x21, 0x00


	//----- nvinfo : EIATTR_KPARAM_INFO
	.align		4
.L_429:
        /*00b8*/ 	.byte	0x04, 0x17
        /*00ba*/ 	.short	(.L_431 - .L_430)
.L_430:
        /*00bc*/ 	.word	0x00000000
        /*00c0*/ 	.short	0x0000
        /*00c2*/ 	.short	0x0000
        /*00c4*/ 	.byte	0x00, 0xf5, 0x21, 0x00


	//----- nvinfo : EIATTR_SPARSE_MMA_MASK
	.align		4
.L_431:
        /*00c8*/ 	.byte	0x03, 0x50
        /*00ca*/ 	.short	0x0000


	//----- nvinfo : EIATTR_MAXREG_COUNT
	.align		4
        /*00cc*/ 	.byte	0x03, 0x1b
        /*00ce*/ 	.short	0x00ff


	//----- nvinfo : EIATTR_MERCURY_ISA_VERSION
	.align		4
        /*00d0*/ 	.byte	0x03, 0x5f
        /*00d2*/ 	.short	0x0101


	//----- nvinfo : EIATTR_VRC_CTA_INIT_COUNT
	.align		4
        /*00d4*/ 	.byte	0x02, 0x4a
	.zero		1
	.zero		1


	//----- nvinfo : EIATTR_EXIT_INSTR_OFFSETS
	.align		4
        /*00d8*/ 	.byte	0x04, 0x1c
        /*00da*/ 	.short	(.L_433 - .L_432)


	//   ....[0]....
.L_432:
        /*00dc*/ 	.word	0x00000080


	//   ....[1]....
        /*00e0*/ 	.word	0x00000870


	//----- nvinfo : EIATTR_CRS_STACK_SIZE
	.align		4
.L_433:
        /*00e4*/ 	.byte	0x04, 0x1e
        /*00e6*/ 	.short	(.L_435 - .L_434)
.L_434:
        /*00e8*/ 	.word	0x00000000


	//----- nvinfo : EIATTR_CBANK_PARAM_SIZE
	.align		4
.L_435:
        /*00ec*/ 	.byte	0x03, 0x19
        /*00ee*/ 	.short	0x0060


	//----- nvinfo : EIATTR_PARAM_CBANK
	.align		4
        /*00f0*/ 	.byte	0x04, 0x0a
        /*00f2*/ 	.short	(.L_437 - .L_436)
	.align		4
.L_436:
        /*00f4*/ 	.word	index@(.nv.constant0.update_with_adam_double)
        /*00f8*/ 	.short	0x0380
        /*00fa*/ 	.short	0x0060


	//----- nvinfo : EIATTR_SW_WAR
	.align		4
.L_437:
        /*00fc*/ 	.byte	0x04, 0x36
        /*00fe*/ 	.short	(.L_439 - .L_438)
.L_438:
        /*0100*/ 	.word	0x00000008
.L_439:


//--------------------- .nv.info.update_with_adam_float --------------------------
	.section	.nv.info.update_with_adam_float,"",@"SHT_CUDA_INFO"
	.sectionflags	@""
	.align	4


	//----- nvinfo : EIATTR_CUDA_API_VERSION
	.align		4
        /*0000*/ 	.byte	0x04, 0x37
        /*0002*/ 	.short	(.L_441 - .L_440)
.L_440:
        /*0004*/ 	.word	0x00000082


	//----- nvinfo : EIATTR_KPARAM_INFO
	.align		4
.L_441:
        /*0008*/ 	.byte	0x04, 0x17
        /*000a*/ 	.short	(.L_443 - .L_442)
.L_442:
        /*000c*/ 	.word	0x00000000
        /*0010*/ 	.short	0x000b
        /*0012*/ 	.short	0x0044
        /*0014*/ 	.byte	0x00, 0xf0, 0x11, 0x00


	//----- nvinfo : EIATTR_KPARAM_INFO
	.align		4
.L_443:
        /*0018*/ 	.byte	0x04, 0x17
        /*001a*/ 	.short	(.L_445 - .L_444)
.L_444:
        /*001c*/ 	.word	0x00000000
        /*0020*/ 	.short	0x000a
        /*0022*/ 	.short	0x0040
        /*0024*/ 	.byte	0x00, 0xf0, 0x11, 0x00


	//----- nvinfo : EIATTR_KPARAM_INFO
	.align		4
.L_445:
        /*0028*/ 	.byte	0x04, 0x17
        /*002a*/ 	.short	(.L_447 - .L_446)
.L_446:
        /*002c*/ 	.word	0x00000000
        /*0030*/ 	.short	0x0009
        /*0032*/ 	.short	0x003c
        /*0034*/ 	.byte	0x00, 0xf0, 0x11, 0x00


	//----- nvinfo : EIATTR_KPARAM_INFO
	.align		4
.L_447:
        /*0038*/ 	.byte	0x04, 0x17
        /*003a*/ 	.short	(.L_449 - .L_448)
.L_448:
        /*003c*/ 	.word	0x00000000
        /*0040*/ 	.short	0x0008
        /*0042*/ 	.short	0x0038
        /*0044*/ 	.byte	0x00, 0xf0, 0x11, 0x00


	//----- nvinfo : EIATTR_KPARAM_INFO
	.align		4
.L_449:
        /*0048*/ 	.byte	0x04, 0x17
        /*004a*/ 	.short	(.L_451 - .L_450)
.L_450:
        /*004c*/ 	.word	0x00000000
        /*0050*/ 	.short	0x0007
        /*0052*/ 	.short	0x0030
        /*0054*/ 	.byte	0x00, 0xf5, 0x21, 0x00


	//----- nvinfo : EIATTR_KPARAM_INFO
	.align		4
.L_451:
        /*0058*/ 	.byte	0x04, 0x17
        /*005a*/ 	.short	(.L_453 - .L_452)
.L_452:
        /*005c*/ 	.word	0x00000000
        /*0060*/ 	.short	0x0006
        /*0062*/ 	.short	0x0028
        /*0064*/ 	.byte	0x00, 0xf5, 0x21, 0x00


	//----- nvinfo : EIATTR_KPARAM_INFO
	.align		4
.L_453:
        /*0068*/ 	.byte	0x04, 0x17
        /*006a*/ 	.short	(.L_455 - .L_454)
.L_454:
        /*006c*/ 	.word	0x00000000
        /*0070*/ 	.short	0x0005
        /*0072*/ 	.short	0x0020
        /*0074*/ 	.byte	0x00, 0xf0, 0x11, 0x00


	//----- nvinfo : EIATTR_KPARAM_INFO
	.align		4
.L_455:
        /*0078*/ 	.byte	0x04, 0x17
        /*007a*/ 	.short	(.L_457 - .L_456)
.L_456:
        /*007c*/ 	.word	0x00000000
        /*0080*/ 	.short	0x0004
        /*0082*/ 	.short	0x001c
        /*0084*/ 	.byte	0x00, 0xf0, 0x11, 0x00


	//----- nvinfo : EIATTR_KPARAM_INFO
	.align		4
.L_457:
        /*0088*/ 	.byte	0x04, 0x17
        /*008a*/ 	.short	(.L_459 - .L_458)
.L_458:
        /*008c*/ 	.word	0x00000000
        /*0090*/ 	.short	0x0003
        /*0092*/ 	.short	0x0018
        /*0094*/ 	.byte	0x00, 0xf0, 0x11, 0x00


	//----- nvinfo : EIATTR_KPARAM_INFO
	.align		4
.L_459:
        /*0098*/ 	.byte	0x04, 0x17
        /*009a*/ 	.short	(.L_461 - .L_460)
.L_460:
        /*009c*/ 	.word	0x00000000
        /*00a0*/ 	.short	0x0002
        /*00a2*/ 	.short	0x0010
        /*00a4*/ 	.byte	0x00, 0xf0, 0x21, 0x00


	//----- nvinfo : EIATTR_KPARAM_INFO
	.align		4
.L_461:
        /*00a8*/ 	.byte	0x04, 0x17
        /*00aa*/ 	.short	(.L_463 - .L_462)
.L_462:
        /*00ac*/ 	.word	0x00000000
        /*00b0*/ 	.short	0x0001
        /*00b2*/ 	.short	0x0008
        /*00b4*/ 	.byte	0x00, 0xf5, 0x21, 0x00


	//----- nvinfo : EIATTR_KPARAM_INFO
	.align		4
.L_463:
        /*00b8*/ 	.byte	0x04, 0x17
        /*00ba*/ 	.short	(.L_465 - .L_464)
.L_464:
        /*00bc*/ 	.word	0x00000000
        /*00c0*/ 	.short	0x0000
        /*00c2*/ 	.short	0x0000
        /*00c4*/ 	.byte	0x00, 0xf5, 0x21, 0x00


	//----- nvinfo : EIATTR_SPARSE_MMA_MASK
	.align		4
.L_465:
        /*00c8*/ 	.byte	0x03, 0x50
        /*00ca*/ 	.short	0x0000


	//----- nvinfo : EIATTR_MAXREG_COUNT
	.align		4
        /*00cc*/ 	.byte	0x03, 0x1b
        /*00ce*/ 	.short	0x00ff


	//----- nvinfo : EIATTR_MERCURY_ISA_VERSION
	.align		4
        /*00d0*/ 	.byte	0x03, 0x5f
        /*00d2*/ 	.short	0x0101


	//----- nvinfo : EIATTR_VRC_CTA_INIT_COUNT
	.align		4
        /*00d4*/ 	.byte	0x02, 0x4a
	.zero		1
	.zero		1


	//----- nvinfo : EIATTR_EXIT_INSTR_OFFSETS
	.align		4
        /*00d8*/ 	.byte	0x04, 0x1c
        /*00da*/ 	.short	(.L_467 - .L_466)


	//   ....[0]....
.L_466:
        /*00dc*/ 	.word	0x00000080


	//   ....[1]....
        /*00e0*/ 	.word	0x00000690


	//----- nvinfo : EIATTR_CRS_STACK_SIZE
	.align		4
.L_467:
        /*00e4*/ 	.byte	0x04, 0x1e
        /*00e6*/ 	.short	(.L_469 - .L_468)
.L_468:
        /*00e8*/ 	.word	0x00000000


	//----- nvinfo : EIATTR_CBANK_PARAM_SIZE
	.align		4
.L_469:
        /*00ec*/ 	.byte	0x03, 0x19
        /*00ee*/ 	.short	0x0048


	//----- nvinfo : EIATTR_PARAM_CBANK
	.align		4
        /*00f0*/ 	.byte	0x04, 0x0a
        /*00f2*/ 	.short	(.L_471 - .L_470)
	.align		4
.L_470:
        /*00f4*/ 	.word	index@(.nv.constant0.update_with_adam_float)
        /*00f8*/ 	.short	0x0380
        /*00fa*/ 	.short	0x0048


	//----- nvinfo : EIATTR_SW_WAR
	.align		4
.L_471:
        /*00fc*/ 	.byte	0x04, 0x36
        /*00fe*/ 	.short	(.L_473 - .L_472)
.L_472:
        /*0100*/ 	.word	0x00000008
.L_473:


//--------------------- .nv.info.update_with_rmsprop_double --------------------------
	.section	.nv.info.update_with_rmsprop_double,"",@"SHT_CUDA_INFO"
	.sectionflags	@""
	.align	4


	//----- nvinfo : EIATTR_CUDA_API_VERSION
	.align		4
        /*0000*/ 	.byte	0x04, 0x37
        /*0002*/ 	.short	(.L_475 - .L_474)
.L_474:
        /*0004*/ 	.word	0x00000082


	//----- nvinfo : EIATTR_KPARAM_INFO
	.align		4
.L_475:
        /*0008*/ 	.byte	0x04, 0x17
        /*000a*/ 	.short	(.L_477 - .L_476)
.L_476:
        /*000c*/ 	.word	0x00000000
        /*0010*/ 	.short	0x0009
        /*0012*/ 	.short	0x0048
        /*0014*/ 	.byte	0x00, 0xf5, 0x21, 0x00


	//----- nvinfo : EIATTR_KPARAM_INFO
	.align		4
.L_477:
        /*0018*/ 	.byte	0x04, 0x17
        /*001a*/ 	.short	(.L_479 - .L_478)
.L_478:
        /*001c*/ 	.word	0x00000000
        /*0020*/ 	.short	0x0008
        /*0022*/ 	.short	0x0040
        /*0024*/ 	.byte	0x00, 0xf5, 0x21, 0x00


	//----- nvinfo : EIATTR_KPARAM_INFO
	.align		4
.L_479:
        /*0028*/ 	.byte	0x04, 0x17
        /*002a*/ 	.short	(.L_481 - .L_480)
.L_480:
        /*002c*/ 	.word	0x00000000
        /*0030*/ 	.short	0x0007
        /*0032*/ 	.short	0x0038
        /*0034*/ 	.byte	0x00, 0xf0, 0x21, 0x00


	//----- nvinfo : EIATTR_KPARAM_INFO
	.align		4
.L_481:
        /*0038*/ 	.byte	0x04, 0x17
        /*003a*/ 	.short	(.L_483 - .L_482)
.L_482:
        /*003c*/ 	.word	0x00000000
        /*0040*/ 	.short	0x0006
        /*0042*/ 	.short	0x0030
        /*0044*/ 	.byte	0x00, 0xf0, 0x21, 0x00


	//----- nvinfo : EIATTR_KPARAM_INFO
	.align		4
.L_483:
        /*0048*/ 	.byte	0x04, 0x17
        /*004a*/ 	.short	(.L_485 - .L_484)
.L_484:
        /*004c*/ 	.word	0x00000000
        /*0050*/ 	.short	0x0005
        /*0052*/ 	.short	0x0028
        /*0054*/ 	.byte	0x00, 0xf0, 0x21, 0x00


	//----- nvinfo : EIATTR_KPARAM_INFO
	.align		4
.L_485:
        /*0058*/ 	.byte	0x04, 0x17
        /*005a*/ 	.short	(.L_487 - .L_486)
.L_486:
        /*005c*/ 	.word	0x00000000
        /*0060*/ 	.short	0x0004
        /*0062*/ 	.short	0x0020
        /*0064*/ 	.byte	0x00, 0xf0, 0x21, 0x00


	//----- nvinfo : EIATTR_KPARAM_INFO
	.align		4
.L_487:
        /*0068*/ 	.byte	0x04, 0x17
        /*006a*/ 	.short	(.L_489 - .L_488)
.L_488:
        /*006c*/ 	.word	0x00000000
        /*0070*/ 	.short	0x0003
        /*0072*/ 	.short	0x0018
        /*0074*/ 	.byte	0x00, 0xf0, 0x21, 0x00


	//----- nvinfo : EIATTR_KPARAM_INFO
	.align		4
.L_489:
        /*0078*/ 	.byte	0x04, 0x17
        /*007a*/ 	.short	(.L_491 - .L_490)
.L_490:
        /*007c*/ 	.word	0x00000000
        /*0080*/ 	.short	0x0002
        /*0082*/ 	.short	0x0010
        /*0084*/ 	.byte	0x00, 0xf0, 0x21, 0x00


	//----- nvinfo : EIATTR_KPARAM_INFO
	.align		4
.L_491:
        /*0088*/ 	.byte	0x04, 0x17
        /*008a*/ 	.short	(.L_493 - .L_492)
.L_492:
        /*008c*/ 	.word	0x00000000
        /*0090*/ 	.short	0x0001
        /*0092*/ 	.short	0x0008
        /*0094*/ 	.byte	0x00, 0xf5, 0x21, 0x00


	//----- nvinfo : EIATTR_KPARAM_INFO
	.align		4
.L_493:
        /*0098*/ 	.byte	0x04, 0x17
        /*009a*/ 	.short	(.L_495 - .L_494)
.L_494:
        /*009c*/ 	.word	0x00000000
        /*00a0*/ 	.short	0x0000
        /*00a2*/ 	.short	0x0000
        /*00a4*/ 	.byte	0x00, 0xf5, 0x21, 0x00


	//----- nvinfo : EIATTR_SPARSE_MMA_MASK
	.align		4
.L_495:
        /*00a8*/ 	.byte	0x03, 0x50
        /*00aa*/ 	.short	0x0000


	//----- nvinfo : EIATTR_MAXREG_COUNT
	.align		4
        /*00ac*/ 	.byte	0x03, 0x1b
        /*00ae*/ 	.short	0x00ff


	//----- nvinfo : EIATTR_MERCURY_ISA_VERSION
	.align		4
        /*00b0*/ 	.byte	0x03, 0x5f
        /*00b2*/ 	.short	0x0101


	//----- nvinfo : EIATTR_VRC_CTA_INIT_COUNT
	.align		4
        /*00b4*/ 	.byte	0x02, 0x4a
	.zero		1
	.zero		1


	//----- nvinfo : EIATTR_EXIT_INSTR_OFFSETS
	.align		4
        /*00b8*/ 	.byte	0x04, 0x1c
        /*00ba*/ 	.short	(.L_497 - .L_496)


	//   ....[0]....
.L_496:
        /*00bc*/ 	.word	0x00000080


	//   ....[1]....
        /*00c0*/ 	.word	0x00000530


	//----- nvinfo : EIATTR_CRS_STACK_SIZE
	.align		4
.L_497:
        /*00c4*/ 	.byte	0x04, 0x1e
        /*00c6*/ 	.short	(.L_499 - .L_498)
.L_498:
        /*00c8*/ 	.word	0x00000000


	//----- nvinfo : EIATTR_CBANK_PARAM_SIZE
	.align		4
.L_499:
        /*00cc*/ 	.byte	0x03, 0x19
        /*00ce*/ 	.short	0x0050


	//----- nvinfo : EIATTR_PARAM_CBANK
	.align		4
        /*00d0*/ 	.byte	0x04, 0x0a
        /*00d2*/ 	.short	(.L_501 - .L_500)
	.align		4
.L_500:
        /*00d4*/ 	.word	index@(.nv.constant0.update_with_rmsprop_double)
        /*00d8*/ 	.short	0x0380
        /*00da*/ 	.short	0x0050


	//----- nvinfo : EIATTR_SW_WAR
	.align		4
.L_501:
        /*00dc*/ 	.byte	0x04, 0x36
        /*00de*/ 	.short	(.L_503 - .L_502)
.L_502:
        /*00e0*/ 	.word	0x00000008
.L_503:


//--------------------- .nv.info.update_with_rmsprop_float --------------------------
	.section	.nv.info.update_with_rmsprop_float,"",@"SHT_CUDA_INFO"
	.sectionflags	@""
	.align	4


	//----- nvinfo : EIATTR_CUDA_API_VERSION
	.align		4
        /*0000*/ 	.byte	0x04, 0x37
        /*0002*/ 	.short	(.L_505 - .L_504)
.L_504:
        /*0004*/ 	.word	0x00000082


	//----- nvinfo : EIATTR_KPARAM_INFO
	.align		4
.L_505:
        /*0008*/ 	.byte	0x04, 0x17
        /*000a*/ 	.short	(.L_507 - .L_506)
.L_506:
        /*000c*/ 	.word	0x00000000
        /*0010*/ 	.short	0x0009
        /*0012*/ 	.short	0x0038
        /*0014*/ 	.byte	0x00, 0xf5, 0x21, 0x00


	//----- nvinfo : EIATTR_KPARAM_INFO
	.align		4
.L_507:
        /*0018*/ 	.byte	0x04, 0x17
        /*001a*/ 	.short	(.L_509 - .L_508)
.L_508:
        /*001c*/ 	.word	0x00000000
        /*0020*/ 	.short	0x0008
        /*0022*/ 	.short	0x0030
        /*0024*/ 	.byte	0x00, 0xf5, 0x21, 0x00


	//----- nvinfo : EIATTR_KPARAM_INFO
	.align		4
.L_509:
        /*0028*/ 	.byte	0x04, 0x17
        /*002a*/ 	.short	(.L_511 - .L_510)
.L_510:
        /*002c*/ 	.word	0x00000000
        /*0030*/ 	.short	0x0007
        /*0032*/ 	.short	0x0028
        /*0034*/ 	.byte	0x00, 0xf0, 0x11, 0x00


	//----- nvinfo : EIATTR_KPARAM_INFO
	.align		4
.L_511:
        /*0038*/ 	.byte	0x04, 0x17
        /*003a*/ 	.short	(.L_513 - .L_512)
.L_512:
        /*003c*/ 	.word	0x00000000
        /*0040*/ 	.short	0x0006
        /*0042*/ 	.short	0x0024
        /*0044*/ 	.byte	0x00, 0xf0, 0x11, 0x00


	//----- nvinfo : EIATTR_KPARAM_INFO
	.align		4
.L_513:
        /*0048*/ 	.byte	0x04, 0x17
        /*004a*/ 	.short	(.L_515 - .L_514)
.L_514:
        /*004c*/ 	.word	0x00000000
        /*0050*/ 	.short	0x0005
        /*0052*/ 	.short	0x0020
        /*0054*/ 	.byte	0x00, 0xf0, 0x11, 0x00


	//----- nvinfo : EIATTR_KPARAM_INFO
	.align		4
.L_515:
        /*0058*/ 	.byte	0x04, 0x17
        /*005a*/ 	.short	(.L_517 - .L_516)
.L_516:
        /*005c*/ 	.word	0x00000000
        /*0060*/ 	.short	0x0004
        /*0062*/ 	.short	0x001c
        /*0064*/ 	.byte	0x00, 0xf0, 0x11, 0x00


	//----- nvinfo : EIATTR_KPARAM_INFO
	.align		4
.L_517:
        /*0068*/ 	.byte	0x04, 0x17
        /*006a*/ 	.short	(.L_519 - .L_518)
.L_518:
        /*006c*/ 	.word	0x00000000
        /*0070*/ 	.short	0x0003
        /*0072*/ 	.short	0x0018
        /*0074*/ 	.byte	0x00, 0xf0, 0x11, 0x00


	//----- nvinfo : EIATTR_KPARAM_INFO
	.align		4
.L_519:
        /*0078*/ 	.byte	0x04, 0x17
        /*007a*/ 	.short	(.L_521 - .L_520)
.L_520:
        /*007c*/ 	.word	0x00000000
        /*0080*/ 	.short	0x0002
        /*0082*/ 	.short	0x0010
        /*0084*/ 	.byte	0x00, 0xf0, 0x21, 0x00


	//----- nvinfo : EIATTR_KPARAM_INFO
	.align		4
.L_521:
        /*0088*/ 	.byte	0x04, 0x17
        /*008a*/ 	.short	(.L_523 - .L_522)
.L_522:
        /*008c*/ 	.word	0x00000000
        /*0090*/ 	.short	0x0001
        /*0092*/ 	.short	0x0008
        /*0094*/ 	.byte	0x00, 0xf5, 0x21, 0x00


	//----- nvinfo : EIATTR_KPARAM_INFO
	.align		4
.L_523:
        /*0098*/ 	.byte	0x04, 0x17
        /*009a*/ 	.short	(.L_525 - .L_524)
.L_524:
        /*009c*/ 	.word	0x00000000
        /*00a0*/ 	.short	0x0000
        /*00a2*/ 	.short	0x0000
        /*00a4*/ 	.byte	0x00, 0xf5, 0x21, 0x00


	//----- nvinfo : EIATTR_SPARSE_MMA_MASK
	.align		4
.L_525:
        /*00a8*/ 	.byte	0x03, 0x50
        /*00aa*/ 	.short	0x0000


	//----- nvinfo : EIATTR_MAXREG_COUNT
	.align		4
        /*00ac*/ 	.byte	0x03, 0x1b
        /*00ae*/ 	.short	0x00ff


	//----- nvinfo : EIATTR_MERCURY_ISA_VERSION
	.align		4
        /*00b0*/ 	.byte	0x03, 0x5f
        /*00b2*/ 	.short	0x0101


	//----- nvinfo : EIATTR_VRC_CTA_INIT_COUNT
	.align		4
        /*00b4*/ 	.byte	0x02, 0x4a
	.zero		1
	.zero		1


	//----- nvinfo : EIATTR_EXIT_INSTR_OFFSETS
	.align		4
        /*00b8*/ 	.byte	0x04, 0x1c
        /*00ba*/ 	.short	(.L_527 - .L_526)


	//   ....[0]....
.L_526:
        /*00bc*/ 	.word	0x00000080


	//   ....[1]....
        /*00c0*/ 	.word	0x00000430


	//----- nvinfo : EIATTR_CRS_STACK_SIZE
	.align		4
.L_527:
        /*00c4*/ 	.byte	0x04, 0x1e
        /*00c6*/ 	.short	(.L_529 - .L_528)
.L_528:
        /*00c8*/ 	.word	0x00000000


	//----- nvinfo : EIATTR_CBANK_PARAM_SIZE
	.align		4
.L_529:
        /*00cc*/ 	.byte	0x03, 0x19
        /*00ce*/ 	.short	0x0040


	//----- nvinfo : EIATTR_PARAM_CBANK
	.align		4
        /*00d0*/ 	.byte	0x04, 0x0a
        /*00d2*/ 	.short	(.L_531 - .L_530)
	.align		4
.L_530:
        /*00d4*/ 	.word	index@(.nv.constant0.update_with_rmsprop_float)
        /*00d8*/ 	.short	0x0380
        /*00da*/ 	.short	0x0040


	//----- nvinfo : EIATTR_SW_WAR
	.align		4
.L_531:
        /*00dc*/ 	.byte	0x04, 0x36
        /*00de*/ 	.short	(.L_533 - .L_532)
.L_532:
        /*00e0*/ 	.word	0x00000008
.L_533:


//--------------------- .nv.info.update_with_adagrad_double --------------------------
	.section	.nv.info.update_with_adagrad_double,"",@"SHT_CUDA_INFO"
	.sectionflags	@""
	.align	4


	//----- nvinfo : EIATTR_CUDA_API_VERSION
	.align		4
        /*0000*/ 	.byte	0x04, 0x37
        /*0002*/ 	.short	(.L_535 - .L_534)
.L_534:
        /*0004*/ 	.word	0x00000082


	//----- nvinfo : EIATTR_KPARAM_INFO
	.align		4
.L_535:
        /*0008*/ 	.byte	0x04, 0x17
        /*000a*/ 	.short	(.L_537 - .L_536)
.L_536:
        /*000c*/ 	.word	0x00000000
        /*0010*/ 	.short	0x0006
        /*0012*/ 	.short	0x0030
        /*0014*/ 	.byte	0x00, 0xf5, 0x21, 0x00


	//----- nvinfo : EIATTR_KPARAM_INFO
	.align		4
.L_537:
        /*0018*/ 	.byte	0x04, 0x17
        /*001a*/ 	.short	(.L_539 - .L_538)
.L_538:
        /*001c*/ 	.word	0x00000000
        /*0020*/ 	.short	0x0005
        /*0022*/ 	.short	0x0028
        /*0024*/ 	.byte	0x00, 0xf0, 0x21, 0x00


	//----- nvinfo : EIATTR_KPARAM_INFO
	.align		4
.L_539:
        /*0028*/ 	.byte	0x04, 0x17
        /*002a*/ 	.short	(.L_541 - .L_540)
.L_540:
        /*002c*/ 	.word	0x00000000
        /*0030*/ 	.short	0x0004
        /*0032*/ 	.short	0x0020
        /*0034*/ 	.byte	0x00, 0xf0, 0x21, 0x00


	//----- nvinfo : EIATTR_KPARAM_INFO
	.align		4
.L_541:
        /*0038*/ 	.byte	0x04, 0x17
        /*003a*/ 	.short	(.L_543 - .L_542)
.L_542:
        /*003c*/ 	.word	0x00000000
        /*0040*/ 	.short	0x0003
        /*0042*/ 	.short	0x0018
        /*0044*/ 	.byte	0x00, 0xf0, 0x21, 0x00


	//----- nvinfo : EIATTR_KPARAM_INFO
	.align		4
.L_543:
        /*0048*/ 	.byte	0x04, 0x17
        /*004a*/ 	.short	(.L_545 - .L_544)
.L_544:
        /*004c*/ 	.word	0x00000000
        /*0050*/ 	.short	0x0002
        /*0052*/ 	.short	0x0010
        /*0054*/ 	.byte	0x00, 0xf0, 0x21, 0x00


	//----- nvinfo : EIATTR_KPARAM_INFO
	.align		4
.L_545:
        /*0058*/ 	.byte	0x04, 0x17
        /*005a*/ 	.short	(.L_547 - .L_546)
.L_546:
        /*005c*/ 	.word	0x00000000
        /*0060*/ 	.short	0x0001
        /*0062*/ 	.short	0x0008
        /*0064*/ 	.byte	0x00, 0xf5, 0x21, 0x00


	//----- nvinfo : EIATTR_KPARAM_INFO
	.align		4
.L_547:
        /*0068*/ 	.byte	0x04, 0x17
        /*006a*/ 	.short	(.L_549 - .L_548)
.L_548:
        /*006c*/ 	.word	0x00000000
        /*0070*/ 	.short	0x0000
        /*0072*/ 	.short	0x0000
        /*0074*/ 	.byte	0x00, 0xf5, 0x21, 0x00


	//----- nvinfo : EIATTR_SPARSE_MMA_MASK
	.align		4
.L_549:
        /*0078*/ 	.byte	0x03, 0x50
        /*007a*/ 	.short	0x0000


	//----- nvinfo : EIATTR_MAXREG_COUNT
	.align		4
        /*007c*/ 	.byte	0x03, 0x1b
        /*007e*/ 	.short	0x00ff


	//----- nvinfo : EIATTR_MERCURY_ISA_VERSION
	.align		4
        /*0080*/ 	.byte	0x03, 0x5f
        /*0082*/ 	.short	0x0101


	//----- nvinfo : EIATTR_VRC_CTA_INIT_COUNT
	.align		4
        /*0084*/ 	.byte	0x02, 0x4a
	.zero		1
	.zero		1


	//----- nvinfo : EIATTR_EXIT_INSTR_OFFSETS
	.align		4
        /*0088*/ 	.byte	0x04, 0x1c
        /*008a*/ 	.short	(.L_551 - .L_550)


	//   ....[0]....
.L_550:
        /*008c*/ 	.word	0x00000080


	//   ....[1]....
        /*0090*/ 	.word	0x00000480


	//----- nvinfo : EIATTR_CRS_STACK_SIZE
	.align		4
.L_551:
        /*0094*/ 	.byte	0x04, 0x1e
        /*0096*/ 	.short	(.L_553 - .L_552)
.L_552:
        /*0098*/ 	.word	0x00000000


	//----- nvinfo : EIATTR_CBANK_PARAM_SIZE
	.align		4
.L_553:
        /*009c*/ 	.byte	0x03, 0x19
        /*009e*/ 	.short	0x0038


	//----- nvinfo : EIATTR_PARAM_CBANK
	.align		4
        /*00a0*/ 	.byte	0x04, 0x0a
        /*00a2*/ 	.short	(.L_555 - .L_554)
	.align		4
.L_554:
        /*00a4*/ 	.word	index@(.nv.constant0.update_with_adagrad_double)
        /*00a8*/ 	.short	0x0380
        /*00aa*/ 	.short	0x0038


	//----- nvinfo : EIATTR_SW_WAR
	.align		4
.L_555:
        /*00ac*/ 	.byte	0x04, 0x36
        /*00ae*/ 	.short	(.L_557 - .L_556)
.L_556:
        /*00b0*/ 	.word	0x00000008
.L_557:


//--------------------- .nv.info.update_with_adagrad_float --------------------------
	.section	.nv.info.update_with_adagrad_float,"",@"SHT_CUDA_INFO"
	.sectionflags	@""
	.align	4


	//----- nvinfo : EIATTR_CUDA_API_VERSION
	.align		4
        /*0000*/ 	.byte	0x04, 0x37
        /*0002*/ 	.short	(.L_559 - .L_558)
.L_558:
        /*0004*/ 	.word	0x00000082


	//----- nvinfo : EIATTR_KPARAM_INFO
	.align		4
.L_559:
        /*0008*/ 	.byte	0x04, 0x17
        /*000a*/ 	.short	(.L_561 - .L_560)
.L_560:
        /*000c*/ 	.word	0x00000000
        /*0010*/ 	.short	0x0006
        /*0012*/ 	.short	0x0028
        /*0014*/ 	.byte	0x00, 0xf5, 0x21, 0x00


	//----- nvinfo : EIATTR_KPARAM_INFO
	.align		4
.L_561:
        /*0018*/ 	.byte	0x04, 0x17
        /*001a*/ 	.short	(.L_563 - .L_562)
.L_562:
        /*001c*/ 	.word	0x00000000
        /*0020*/ 	.short	0x0005
        /*0022*/ 	.short	0x0020
        /*0024*/ 	.byte	0x00, 0xf0, 0x11, 0x00


	//----- nvinfo : EIATTR_KPARAM_INFO
	.align		4
.L_563:
        /*0028*/ 	.byte	0x04, 0x17
        /*002a*/ 	.short	(.L_565 - .L_564)
.L_564:
        /*002c*/ 	.word	0x00000000
        /*0030*/ 	.short	0x0004
        /*0032*/ 	.short	0x001c
        /*0034*/ 	.byte	0x00, 0xf0, 0x11, 0x00


	//----- nvinfo : EIATTR_KPARAM_INFO
	.align		4
.L_565:
        /*0038*/ 	.byte	0x04, 0x17
        /*003a*/ 	.short	(.L_567 - .L_566)
.L_566:
        /*003c*/ 	.word	0x00000000
        /*0040*/ 	.short	0x0003
        /*0042*/ 	.short	0x0018
        /*0044*/ 	.byte	0x00, 0xf0, 0x11, 0x00


	//----- nvinfo : EIATTR_KPARAM_INFO
	.align		4
.L_567:
        /*0048*/ 	.byte	0x04, 0x17
        /*004a*/ 	.short	(.L_569 - .L_568)
.L_568:
        /*004c*/ 	.word	0x00000000
        /*0050*/ 	.short	0x0002
        /*0052*/ 	.short	0x0010
        /*0054*/ 	.byte	0x00, 0xf0, 0x21, 0x00


	//----- nvinfo : EIATTR_KPARAM_INFO
	.align		4
.L_569:
        /*0058*/ 	.byte	0x04, 0x17
        /*005a*/ 	.short	(.L_571 - .L_570)
.L_570:
        /*005c*/ 	.word	0x00000000
        /*0060*/ 	.short	0x0001
        /*0062*/ 	.short	0x0008
        /*0064*/ 	.byte	0x00, 0xf5, 0x21, 0x00


	//----- nvinfo : EIATTR_KPARAM_INFO
	.align		4
.L_571:
        /*0068*/ 	.byte	0x04, 0x17
        /*006a*/ 	.short	(.L_573 - .L_572)
.L_572:
        /*006c*/ 	.word	0x00000000
        /*0070*/ 	.short	0x0000
        /*0072*/ 	.short	0x0000
        /*0074*/ 	.byte	0x00, 0xf5, 0x21, 0x00


	//----- nvinfo : EIATTR_SPARSE_MMA_MASK
	.align		4
.L_573:
        /*0078*/ 	.byte	0x03, 0x50
        /*007a*/ 	.short	0x0000


	//----- nvinfo : EIATTR_MAXREG_COUNT
	.align		4
        /*007c*/ 	.byte	0x03, 0x1b
        /*007e*/ 	.short	0x00ff


	//----- nvinfo : EIATTR_MERCURY_ISA_VERSION
	.align		4
        /*0080*/ 	.byte	0x03, 0x5f
        /*0082*/ 	.short	0x0101


	//----- nvinfo : EIATTR_VRC_CTA_INIT_COUNT
	.align		4
        /*0084*/ 	.byte	0x02, 0x4a
	.zero		1
	.zero		1


	//----- nvinfo : EIATTR_EXIT_INSTR_OFFSETS
	.align		4
        /*0088*/ 	.byte	0x04, 0x1c
        /*008a*/ 	.short	(.L_575 - .L_574)


	//   ....[0]....
.L_574:
        /*008c*/ 	.word	0x00000080


	//   ....[1]....
        /*0090*/ 	.word	0x000003a0


	//----- nvinfo : EIATTR_CRS_STACK_SIZE
	.align		4
.L_575:
        /*0094*/ 	.byte	0x04, 0x1e
        /*0096*/ 	.short	(.L_577 - .L_576)
.L_576:
        /*0098*/ 	.word	0x00000000


	//----- nvinfo : EIATTR_CBANK_PARAM_SIZE
	.align		4
.L_577:
        /*009c*/ 	.byte	0x03, 0x19
        /*009e*/ 	.short	0x0030


	//----- nvinfo : EIATTR_PARAM_CBANK
	.align		4
        /*00a0*/ 	.byte	0x04, 0x0a
        /*00a2*/ 	.short	(.L_579 - .L_578)
	.align		4
.L_578:
        /*00a4*/ 	.word	index@(.nv.constant0.update_with_adagrad_float)
        /*00a8*/ 	.short	0x0380
        /*00aa*/ 	.short	0x0030


	//----- nvinfo : EIATTR_SW_WAR
	.align		4
.L_579:
        /*00ac*/ 	.byte	0x04, 0x36
        /*00ae*/ 	.short	(.L_581 - .L_580)
.L_580:
        /*00b0*/ 	.word	0x00000008
.L_581:


//--------------------- .nv.info.update_with_momentum_sgd_double --------------------------
	.section	.nv.info.update_with_momentum_sgd_double,"",@"SHT_CUDA_INFO"
	.sectionflags	@""
	.align	4


	//----- nvinfo : EIATTR_CUDA_API_VERSION
	.align		4
        /*0000*/ 	.byte	0x04, 0x37
        /*0002*/ 	.short	(.L_583 - .L_582)
.L_582:
        /*0004*/ 	.word	0x00000082


	//----- nvinfo : EIATTR_KPARAM_INFO
	.align		4
.L_583:
        /*0008*/ 	.byte	0x04, 0x17
        /*000a*/ 	.short	(.L_585 - .L_584)
.L_584:
        /*000c*/ 	.word	0x00000000
        /*0010*/ 	.short	0x0006
        /*0012*/ 	.short	0x0030
        /*0014*/ 	.byte	0x00, 0xf5, 0x21, 0x00


	//----- nvinfo : EIATTR_KPARAM_INFO
	.align		4
.L_585:
        /*0018*/ 	.byte	0x04, 0x17
        /*001a*/ 	.short	(.L_587 - .L_586)
.L_586:
        /*001c*/ 	.word	0x00000000
        /*0020*/ 	.short	0x0005
        /*0022*/ 	.short	0x0028
        /*0024*/ 	.byte	0x00, 0xf0, 0x21, 0x00


	//----- nvinfo : EIATTR_KPARAM_INFO
	.align		4
.L_587:
        /*0028*/ 	.byte	0x04, 0x17
        /*002a*/ 	.short	(.L_589 - .L_588)
.L_588:
        /*002c*/ 	.word	0x00000000
        /*0030*/ 	.short	0x0004
        /*0032*/ 	.short	0x0020
        /*0034*/ 	.byte	0x00, 0xf0, 0x21, 0x00


	//----- nvinfo : EIATTR_KPARAM_INFO
	.align		4
.L_589:
        /*0038*/ 	.byte	0x04, 0x17
        /*003a*/ 	.short	(.L_591 - .L_590)
.L_590:
        /*003c*/ 	.word	0x00000000
        /*0040*/ 	.short	0x0003
        /*0042*/ 	.short	0x0018
        /*0044*/ 	.byte	0x00, 0xf0, 0x21, 0x00


	//----- nvinfo : EIATTR_KPARAM_INFO
	.align		4
.L_591:
        /*0048*/ 	.byte	0x04, 0x17
        /*004a*/ 	.short	(.L_593 - .L_592)
.L_592:
        /*004c*/ 	.word	0x00000000
        /*0050*/ 	.short	0x0002
        /*0052*/ 	.short	0x0010
        /*0054*/ 	.byte	0x00, 0xf0, 0x21, 0x00


	//----- nvinfo : EIATTR_KPARAM_INFO
	.align		4
.L_593:
        /*0058*/ 	.byte	0x04, 0x17
        /*005a*/ 	.short	(.L_595 - .L_594)
.L_594:
        /*005c*/ 	.word	0x00000000
        /*0060*/ 	.short	0x0001
        /*0062*/ 	.short	0x0008
        /*0064*/ 	.byte	0x00, 0xf5, 0x21, 0x00


	//----- nvinfo : EIATTR_KPARAM_INFO
	.align		4
.L_595:
        /*0068*/ 	.byte	0x04, 0x17
        /*006a*/ 	.short	(.L_597 - .L_596)
.L_596:
        /*006c*/ 	.word	0x00000000
        /*0070*/ 	.short	0x0000
        /*0072*/ 	.short	0x0000
        /*0074*/ 	.byte	0x00, 0xf5, 0x21, 0x00


	//----- nvinfo : EIATTR_SPARSE_MMA_MASK
	.align		4
.L_597:
        /*0078*/ 	.byte	0x03, 0x50
        /*007a*/ 	.short	0x0000


	//----- nvinfo : EIATTR_MAXREG_COUNT
	.align		4
        /*007c*/ 	.byte	0x03, 0x1b
        /*007e*/ 	.short	0x00ff


	//----- nvinfo : EIATTR_MERCURY_ISA_VERSION
	.align		4
        /*0080*/ 	.byte	0x03, 0x5f
        /*0082*/ 	.short	0x0101


	//----- nvinfo : EIATTR_VRC_CTA_INIT_COUNT
	.align		4
        /*0084*/ 	.byte	0x02, 0x4a
	.zero		1
	.zero		1


	//----- nvinfo : EIATTR_EXIT_INSTR_OFFSETS
	.align		4
        /*0088*/ 	.byte	0x04, 0x1c
        /*008a*/ 	.short	(.L_599 - .L_598)


	//   ....[0]....
.L_598:
        /*008c*/ 	.word	0x00000080


	//   ....[1]....
        /*0090*/ 	.word	0x000001f0


	//----- nvinfo : EIATTR_CBANK_PARAM_SIZE
	.align		4
.L_599:
        /*0094*/ 	.byte	0x03, 0x19
        /*0096*/ 	.short	0x0038


	//----- nvinfo : EIATTR_PARAM_CBANK
	.align		4
        /*0098*/ 	.byte	0x04, 0x0a
        /*009a*/ 	.short	(.L_601 - .L_600)
	.align		4
.L_600:
        /*009c*/ 	.word	index@(.nv.constant0.update_with_momentum_sgd_double)
        /*00a0*/ 	.short	0x0380
        /*00a2*/ 	.short	0x0038


	//----- nvinfo : EIATTR_SW_WAR
	.align		4
.L_601:
        /*00a4*/ 	.byte	0x04, 0x36
        /*00a6*/ 	.short	(.L_603 - .L_602)
.L_602:
        /*00a8*/ 	.word	0x00000008
.L_603:


//--------------------- .nv.info.update_with_momentum_sgd_float --------------------------
	.section	.nv.info.update_with_momentum_sgd_float,"",@"SHT_CUDA_INFO"
	.sectionflags	@""
	.align	4


	//----- nvinfo : EIATTR_CUDA_API_VERSION
	.align		4
        /*0000*/ 	.byte	0x04, 0x37
        /*0002*/ 	.short	(.L_605 - .L_604)
.L_604:
        /*0004*/ 	.word	0x00000082


	//----- nvinfo : EIATTR_KPARAM_INFO
	.align		4
.L_605:
        /*0008*/ 	.byte	0x04, 0x17
        /*000a*/ 	.short	(.L_607 - .L_606)
.L_606:
        /*000c*/ 	.word	0x00000000
        /*0010*/ 	.short	0x0006
        /*0012*/ 	.short	0x0028
        /*0014*/ 	.byte	0x00, 0xf5, 0x21, 0x00


	//----- nvinfo : EIATTR_KPARAM_INFO
	.align		4
.L_607:
        /*0018*/ 	.byte	0x04, 0x17
        /*001a*/ 	.short	(.L_609 - .L_608)
.L_608:
        /*001c*/ 	.word	0x00000000
        /*0020*/ 	.short	0x0005
        /*0022*/ 	.short	0x0020
        /*0024*/ 	.byte	0x00, 0xf0, 0x11, 0x00


	//----- nvinfo : EIATTR_KPARAM_INFO
	.align		4
.L_609:
        /*0028*/ 	.byte	0x04, 0x17
        /*002a*/ 	.short	(.L_611 - .L_610)
.L_610:
        /*002c*/ 	.word	0x00000000
        /*0030*/ 	.short	0x0004
        /*0032*/ 	.short	0x001c
        /*0034*/ 	.byte	0x00, 0xf0, 0x11, 0x00


	//----- nvinfo : EIATTR_KPARAM_INFO
	.align		4
.L_611:
        /*0038*/ 	.byte	0x04, 0x17
        /*003a*/ 	.short	(.L_613 - .L_612)
.L_612:
        /*003c*/ 	.word	0x00000000
        /*0040*/ 	.short	0x0003
        /*0042*/ 	.short	0x0018
        /*0044*/ 	.byte	0x00, 0xf0, 0x11, 0x00


	//----- nvinfo : EIATTR_KPARAM_INFO
	.align		4
.L_613:
        /*0048*/ 	.byte	0x04, 0x17
        /*004a*/ 	.short	(.L_615 - .L_614)
.L_614:
        /*004c*/ 	.word	0x00000000
        /*0050*/ 	.short	0x0002
        /*0052*/ 	.short	0x0010
        /*0054*/ 	.byte	0x00, 0xf0, 0x21, 0x00


	//----- nvinfo : EIATTR_KPARAM_INFO
	.align		4
.L_615:
        /*0058*/ 	.byte	0x04, 0x17
        /*005a*/ 	.short	(.L_617 - .L_616)
.L_616:
        /*005c*/ 	.word	0x00000000
        /*0060*/ 	.short	0x0001
        /*0062*/ 	.short	0x0008
        /*0064*/ 	.byte	0x00, 0xf5, 0x21, 0x00


	//----- nvinfo : EIATTR_KPARAM_INFO
	.align		4
.L_617:
        /*0068*/ 	.byte	0x04, 0x17
        /*006a*/ 	.short	(.L_619 - .L_618)
.L_618:
        /*006c*/ 	.word	0x00000000
        /*0070*/ 	.short	0x0000
        /*0072*/ 	.short	0x0000
        /*0074*/ 	.byte	0x00, 0xf5, 0x21, 0x00


	//----- nvinfo : EIATTR_SPARSE_MMA_MASK
	.align		4
.L_619:
        /*0078*/ 	.byte	0x03, 0x50
        /*007a*/ 	.short	0x0000


	//----- nvinfo : EIATTR_MAXREG_COUNT
	.align		4
        /*007c*/ 	.byte	0x03, 0x1b
        /*007e*/ 	.short	0x00ff


	//----- nvinfo : EIATTR_MERCURY_ISA_VERSION
	.align		4
        /*0080*/ 	.byte	0x03, 0x5f
        /*0082*/ 	.short	0x0101


	//----- nvinfo : EIATTR_VRC_CTA_INIT_COUNT
	.align		4
        /*0084*/ 	.byte	0x02, 0x4a
	.zero		1
	.zero		1


	//----- nvinfo : EIATTR_EXIT_INSTR_OFFSETS
	.align		4
        /*0088*/ 	.byte	0x04, 0x1c
        /*008a*/ 	.short	(.L_621 - .L_620)


	//   ....[0]....
.L_620:
        /*008c*/ 	.word	0x00000080


	//   ....[1]....
        /*0090*/ 	.word	0x000001f0


	//----- nvinfo : EIATTR_CBANK_PARAM_SIZE
	.align		4
.L_621:
        /*0094*/ 	.byte	0x03, 0x19
        /*0096*/ 	.short	0x0030


	//----- nvinfo : EIATTR_PARAM_CBANK
	.align		4
        /*0098*/ 	.byte	0x04, 0x0a
        /*009a*/ 	.short	(.L_623 - .L_622)
	.align		4
.L_622:
        /*009c*/ 	.word	index@(.nv.constant0.update_with_momentum_sgd_float)
        /*00a0*/ 	.short	0x0380
        /*00a2*/ 	.short	0x0030


	//----- nvinfo : EIATTR_SW_WAR
	.align		4
.L_623:
        /*00a4*/ 	.byte	0x04, 0x36
        /*00a6*/ 	.short	(.L_625 - .L_624)
.L_624:
        /*00a8*/ 	.word	0x00000008
.L_625:


//--------------------- .nv.info.update_with_sgd_double --------------------------
	.section	.nv.info.update_with_sgd_double,"",@"SHT_CUDA_INFO"
	.sectionflags	@""
	.align	4


	//----- nvinfo : EIATTR_CUDA_API_VERSION
	.align		4
        /*0000*/ 	.byte	0x04, 0x37
        /*0002*/ 	.short	(.L_627 - .L_626)
.L_626:
        /*0004*/ 	.word	0x00000082


	//----- nvinfo : EIATTR_KPARAM_INFO
	.align		4
.L_627:
        /*0008*/ 	.byte	0x04, 0x17
        /*000a*/ 	.short	(.L_629 - .L_628)
.L_628:
        /*000c*/ 	.word	0x00000000
        /*0010*/ 	.short	0x0004
        /*0012*/ 	.short	0x0020
        /*0014*/ 	.byte	0x00, 0xf0, 0x21, 0x00


	//----- nvinfo : EIATTR_KPARAM_INFO
	.align		4
.L_629:
        /*0018*/ 	.byte	0x04, 0x17
        /*001a*/ 	.short	(.L_631 - .L_630)
.L_630:
        /*001c*/ 	.word	0x00000000
        /*0020*/ 	.short	0x0003
        /*0022*/ 	.short	0x0018
        /*0024*/ 	.byte	0x00, 0xf0, 0x21, 0x00


	//----- nvinfo : EIATTR_KPARAM_INFO
	.align		4
.L_631:
        /*0028*/ 	.byte	0x04, 0x17
        /*002a*/ 	.short	(.L_633 - .L_632)
.L_632:
        /*002c*/ 	.word	0x00000000
        /*0030*/ 	.short	0x0002
        /*0032*/ 	.short	0x0010
        /*0034*/ 	.byte	0x00, 0xf0, 0x21, 0x00


	//----- nvinfo : EIATTR_KPARAM_INFO
	.align		4
.L_633:
        /*0038*/ 	.byte	0x04, 0x17
        /*003a*/ 	.short	(.L_635 - .L_634)
.L_634:
        /*003c*/ 	.word	0x00000000
        /*0040*/ 	.short	0x0001
        /*0042*/ 	.short	0x0008
        /*0044*/ 	.byte	0x00, 0xf5, 0x21, 0x00


	//----- nvinfo : EIATTR_KPARAM_INFO
	.align		4
.L_635:
        /*0048*/ 	.byte	0x04, 0x17
        /*004a*/ 	.short	(.L_637 - .L_636)
.L_636:
        /*004c*/ 	.word	0x00000000
        /*0050*/ 	.short	0x0000
        /*0052*/ 	.short	0x0000
        /*0054*/ 	.byte	0x00, 0xf5, 0x21, 0x00


	//----- nvinfo : EIATTR_SPARSE_MMA_MASK
	.align		4
.L_637:
        /*0058*/ 	.byte	0x03, 0x50
        /*005a*/ 	.short	0x0000


	//----- nvinfo : EIATTR_MAXREG_COUNT
	.align		4
        /*005c*/ 	.byte	0x03, 0x1b
        /*005e*/ 	.short	0x00ff


	//----- nvinfo : EIATTR_MERCURY_ISA_VERSION
	.align		4
        /*0060*/ 	.byte	0x03, 0x5f
        /*0062*/ 	.short	0x0101


	//----- nvinfo : EIATTR_VRC_CTA_INIT_COUNT
	.align		4
        /*0064*/ 	.byte	0x02, 0x4a
	.zero		1
	.zero		1


	//----- nvinfo : EIATTR_EXIT_INSTR_OFFSETS
	.align		4
        /*0068*/ 	.byte	0x04, 0x1c
        /*006a*/ 	.short	(.L_639 - .L_638)


	//   ....[0]....
.L_638:
        /*006c*/ 	.word	0x00000080


	//   ....[1]....
        /*0070*/ 	.word	0x00000180


	//----- nvinfo : EIATTR_CBANK_PARAM_SIZE
	.align		4
.L_639:
        /*0074*/ 	.byte	0x03, 0x19
        /*0076*/ 	.short	0x0028


	//----- nvinfo : EIATTR_PARAM_CBANK
	.align		4
        /*0078*/ 	.byte	0x04, 0x0a
        /*007a*/ 	.short	(.L_641 - .L_640)
	.align		4
.L_640:
        /*007c*/ 	.word	index@(.nv.constant0.update_with_sgd_double)
        /*0080*/ 	.short	0x0380
        /*0082*/ 	.short	0x0028


	//----- nvinfo : EIATTR_SW_WAR
	.align		4
.L_641:
        /*0084*/ 	.byte	0x04, 0x36
        /*0086*/ 	.short	(.L_643 - .L_642)
.L_642:
        /*0088*/ 	.word	0x00000008
.L_643:


//--------------------- .nv.info.update_with_sgd_float --------------------------
	.section	.nv.info.update_with_sgd_float,"",@"SHT_CUDA_INFO"
	.sectionflags	@""
	.align	4


	//----- nvinfo : EIATTR_CUDA_API_VERSION
	.align		4
        /*0000*/ 	.byte	0x04, 0x37
        /*0002*/ 	.short	(.L_645 - .L_644)
.L_644:
        /*0004*/ 	.word	0x00000082


	//----- nvinfo : EIATTR_KPARAM_INFO
	.align		4
.L_645:
        /*0008*/ 	.byte	0x04, 0x17
        /*000a*/ 	.short	(.L_647 - .L_646)
.L_646:
        /*000c*/ 	.word	0x00000000
        /*0010*/ 	.short	0x0004
        /*0012*/ 	.short	0x001c
        /*0014*/ 	.byte	0x00, 0xf0, 0x11, 0x00


	//----- nvinfo : EIATTR_KPARAM_INFO
	.align		4
.L_647:
        /*0018*/ 	.byte	0x04, 0x17
        /*001a*/ 	.short	(.L_649 - .L_648)
.L_648:
        /*001c*/ 	.word	0x00000000
        /*0020*/ 	.short	0x0003
        /*0022*/ 	.short	0x0018
        /*0024*/ 	.byte	0x00, 0xf0, 0x11, 0x00


	//----- nvinfo : EIATTR_KPARAM_INFO
	.align		4
.L_649:
        /*0028*/ 	.byte	0x04, 0x17
        /*002a*/ 	.short	(.L_651 - .L_650)
.L_650:
        /*002c*/ 	.word	0x00000000
        /*0030*/ 	.short	0x0002
        /*0032*/ 	.short	0x0010
        /*0034*/ 	.byte	0x00, 0xf0, 0x21, 0x00


	//----- nvinfo : EIATTR_KPARAM_INFO
	.align		4
.L_651:
        /*0038*/ 	.byte	0x04, 0x17
        /*003a*/ 	.short	(.L_653 - .L_652)
.L_652:
        /*003c*/ 	.word	0x00000000
        /*0040*/ 	.short	0x0001
        /*0042*/ 	.short	0x0008
        /*0044*/ 	.byte	0x00, 0xf5, 0x21, 0x00


	//----- nvinfo : EIATTR_KPARAM_INFO
	.align		4
.L_653:
        /*0048*/ 	.byte	0x04, 0x17
        /*004a*/ 	.short	(.L_655 - .L_654)
.L_654:
        /*004c*/ 	.word	0x00000000
        /*0050*/ 	.short	0x0000
        /*0052*/ 	.short	0x0000
        /*0054*/ 	.byte	0x00, 0xf5, 0x21, 0x00


	//----- nvinfo : EIATTR_SPARSE_MMA_MASK
	.align		4
.L_655:
        /*0058*/ 	.byte	0x03, 0x50
        /*005a*/ 	.short	0x0000


	//----- nvinfo : EIATTR_MAXREG_COUNT
	.align		4
        /*005c*/ 	.byte	0x03, 0x1b
        /*005e*/ 	.short	0x00ff


	//----- nvinfo : EIATTR_MERCURY_ISA_VERSION
	.align		4
        /*0060*/ 	.byte	0x03, 0x5f
        /*0062*/ 	.short	0x0101


	//----- nvinfo : EIATTR_VRC_CTA_INIT_COUNT
	.align		4
        /*0064*/ 	.byte	0x02, 0x4a
	.zero		1
	.zero		1


	//----- nvinfo : EIATTR_EXIT_INSTR_OFFSETS
	.align		4
        /*0068*/ 	.byte	0x04, 0x1c
        /*006a*/ 	.short	(.L_657 - .L_656)


	//   ....[0]....
.L_656:
        /*006c*/ 	.word	0x00000080


	//   ....[1]....
        /*0070*/ 	.word	0x00000170


	//----- nvinfo : EIATTR_CBANK_PARAM_SIZE
	.align		4
.L_657:
        /*0074*/ 	.byte	0x03, 0x19
        /*0076*/ 	.short	0x0020


	//----- nvinfo : EIATTR_PARAM_CBANK
	.align		4
        /*0078*/ 	.byte	0x04, 0x0a
        /*007a*/ 	.short	(.L_659 - .L_658)
	.align		4
.L_658:
        /*007c*/ 	.word	index@(.nv.constant0.update_with_sgd_float)
        /*0080*/ 	.short	0x0380
        /*0082*/ 	.short	0x0020


	//----- nvinfo : EIATTR_SW_WAR
	.align		4
.L_659:
        /*0084*/ 	.byte	0x04, 0x36
        /*0086*/ 	.short	(.L_661 - .L_660)
.L_660:
        /*0088*/ 	.word	0x00000008
.L_661:


//--------------------- .nv.info.loss_linear_batch_cross_entropy_multiclass_derive_double --------------------------
	.section	.nv.info.loss_linear_batch_cross_entropy_multiclass_derive_double,"",@"SHT_CUDA_INFO"
	.sectionflags	@""
	.align	4


	//----- nvinfo : EIATTR_CUDA_API_VERSION
	.align		4
        /*0000*/ 	.byte	0x04, 0x37
        /*0002*/ 	.short	(.L_663 - .L_662)
.L_662:
        /*0004*/ 	.word	0x00000082


	//----- nvinfo : EIATTR_KPARAM_INFO
	.align		4
.L_663:
        /*0008*/ 	.byte	0x04, 0x17
        /*000a*/ 	.short	(.L_665 - .L_664)
.L_664:
        /*000c*/ 	.word	0x00000000
        /*0010*/ 	.short	0x0004
        /*0012*/ 	.short	0x001c
        /*0014*/ 	.byte	0x00, 0xf0, 0x11, 0x00


	//----- nvinfo : EIATTR_KPARAM_INFO
	.align		4
.L_665:
        /*0018*/ 	.byte	0x04, 0x17
        /*001a*/ 	.short	(.L_667 - .L_666)
.L_666:
        /*001c*/ 	.word	0x00000000
        /*0020*/ 	.short	0x0003
        /*0022*/ 	.short	0x0018
        /*0024*/ 	.byte	0x00, 0xf0, 0x11, 0x00


	//----- nvinfo : EIATTR_KPARAM_INFO
	.align		4
.L_667:
        /*0028*/ 	.byte	0x04, 0x17
        /*002a*/ 	.short	(.L_669 - .L_668)
.L_668:
        /*002c*/ 	.word	0x00000000
        /*0030*/ 	.short	0x0002
        /*0032*/ 	.short	0x0010
        /*0034*/ 	.byte	0x00, 0xf5, 0x21, 0x00


	//----- nvinfo : EIATTR_KPARAM_INFO
	.align		4
.L_669:
        /*0038*/ 	.byte	0x04, 0x17
        /*003a*/ 	.short	(.L_671 - .L_670)
.L_670:
        /*003c*/ 	.word	0x00000000
        /*0040*/ 	.short	0x0001
        /*0042*/ 	.short	0x0008
        /*0044*/ 	.byte	0x00, 0xf5, 0x21, 0x00


	//----- nvinfo : EIATTR_KPARAM_INFO
	.align		4
.L_671:
        /*0048*/ 	.byte	0x04, 0x17
        /*004a*/ 	.short	(.L_673 - .L_672)
.L_672:
        /*004c*/ 	.word	0x00000000
        /*0050*/ 	.short	0x0000
        /*0052*/ 	.short	0x0000
        /*0054*/ 	.byte	0x00, 0xf5, 0x21, 0x00


	//----- nvinfo : EIATTR_SPARSE_MMA_MASK
	.align		4
.L_673:
        /*0058*/ 	.byte	0x03, 0x50
        /*005a*/ 	.short	0x0000


	//----- nvinfo : EIATTR_MAXREG_COUNT
	.align		4
        /*005c*/ 	.byte	0x03, 0x1b
        /*005e*/ 	.short	0x00ff


	//----- nvinfo : EIATTR_MERCURY_ISA_VERSION
	.align		4
        /*0060*/ 	.byte	0x03, 0x5f
        /*0062*/ 	.short	0x0101


	//----- nvinfo : EIATTR_VRC_CTA_INIT_COUNT
	.align		4
        /*0064*/ 	.byte	0x02, 0x4a
	.zero		1
	.zero		1


	//----- nvinfo : EIATTR_EXIT_INSTR_OFFSETS
	.align		4
        /*0068*/ 	.byte	0x04, 0x1c
        /*006a*/ 	.short	(.L_675 - .L_674)


	//   ....[0]....
.L_674:
        /*006c*/ 	.word	0x000000e0


	//   ....[1]....
        /*0070*/ 	.word	0x00000500


	//----- nvinfo : EIATTR_CRS_STACK_SIZE
	.align		4
.L_675:
        /*0074*/ 	.byte	0x04, 0x1e
        /*0076*/ 	.short	(.L_677 - .L_676)
.L_676:
        /*0078*/ 	.word	0x00000000


	//----- nvinfo : EIATTR_CBANK_PARAM_SIZE
	.align		4
.L_677:
        /*007c*/ 	.byte	0x03, 0x19
        /*007e*/ 	.short	0x0020


	//----- nvinfo : EIATTR_PARAM_CBANK
	.align		4
        /*0080*/ 	.byte	0x04, 0x0a
        /*0082*/ 	.short	(.L_679 - .L_678)
	.align		4
.L_678:
        /*0084*/ 	.word	index@(.nv.constant0.loss_linear_batch_cross_entropy_multiclass_derive_double)
        /*0088*/ 	.short	0x0380
        /*008a*/ 	.short	0x0020


	//----- nvinfo : EIATTR_SW_WAR
	.align		4
.L_679:
        /*008c*/ 	.byte	0x04, 0x36
        /*008e*/ 	.short	(.L_681 - .L_680)
.L_680:
        /*0090*/ 	.word	0x00000008
.L_681:


//--------------------- .nv.info.loss_linear_batch_cross_entropy_multiclass_derive_float --------------------------
	.section	.nv.info.loss_linear_batch_cross_entropy_multiclass_derive_float,"",@"SHT_CUDA_INFO"
	.sectionflags	@""
	.align	4


	//----- nvinfo : EIATTR_CUDA_API_VERSION
	.align		4
        /*0000*/ 	.byte	0x04, 0x37
        /*0002*/ 	.short	(.L_683 - .L_682)
.L_682:
        /*0004*/ 	.word	0x00000082


	//----- nvinfo : EIATTR_KPARAM_INFO
	.align		4
.L_683:
        /*0008*/ 	.byte	0x04, 0x17
        /*000a*/ 	.short	(.L_685 - .L_684)
.L_684:
        /*000c*/ 	.word	0x00000000
        /*0010*/ 	.short	0x0004
        /*0012*/ 	.short	0x001c
        /*0014*/ 	.byte	0x00, 0xf0, 0x11, 0x00


	//----- nvinfo : EIATTR_KPARAM_INFO
	.align		4
.L_685:
        /*0018*/ 	.byte	0x04, 0x17
        /*001a*/ 	.short	(.L_687 - .L_686)
.L_686:
        /*001c*/ 	.word	0x00000000
        /*0020*/ 	.short	0x0003
        /*0022*/ 	.short	0x0018
        /*0024*/ 	.byte	0x00, 0xf0, 0x11, 0x00


	//----- nvinfo : EIATTR_KPARAM_INFO
	.align		4
.L_687:
        /*0028*/ 	.byte	0x04, 0x17
        /*002a*/ 	.short	(.L_689 - .L_688)
.L_688:
        /*002c*/ 	.word	0x00000000
        /*0030*/ 	.short	0x0002
        /*0032*/ 	.short	0x0010
        /*0034*/ 	.byte	0x00, 0xf5, 0x21, 0x00


	//----- nvinfo : EIATTR_KPARAM_INFO
	.align		4
.L_689:
        /*0038*/ 	.byte	0x04, 0x17
        /*003a*/ 	.short	(.L_691 - .L_690)
.L_690:
        /*003c*/ 	.word	0x00000000
        /*0040*/ 	.short	0x0001
        /*0042*/ 	.short	0x0008
        /*0044*/ 	.byte	0x00, 0xf5, 0x21, 0x00


	//----- nvinfo : EIATTR_KPARAM_INFO
	.align		4
.L_691:
        /*0048*/ 	.byte	0x04, 0x17
        /*004a*/ 	.short	(.L_693 - .L_692)
.L_692:
        /*004c*/ 	.word	0x00000000
        /*0050*/ 	.short	0x0000
        /*0052*/ 	.short	0x0000
        /*0054*/ 	.byte	0x00, 0xf5, 0x21, 0x00


	//----- nvinfo : EIATTR_SPARSE_MMA_MASK
	.align		4
.L_693:
        /*0058*/ 	.byte	0x03, 0x50
        /*005a*/ 	.short	0x0000


	//----- nvinfo : EIATTR_MAXREG_COUNT
	.align		4
        /*005c*/ 	.byte	0x03, 0x1b
        /*005e*/ 	.short	0x00ff


	//----- nvinfo : EIATTR_MERCURY_ISA_VERSION
	.align		4
        /*0060*/ 	.byte	0x03, 0x5f
        /*0062*/ 	.short	0x0101


	//----- nvinfo : EIATTR_VRC_CTA_INIT_COUNT
	.align		4
        /*0064*/ 	.byte	0x02, 0x4a
	.zero		1
	.zero		1


	//----- nvinfo : EIATTR_EXIT_INSTR_OFFSETS
	.align		4
        /*0068*/ 	.byte	0x04, 0x1c
        /*006a*/ 	.short	(.L_695 - .L_694)


	//   ....[0]....
.L_694:
        /*006c*/ 	.word	0x000000e0


	//   ....[1]....
        /*0070*/ 	.word	0x000003f0


	//----- nvinfo : EIATTR_CRS_STACK_SIZE
	.align		4
.L_695:
        /*0074*/ 	.byte	0x04, 0x1e
        /*0076*/ 	.short	(.L_697 - .L_696)
.L_696:
        /*0078*/ 	.word	0x00000000


	//----- nvinfo : EIATTR_CBANK_PARAM_SIZE
	.align		4
.L_697:
        /*007c*/ 	.byte	0x03, 0x19
        /*007e*/ 	.short	0x0020


	//----- nvinfo : EIATTR_PARAM_CBANK
	.align		4
        /*0080*/ 	.byte	0x04, 0x0a
        /*0082*/ 	.short	(.L_699 - .L_698)
	.align		4
.L_698:
        /*0084*/ 	.word	index@(.nv.constant0.loss_linear_batch_cross_entropy_multiclass_derive_float)
        /*0088*/ 	.short	0x0380
        /*008a*/ 	.short	0x0020


	//----- nvinfo : EIATTR_SW_WAR
	.align		4
.L_699:
        /*008c*/ 	.byte	0x04, 0x36
        /*008e*/ 	.short	(.L_701 - .L_700)
.L_700:
        /*0090*/ 	.word	0x00000008
.L_701:


//--------------------- .nv.info.loss_linear_batch_cross_entropy_derive_double --------------------------
	.section	.nv.info.loss_linear_batch_cross_entropy_derive_double,"",@"SHT_CUDA_INFO"
	.sectionflags	@""
	.align	4


	//----- nvinfo : EIATTR_CUDA_API_VERSION
	.align		4
        /*0000*/ 	.byte	0x04, 0x37
        /*0002*/ 	.short	(.L_703 - .L_702)
.L_702:
        /*0004*/ 	.word	0x00000082


	//----- nvinfo : EIATTR_KPARAM_INFO
	.align		4
.L_703:
        /*0008*/ 	.byte	0x04, 0x17
        /*000a*/ 	.short	(.L_705 - .L_704)
.L_704:
        /*000c*/ 	.word	0x00000000
        /*0010*/ 	.short	0x0004
        /*0012*/ 	.short	0x001c
        /*0014*/ 	.byte	0x00, 0xf0, 0x11, 0x00


	//----- nvinfo : EIATTR_KPARAM_INFO
	.align		4
.L_705:
        /*0018*/ 	.byte	0x04, 0x17
        /*001a*/ 	.short	(.L_707 - .L_706)
.L_706:
        /*001c*/ 	.word	0x00000000
        /*0020*/ 	.short	0x0003
        /*0022*/ 	.short	0x0018
        /*0024*/ 	.byte	0x00, 0xf0, 0x11, 0x00


	//----- nvinfo : EIATTR_KPARAM_INFO
	.align		4
.L_707:
        /*0028*/ 	.byte	0x04, 0x17
        /*002a*/ 	.short	(.L_709 - .L_708)
.L_708:
        /*002c*/ 	.word	0x00000000
        /*0030*/ 	.short	0x0002
        /*0032*/ 	.short	0x0010
        /*0034*/ 	.byte	0x00, 0xf5, 0x21, 0x00


	//----- nvinfo : EIATTR_KPARAM_INFO
	.align		4
.L_709:
        /*0038*/ 	.byte	0x04, 0x17
        /*003a*/ 	.short	(.L_711 - .L_710)
.L_710:
        /*003c*/ 	.word	0x00000000
        /*0040*/ 	.short	0x0001
        /*0042*/ 	.short	0x0008
        /*0044*/ 	.byte	0x00, 0xf5, 0x21, 0x00


	//----- nvinfo : EIATTR_KPARAM_INFO
	.align		4
.L_711:
        /*0048*/ 	.byte	0x04, 0x17
        /*004a*/ 	.short	(.L_713 - .L_712)
.L_712:
        /*004c*/ 	.word	0x00000000
        /*0050*/ 	.short	0x0000
        /*0052*/ 	.short	0x0000
        /*0054*/ 	.byte	0x00, 0xf5, 0x21, 0x00


	//----- nvinfo : EIATTR_SPARSE_MMA_MASK
	.align		4
.L_713:
        /*0058*/ 	.byte	0x03, 0x50
        /*005a*/ 	.short	0x0000


	//----- nvinfo : EIATTR_MAXREG_COUNT
	.align		4
        /*005c*/ 	.byte	0x03, 0x1b
        /*005e*/ 	.short	0x00ff


	//----- nvinfo : EIATTR_MERCURY_ISA_VERSION
	.align		4
        /*0060*/ 	.byte	0x03, 0x5f
        /*0062*/ 	.short	0x0101


	//----- nvinfo : EIATTR_VRC_CTA_INIT_COUNT
	.align		4
        /*0064*/ 	.byte	0x02, 0x4a
	.zero		1
	.zero		1


	//----- nvinfo : EIATTR_EXIT_INSTR_OFFSETS
	.align		4
        /*0068*/ 	.byte	0x04, 0x1c
        /*006a*/ 	.short	(.L_715 - .L_714)


	//   ....[0]....
.L_714:
        /*006c*/ 	.word	0x000000e0


	//   ....[1]....
        /*0070*/ 	.word	0x000006f0


	//----- nvinfo : EIATTR_CRS_STACK_SIZE
	.align		4
.L_715:
        /*0074*/ 	.byte	0x04, 0x1e
        /*0076*/ 	.short	(.L_717 - .L_716)
.L_716:
        /*0078*/ 	.word	0x00000000


	//----- nvinfo : EIATTR_CBANK_PARAM_SIZE
	.align		4
.L_717:
        /*007c*/ 	.byte	0x03, 0x19
        /*007e*/ 	.short	0x0020


	//----- nvinfo : EIATTR_PARAM_CBANK
	.align		4
        /*0080*/ 	.byte	0x04, 0x0a
        /*0082*/ 	.short	(.L_719 - .L_718)
	.align		4
.L_718:
        /*0084*/ 	.word	index@(.nv.constant0.loss_linear_batch_cross_entropy_derive_double)
        /*0088*/ 	.short	0x0380
        /*008a*/ 	.short	0x0020


	//----- nvinfo : EIATTR_SW_WAR
	.align		4
.L_719:
        /*008c*/ 	.byte	0x04, 0x36
        /*008e*/ 	.short	(.L_721 - .L_720)
.L_720:
        /*0090*/ 	.word	0x00000008
.L_721:


//--------------------- .nv.info.loss_linear_batch_cross_entropy_derive_float --------------------------
	.section	.nv.info.loss_linear_batch_cross_entropy_derive_float,"",@"SHT_CUDA_INFO"
	.sectionflags	@""
	.align	4


	//----- nvinfo : EIATTR_CUDA_API_VERSION
	.align		4
        /*0000*/ 	.byte	0x04, 0x37
        /*0002*/ 	.short	(.L_723 - .L_722)
.L_722:
        /*0004*/ 	.word	0x00000082


	//----- nvinfo : EIATTR_KPARAM_INFO
	.align		4
.L_723:
        /*0008*/ 	.byte	0x04, 0x17
        /*000a*/ 	.short	(.L_725 - .L_724)
.L_724:
        /*000c*/ 	.word	0x00000000
        /*0010*/ 	.short	0x0004
        /*0012*/ 	.short	0x001c
        /*0014*/ 	.byte	0x00, 0xf0, 0x11, 0x00


	//----- nvinfo : EIATTR_KPARAM_INFO
	.align		4
.L_725:
        /*0018*/ 	.byte	0x04, 0x17
        /*001a*/ 	.short	(.L_727 - .L_726)
.L_726:
        /*001c*/ 	.word	0x00000000
        /*0020*/ 	.short	0x0003
        /*0022*/ 	.short	0x0018
        /*0024*/ 	.byte	0x00, 0xf0, 0x11, 0x00


	//----- nvinfo : EIATTR_KPARAM_INFO
	.align		4
.L_727:
        /*0028*/ 	.byte	0x04, 0x17
        /*002a*/ 	.short	(.L_729 - .L_728)
.L_728:
        /*002c*/ 	.word	0x00000000
        /*0030*/ 	.short	0x0002
        /*0032*/ 	.short	0x0010
        /*0034*/ 	.byte	0x00, 0xf5, 0x21, 0x00


	//----- nvinfo : EIATTR_KPARAM_INFO
	.align		4
.L_729:
        /*0038*/ 	.byte	0x04, 0x17
        /*003a*/ 	.short	(.L_731 - .L_730)
.L_730:
        /*003c*/ 	.word	0x00000000
        /*0040*/ 	.short	0x0001
        /*0042*/ 	.short	0x0008
        /*0044*/ 	.byte	0x00, 0xf5, 0x21, 0x00


	//----- nvinfo : EIATTR_KPARAM_INFO
	.align		4
.L_731:
        /*0048*/ 	.byte	0x04, 0x17
        /*004a*/ 	.short	(.L_733 - .L_732)
.L_732:
        /*004c*/ 	.word	0x00000000
        /*0050*/ 	.short	0x0000
        /*0052*/ 	.short	0x0000
        /*0054*/ 	.byte	0x00, 0xf5, 0x21, 0x00


	//----- nvinfo : EIATTR_SPARSE_MMA_MASK
	.align		4
.L_733:
        /*0058*/ 	.byte	0x03, 0x50
        /*005a*/ 	.short	0x0000


	//----- nvinfo : EIATTR_MAXREG_COUNT
	.align		4
        /*005c*/ 	.byte	0x03, 0x1b
        /*005e*/ 	.short	0x00ff


	//----- nvinfo : EIATTR_MERCURY_ISA_VERSION
	.align		4
        /*0060*/ 	.byte	0x03, 0x5f
        /*0062*/ 	.short	0x0101


	//----- nvinfo : EIATTR_VRC_CTA_INIT_COUNT
	.align		4
        /*0064*/ 	.byte	0x02, 0x4a
	.zero		1
	.zero		1


	//----- nvinfo : EIATTR_EXIT_INSTR_OFFSETS
	.align		4
        /*0068*/ 	.byte	0x04, 0x1c
        /*006a*/ 	.short	(.L_735 - .L_734)


	//   ....[0]....
.L_734:
        /*006c*/ 	.word	0x000000e0


	//   ....[1]....
        /*0070*/ 	.word	0x00000670


	//----- nvinfo : EIATTR_CRS_STACK_SIZE
	.align		4
.L_735:
        /*0074*/ 	.byte	0x04, 0x1e
        /*0076*/ 	.short	(.L_737 - .L_736)
.L_736:
        /*0078*/ 	.word	0x00000000


	//----- nvinfo : EIATTR_CBANK_PARAM_SIZE
	.align		4
.L_737:
        /*007c*/ 	.byte	0x03, 0x19
        /*007e*/ 	.short	0x0020


	//----- nvinfo : EIATTR_PARAM_CBANK
	.align		4
        /*0080*/ 	.byte	0x04, 0x0a
        /*0082*/ 	.short	(.L_739 - .L_738)
	.align		4
.L_738:
        /*0084*/ 	.word	index@(.nv.constant0.loss_linear_batch_cross_entropy_derive_float)
        /*0088*/ 	.short	0x0380
        /*008a*/ 	.short	0x0020


	//----- nvinfo : EIATTR_SW_WAR
	.align		4
.L_739:
        /*008c*/ 	.byte	0x04, 0x36
        /*008e*/ 	.short	(.L_741 - .L_740)
.L_740:
        /*0090*/ 	.word	0x00000008
.L_741:


//--------------------- .nv.info.loss_linear_batch_mse_derive_double --------------------------
	.section	.nv.info.loss_linear_batch_mse_derive_double,"",@"SHT_CUDA_INFO"
	.sectionflags	@""
	.align	4


	//----- nvinfo : EIATTR_CUDA_API_VERSION
	.align		4
        /*0000*/ 	.byte	0x04, 0x37
        /*0002*/ 	.short	(.L_743 - .L_742)
.L_742:
        /*0004*/ 	.word	0x00000082


	//----- nvinfo : EIATTR_KPARAM_INFO
	.align		4
.L_743:
        /*0008*/ 	.byte	0x04, 0x17
        /*000a*/ 	.short	(.L_745 - .L_744)
.L_744:
        /*000c*/ 	.word	0x00000000
        /*0010*/ 	.short	0x0004
        /*0012*/ 	.short	0x001c
        /*0014*/ 	.byte	0x00, 0xf0, 0x11, 0x00


	//----- nvinfo : EIATTR_KPARAM_INFO
	.align		4
.L_745:
        /*0018*/ 	.byte	0x04, 0x17
        /*001a*/ 	.short	(.L_747 - .L_746)
.L_746:
        /*001c*/ 	.word	0x00000000
        /*0020*/ 	.short	0x0003
        /*0022*/ 	.short	0x0018
        /*0024*/ 	.byte	0x00, 0xf0, 0x11, 0x00


	//----- nvinfo : EIATTR_KPARAM_INFO
	.align		4
.L_747:
        /*0028*/ 	.byte	0x04, 0x17
        /*002a*/ 	.short	(.L_749 - .L_748)
.L_748:
        /*002c*/ 	.word	0x00000000
        /*0030*/ 	.short	0x0002
        /*0032*/ 	.short	0x0010
        /*0034*/ 	.byte	0x00, 0xf5, 0x21, 0x00


	//----- nvinfo : EIATTR_KPARAM_INFO
	.align		4
.L_749:
        /*0038*/ 	.byte	0x04, 0x17
        /*003a*/ 	.short	(.L_751 - .L_750)
.L_750:
        /*003c*/ 	.word	0x00000000
        /*0040*/ 	.short	0x0001
        /*0042*/ 	.short	0x0008
        /*0044*/ 	.byte	0x00, 0xf5, 0x21, 0x00


	//----- nvinfo : EIATTR_KPARAM_INFO
	.align		4
.L_751:
        /*0048*/ 	.byte	0x04, 0x17
        /*004a*/ 	.short	(.L_753 - .L_752)
.L_752:
        /*004c*/ 	.word	0x00000000
        /*0050*/ 	.short	0x0000
        /*0052*/ 	.short	0x0000
        /*0054*/ 	.byte	0x00, 0xf5, 0x21, 0x00


	//----- nvinfo : EIATTR_SPARSE_MMA_MASK
	.align		4
.L_753:
        /*0058*/ 	.byte	0x03, 0x50
        /*005a*/ 	.short	0x0000


	//----- nvinfo : EIATTR_MAXREG_COUNT
	.align		4
        /*005c*/ 	.byte	0x03, 0x1b
        /*005e*/ 	.short	0x00ff


	//----- nvinfo : EIATTR_MERCURY_ISA_VERSION
	.align		4
        /*0060*/ 	.byte	0x03, 0x5f
        /*0062*/ 	.short	0x0101


	//----- nvinfo : EIATTR_VRC_CTA_INIT_COUNT
	.align		4
        /*0064*/ 	.byte	0x02, 0x4a
	.zero		1
	.zero		1


	//----- nvinfo : EIATTR_EXIT_INSTR_OFFSETS
	.align		4
        /*0068*/ 	.byte	0x04, 0x1c
        /*006a*/ 	.short	(.L_755 - .L_754)


	//   ....[0]....
.L_754:
        /*006c*/ 	.word	0x000000e0


	//   ....[1]....
        /*0070*/ 	.word	0x00000350


	//----- nvinfo : EIATTR_CRS_STACK_SIZE
	.align		4
.L_755:
        /*0074*/ 	.byte	0x04, 0x1e
        /*0076*/ 	.short	(.L_757 - .L_756)
.L_756:
        /*0078*/ 	.word	0x00000000


	//----- nvinfo : EIATTR_CBANK_PARAM_SIZE
	.align		4
.L_757:
        /*007c*/ 	.byte	0x03, 0x19
        /*007e*/ 	.short	0x0020


	//----- nvinfo : EIATTR_PARAM_CBANK
	.align		4
        /*0080*/ 	.byte	0x04, 0x0a
        /*0082*/ 	.short	(.L_759 - .L_758)
	.align		4
.L_758:
        /*0084*/ 	.word	index@(.nv.constant0.loss_linear_batch_mse_derive_double)
        /*0088*/ 	.short	0x0380
        /*008a*/ 	.short	0x0020


	//----- nvinfo : EIATTR_SW_WAR
	.align		4
.L_759:
        /*008c*/ 	.byte	0x04, 0x36
        /*008e*/ 	.short	(.L_761 - .L_760)
.L_760:
        /*0090*/ 	.word	0x00000008
.L_761:


//--------------------- .nv.info.loss_linear_batch_mse_derive_float --------------------------
	.section	.nv.info.loss_linear_batch_mse_derive_float,"",@"SHT_CUDA_INFO"
	.sectionflags	@""
	.align	4


	//----- nvinfo : EIATTR_CUDA_API_VERSION
	.align		4
        /*0000*/ 	.byte	0x04, 0x37
        /*0002*/ 	.short	(.L_763 - .L_762)
.L_762:
        /*0004*/ 	.word	0x00000082


	//----- nvinfo : EIATTR_KPARAM_INFO
	.align		4
.L_763:
        /*0008*/ 	.byte	0x04, 0x17
        /*000a*/ 	.short	(.L_765 - .L_764)
.L_764:
        /*000c*/ 	.word	0x00000000
        /*0010*/ 	.short	0x0004
        /*0012*/ 	.short	0x001c
        /*0014*/ 	.byte	0x00, 0xf0, 0x11, 0x00


	//----- nvinfo : EIATTR_KPARAM_INFO
	.align		4
.L_765:
        /*0018*/ 	.byte	0x04, 0x17
        /*001a*/ 	.short	(.L_767 - .L_766)
.L_766:
        /*001c*/ 	.word	0x00000000
        /*0020*/ 	.short	0x0003
        /*0022*/ 	.short	0x0018
        /*0024*/ 	.byte	0x00, 0xf0, 0x11, 0x00


	//----- nvinfo : EIATTR_KPARAM_INFO
	.align		4
.L_767:
        /*0028*/ 	.byte	0x04, 0x17
        /*002a*/ 	.short	(.L_769 - .L_768)
.L_768:
        /*002c*/ 	.word	0x00000000
        /*0030*/ 	.short	0x0002
        /*0032*/ 	.short	0x0010
        /*0034*/ 	.byte	0x00, 0xf5, 0x21, 0x00


	//----- nvinfo : EIATTR_KPARAM_INFO
	.align		4
.L_769:
        /*0038*/ 	.byte	0x04, 0x17
        /*003a*/ 	.short	(.L_771 - .L_770)
.L_770:
        /*003c*/ 	.word	0x00000000
        /*0040*/ 	.short	0x0001
        /*0042*/ 	.short	0x0008
        /*0044*/ 	.byte	0x00, 0xf5, 0x21, 0x00


	//----- nvinfo : EIATTR_KPARAM_INFO
	.align		4
.L_771:
        /*0048*/ 	.byte	0x04, 0x17
        /*004a*/ 	.short	(.L_773 - .L_772)
.L_772:
        /*004c*/ 	.word	0x00000000
        /*0050*/ 	.short	0x0000
        /*0052*/ 	.short	0x0000
        /*0054*/ 	.byte	0x00, 0xf5, 0x21, 0x00


	//----- nvinfo : EIATTR_SPARSE_MMA_MASK
	.align		4
.L_773:
        /*0058*/ 	.byte	0x03, 0x50
        /*005a*/ 	.short	0x0000


	//----- nvinfo : EIATTR_MAXREG_COUNT
	.align		4
        /*005c*/ 	.byte	0x03, 0x1b
        /*005e*/ 	.short	0x00ff


	//----- nvinfo : EIATTR_MERCURY_ISA_VERSION
	.align		4
        /*0060*/ 	.byte	0x03, 0x5f
        /*0062*/ 	.short	0x0101


	//----- nvinfo : EIATTR_VRC_CTA_INIT_COUNT
	.align		4
        /*0064*/ 	.byte	0x02, 0x4a
	.zero		1
	.zero		1


	//----- nvinfo : EIATTR_EXIT_INSTR_OFFSETS
	.align		4
        /*0068*/ 	.byte	0x04, 0x1c
        /*006a*/ 	.short	(.L_775 - .L_774)


	//   ....[0]....
.L_774:
        /*006c*/ 	.word	0x000000e0


	//   ....[1]....
        /*0070*/ 	.word	0x00000300


	//----- nvinfo : EIATTR_CRS_STACK_SIZE
	.align		4
.L_775:
        /*0074*/ 	.byte	0x04, 0x1e
        /*0076*/ 	.short	(.L_777 - .L_776)
.L_776:
        /*0078*/ 	.word	0x00000000


	//----- nvinfo : EIATTR_CBANK_PARAM_SIZE
	.align		4
.L_777:
        /*007c*/ 	.byte	0x03, 0x19
        /*007e*/ 	.short	0x0020


	//----- nvinfo : EIATTR_PARAM_CBANK
	.align		4
        /*0080*/ 	.byte	0x04, 0x0a
        /*0082*/ 	.short	(.L_779 - .L_778)
	.align		4
.L_778:
        /*0084*/ 	.word	index@(.nv.constant0.loss_linear_batch_mse_derive_float)
        /*0088*/ 	.short	0x0380
        /*008a*/ 	.short	0x0020


	//----- nvinfo : EIATTR_SW_WAR
	.align		4
.L_779:
        /*008c*/ 	.byte	0x04, 0x36
        /*008e*/ 	.short	(.L_781 - .L_780)
.L_780:
        /*0090*/ 	.word	0x00000008
.L_781:


//--------------------- .nv.info.loss_linear_batch_by_canonical_link_double --------------------------
	.section	.nv.info.loss_linear_batch_by_canonical_link_double,"",@"SHT_CUDA_INFO"
	.sectionflags	@""
	.align	4


	//----- nvinfo : EIATTR_CUDA_API_VERSION
	.align		4
        /*0000*/ 	.byte	0x04, 0x37
        /*0002*/ 	.short	(.L_783 - .L_782)
.L_782:
        /*0004*/ 	.word	0x00000082


	//----- nvinfo : EIATTR_KPARAM_INFO
	.align		4
.L_783:
        /*0008*/ 	.byte	0x04, 0x17
        /*000a*/ 	.short	(.L_785 - .L_784)
.L_784:
        /*000c*/ 	.word	0x00000000
        /*0010*/ 	.short	0x0004
        /*0012*/ 	.short	0x001c
        /*0014*/ 	.byte	0x00, 0xf0, 0x11, 0x00


	//----- nvinfo : EIATTR_KPARAM_INFO
	.align		4
.L_785:
        /*0018*/ 	.byte	0x04, 0x17
        /*001a*/ 	.short	(.L_787 - .L_786)
.L_786:
        /*001c*/ 	.word	0x00000000
        /*0020*/ 	.short	0x0003
        /*0022*/ 	.short	0x0018
        /*0024*/ 	.byte	0x00, 0xf0, 0x11, 0x00


	//----- nvinfo : EIATTR_KPARAM_INFO
	.align		4
.L_787:
        /*0028*/ 	.byte	0x04, 0x17
        /*002a*/ 	.short	(.L_789 - .L_788)
.L_788:
        /*002c*/ 	.word	0x00000000
        /*0030*/ 	.short	0x0002
        /*0032*/ 	.short	0x0010
        /*0034*/ 	.byte	0x00, 0xf5, 0x21, 0x00


	//----- nvinfo : EIATTR_KPARAM_INFO
	.align		4
.L_789:
        /*0038*/ 	.byte	0x04, 0x17
        /*003a*/ 	.short	(.L_791 - .L_790)
.L_790:
        /*003c*/ 	.word	0x00000000
        /*0040*/ 	.short	0x0001
        /*0042*/ 	.short	0x0008
        /*0044*/ 	.byte	0x00, 0xf5, 0x21, 0x00


	//----- nvinfo : EIATTR_KPARAM_INFO
	.align		4
.L_791:
        /*0048*/ 	.byte	0x04, 0x17
        /*004a*/ 	.short	(.L_793 - .L_792)
.L_792:
        /*004c*/ 	.word	0x00000000
        /*0050*/ 	.short	0x0000
        /*0052*/ 	.short	0x0000
        /*0054*/ 	.byte	0x00, 0xf5, 0x21, 0x00


	//----- nvinfo : EIATTR_SPARSE_MMA_MASK
	.align		4
.L_793:
        /*0058*/ 	.byte	0x03, 0x50
        /*005a*/ 	.short	0x0000


	//----- nvinfo : EIATTR_MAXREG_COUNT
	.align		4
        /*005c*/ 	.byte	0x03, 0x1b
        /*005e*/ 	.short	0x00ff


	//----- nvinfo : EIATTR_MERCURY_ISA_VERSION
	.align		4
        /*0060*/ 	.byte	0x03, 0x5f
        /*0062*/ 	.short	0x0101


	//----- nvinfo : EIATTR_VRC_CTA_INIT_COUNT
	.align		4
        /*0064*/ 	.byte	0x02, 0x4a
	.zero		1
	.zero		1


	//----- nvinfo : EIATTR_EXIT_INSTR_OFFSETS
	.align		4
        /*0068*/ 	.byte	0x04, 0x1c
        /*006a*/ 	.short	(.L_795 - .L_794)


	//   ....[0]....
.L_794:
        /*006c*/ 	.word	0x000000e0


	//   ....[1]....
        /*0070*/ 	.word	0x00000350


	//----- nvinfo : EIATTR_CRS_STACK_SIZE
	.align		4
.L_795:
        /*0074*/ 	.byte	0x04, 0x1e
        /*0076*/ 	.short	(.L_797 - .L_796)
.L_796:
        /*0078*/ 	.word	0x00000000


	//----- nvinfo : EIATTR_CBANK_PARAM_SIZE
	.align		4
.L_797:
        /*007c*/ 	.byte	0x03, 0x19
        /*007e*/ 	.short	0x0020


	//----- nvinfo : EIATTR_PARAM_CBANK
	.align		4
        /*0080*/ 	.byte	0x04, 0x0a
        /*0082*/ 	.short	(.L_799 - .L_798)
	.align		4
.L_798:
        /*0084*/ 	.word	index@(.nv.constant0.loss_linear_batch_by_canonical_link_double)
        /*0088*/ 	.short	0x0380
        /*008a*/ 	.short	0x0020


	//----- nvinfo : EIATTR_SW_WAR
	.align		4
.L_799:
        /*008c*/ 	.byte	0x04, 0x36
        /*008e*/ 	.short	(.L_801 - .L_800)
.L_800:
        /*0090*/ 	.word	0x00000008
.L_801:


//--------------------- .nv.info.loss_linear_batch_by_canonical_link_float --------------------------
	.section	.nv.info.loss_linear_batch_by_canonical_link_float,"",@"SHT_CUDA_INFO"
	.sectionflags	@""
	.align	4


	//----- nvinfo : EIATTR_CUDA_API_VERSION
	.align		4
        /*0000*/ 	.byte	0x04, 0x37
        /*0002*/ 	.short	(.L_803 - .L_802)
.L_802:
        /*0004*/ 	.word	0x00000082


	//----- nvinfo : EIATTR_KPARAM_INFO
	.align		4
.L_803:
        /*0008*/ 	.byte	0x04, 0x17
        /*000a*/ 	.short	(.L_805 - .L_804)
.L_804:
        /*000c*/ 	.word	0x00000000
        /*0010*/ 	.short	0x0004
        /*0012*/ 	.short	0x001c
        /*0014*/ 	.byte	0x00, 0xf0, 0x11, 0x00


	//----- nvinfo : EIATTR_KPARAM_INFO
	.align		4
.L_805:
        /*0018*/ 	.byte	0x04, 0x17
        /*001a*/ 	.short	(.L_807 - .L_806)
.L_806:
        /*001c*/ 	.word	0x00000000
        /*0020*/ 	.short	0x0003
        /*0022*/ 	.short	0x0018
        /*0024*/ 	.byte	0x00, 0xf0, 0x11, 0x00


	//----- nvinfo : EIATTR_KPARAM_INFO
	.align		4
.L_807:
        /*0028*/ 	.byte	0x04, 0x17
        /*002a*/ 	.short	(.L_809 - .L_808)
.L_808:
        /*002c*/ 	.word	0x00000000
        /*0030*/ 	.short	0x0002
        /*0032*/ 	.short	0x0010
        /*0034*/ 	.byte	0x00, 0xf5, 0x21, 0x00


	//----- nvinfo : EIATTR_KPARAM_INFO
	.align		4
.L_809:
        /*0038*/ 	.byte	0x04, 0x17
        /*003a*/ 	.short	(.L_811 - .L_810)
.L_810:
        /*003c*/ 	.word	0x00000000
        /*0040*/ 	.short	0x0001
        /*0042*/ 	.short	0x0008
        /*0044*/ 	.byte	0x00, 0xf5, 0x21, 0x00


	//----- nvinfo : EIATTR_KPARAM_INFO
	.align		4
.L_811:
        /*0048*/ 	.byte	0x04, 0x17
        /*004a*/ 	.short	(.L_813 - .L_812)
.L_812:
        /*004c*/ 	.word	0x00000000
        /*0050*/ 	.short	0x0000
        /*0052*/ 	.short	0x0000
        /*0054*/ 	.byte	0x00, 0xf5, 0x21, 0x00


	//----- nvinfo : EIATTR_SPARSE_MMA_MASK
	.align		4
.L_813:
        /*0058*/ 	.byte	0x03, 0x50
        /*005a*/ 	.short	0x0000


	//----- nvinfo : EIATTR_MAXREG_COUNT
	.align		4
        /*005c*/ 	.byte	0x03, 0x1b
        /*005e*/ 	.short	0x00ff


	//----- nvinfo : EIATTR_MERCURY_ISA_VERSION
	.align		4
        /*0060*/ 	.byte	0x03, 0x5f
        /*0062*/ 	.short	0x0101


	//----- nvinfo : EIATTR_VRC_CTA_INIT_COUNT
	.align		4
        /*0064*/ 	.byte	0x02, 0x4a
	.zero		1
	.zero		1


	//----- nvinfo : EIATTR_EXIT_INSTR_OFFSETS
	.align		4
        /*0068*/ 	.byte	0x04, 0x1c
        /*006a*/ 	.short	(.L_815 - .L_814)


	//   ....[0]....
.L_814:
        /*006c*/ 	.word	0x000000e0


	//   ....[1]....
        /*0070*/ 	.word	0x00000300


	//----- nvinfo : EIATTR_CRS_STACK_SIZE
	.align		4
.L_815:
        /*0074*/ 	.byte	0x04, 0x1e
        /*0076*/ 	.short	(.L_817 - .L_816)
.L_816:
        /*0078*/ 	.word	0x00000000


	//----- nvinfo : EIATTR_CBANK_PARAM_SIZE
	.align		4
.L_817:
        /*007c*/ 	.byte	0x03, 0x19
        /*007e*/ 	.short	0x0020


	//----- nvinfo : EIATTR_PARAM_CBANK
	.align		4
        /*0080*/ 	.byte	0x04, 0x0a
        /*0082*/ 	.short	(.L_819 - .L_818)
	.align		4
.L_818:
        /*0084*/ 	.word	index@(.nv.constant0.loss_linear_batch_by_canonical_link_float)
        /*0088*/ 	.short	0x0380
        /*008a*/ 	.short	0x0020


	//----- nvinfo : EIATTR_SW_WAR
	.align		4
.L_819:
        /*008c*/ 	.byte	0x04, 0x36
        /*008e*/ 	.short	(.L_821 - .L_820)
.L_820:
        /*0090*/ 	.word	0x00000008
.L_821:


//--------------------- .nv.info.linear_gradient_batch_double --------------------------
	.section	.nv.info.linear_gradient_batch_double,"",@"SHT_CUDA_INFO"
	.sectionflags	@""
	.align	4


	//----- nvinfo : EIATTR_CUDA_API_VERSION
	.align		4
        /*0000*/ 	.byte	0x04, 0x37
        /*0002*/ 	.short	(.L_823 - .L_822)
.L_822:
        /*0004*/ 	.word	0x00000082


	//----- nvinfo : EIATTR_KPARAM_INFO
	.align		4
.L_823:
        /*0008*/ 	.byte	0x04, 0x17
        /*000a*/ 	.short	(.L_825 - .L_824)
.L_824:
        /*000c*/ 	.word	0x00000000
        /*0010*/ 	.short	0x0006
        /*0012*/ 	.short	0x0030
        /*0014*/ 	.byte	0x00, 0xf0, 0x21, 0x00


	//----- nvinfo : EIATTR_KPARAM_INFO
	.align		4
.L_825:
        /*0018*/ 	.byte	0x04, 0x17
        /*001a*/ 	.short	(.L_827 - .L_826)
.L_826:
        /*001c*/ 	.word	0x00000000
        /*0020*/ 	.short	0x0005
        /*0022*/ 	.short	0x0028
        /*0024*/ 	.byte	0x00, 0xf0, 0x21, 0x00


	//----- nvinfo : EIATTR_KPARAM_INFO
	.align		4
.L_827:
        /*0028*/ 	.byte	0x04, 0x17
        /*002a*/ 	.short	(.L_829 - .L_828)
.L_828:
        /*002c*/ 	.word	0x00000000
        /*0030*/ 	.short	0x0004
        /*0032*/ 	.short	0x0020
        /*0034*/ 	.byte	0x00, 0xf0, 0x21, 0x00


	//----- nvinfo : EIATTR_KPARAM_INFO
	.align		4
.L_829:
        /*0038*/ 	.byte	0x04, 0x17
        /*003a*/ 	.short	(.L_831 - .L_830)
.L_830:
        /*003c*/ 	.word	0x00000000
        /*0040*/ 	.short	0x0003
        /*0042*/ 	.short	0x0018
        /*0044*/ 	.byte	0x00, 0xf0, 0x21, 0x00


	//----- nvinfo : EIATTR_KPARAM_INFO
	.align		4
.L_831:
        /*0048*/ 	.byte	0x04, 0x17
        /*004a*/ 	.short	(.L_833 - .L_832)
.L_832:
        /*004c*/ 	.word	0x00000000
        /*0050*/ 	.short	0x0002
        /*0052*/ 	.short	0x0010
        /*0054*/ 	.byte	0x00, 0xf5, 0x21, 0x00


	//----- nvinfo : EIATTR_KPARAM_INFO
	.align		4
.L_833:
        /*0058*/ 	.byte	0x04, 0x17
        /*005a*/ 	.short	(.L_835 - .L_834)
.L_834:
        /*005c*/ 	.word	0x00000000
        /*0060*/ 	.short	0x0001
        /*0062*/ 	.short	0x0008
        /*0064*/ 	.byte	0x00, 0xf5, 0x21, 0x00


	//----- nvinfo : EIATTR_KPARAM_INFO
	.align		4
.L_835:
        /*0068*/ 	.byte	0x04, 0x17
        /*006a*/ 	.short	(.L_837 - .L_836)
.L_836:
        /*006c*/ 	.word	0x00000000
        /*0070*/ 	.short	0x0000
        /*0072*/ 	.short	0x0000
        /*0074*/ 	.byte	0x00, 0xf5, 0x21, 0x00


	//----- nvinfo : EIATTR_SPARSE_MMA_MASK
	.align		4
.L_837:
        /*0078*/ 	.byte	0x03, 0x50
        /*007a*/ 	.short	0x0000


	//----- nvinfo : EIATTR_MAXREG_COUNT
	.align		4
        /*007c*/ 	.byte	0x03, 0x1b
        /*007e*/ 	.short	0x00ff


	//----- nvinfo : EIATTR_NUM_BARRIERS
	.align		4
        /*0080*/ 	.byte	0x02, 0x4c
        /*0082*/ 	.byte	0x01
	.zero		1


	//----- nvinfo : EIATTR_MERCURY_ISA_VERSION
	.align		4
        /*0084*/ 	.byte	0x03, 0x5f
        /*0086*/ 	.short	0x0101


	//----- nvinfo : EIATTR_COOP_GROUP_MASK_REGIDS
	.align		4
        /*0088*/ 	.byte	0x04, 0x29
        /*008a*/ 	.short	(.L_839 - .L_838)


	//   ....[0]....
.L_838:
        /*008c*/ 	.word	0xffffffff


	//   ....[1]....
        /*0090*/ 	.word	0xffffffff


	//   ....[2]....
        /*0094*/ 	.word	0xffffffff


	//   ....[3]....
        /*0098*/ 	.word	0xffffffff


	//   ....[4]....
        /*009c*/ 	.word	0xffffffff


	//   ....[5]....
        /*00a0*/ 	.word	0xffffffff


	//   ....[6]....
        /*00a4*/ 	.word	0xffffffff


	//   ....[7]....
        /*00a8*/ 	.word	0xffffffff


	//   ....[8]....
        /*00ac*/ 	.word	0xffffffff


	//   ....[9]....
        /*00b0*/ 	.word	0xffffffff


	//   ....[10]....
        /*00b4*/ 	.word	0xffffffff


	//   ....[11]....
        /*00b8*/ 	.word	0xffffffff


	//   ....[12]....
        /*00bc*/ 	.word	0xffffffff


	//   ....[13]....
        /*00c0*/ 	.word	0xffffffff


	//   ....[14]....
        /*00c4*/ 	.word	0xffffffff


	//   ....[15]....
        /*00c8*/ 	.word	0xffffffff


	//   ....[16]....
        /*00cc*/ 	.word	0xffffffff


	//   ....[17]....
        /*00d0*/ 	.word	0xffffffff


	//   ....[18]....
        /*00d4*/ 	.word	0xffffffff


	//   ....[19]....
        /*00d8*/ 	.word	0xffffffff


	//----- nvinfo : EIATTR_COOP_GROUP_INSTR_OFFSETS
	.align		4
.L_839:
        /*00dc*/ 	.byte	0x04, 0x28
        /*00de*/ 	.short	(.L_841 - .L_840)


	//   ....[0]....
.L_840:
        /*00e0*/ 	.word	0x00000470


	//   ....[1]....
        /*00e4*/ 	.word	0x00000480


	//   ....[2]....
        /*00e8*/ 	.word	0x000004a0


	//   ....[3]....
        /*00ec*/ 	.word	0x000004b0


	//   ....[4]....
        /*00f0*/ 	.word	0x000004d0


	//   ....[5]....
        /*00f4*/ 	.word	0x000004e0


	//   ....[6]....
        /*00f8*/ 	.word	0x00000500


	//   ....[7]....
        /*00fc*/ 	.word	0x00000510


	//   ....[8]....
        /*0100*/ 	.word	0x00000530


	//   ....[9]....
        /*0104*/ 	.word	0x00000540


	//   ....[10]....
        /*0108*/ 	.word	0x000005b0


	//   ....[11]....
        /*010c*/ 	.word	0x000005c0


	//   ....[12]....
        /*0110*/ 	.word	0x000005e0


	//   ....[13]....
        /*0114*/ 	.word	0x000005f0


	//   ....[14]....
        /*0118*/ 	.word	0x00000610


	//   ....[15]....
        /*011c*/ 	.word	0x00000620


	//   ....[16]....
        /*0120*/ 	.word	0x00000640


	//   ....[17]....
        /*0124*/ 	.word	0x00000650


	//   ....[18]....
        /*0128*/ 	.word	0x00000670


	//   ....[19]....
        /*012c*/ 	.word	0x00000680


	//----- nvinfo : EIATTR_VRC_CTA_INIT_COUNT
	.align		4
.L_841:
        /*0130*/ 	.byte	0x02, 0x4a
	.zero		1
	.zero		1


	//----- nvinfo : EIATTR_EXIT_INSTR_OFFSETS
	.align		4
        /*0134*/ 	.byte	0x04, 0x1c
        /*0136*/ 	.short	(.L_843 - .L_842)


	//   ....[0]....
.L_842:
        /*0138*/ 	.word	0x00000050


	//   ....[1]....
        /*013c*/ 	.word	0x000000d0


	//   ....[2]....
        /*0140*/ 	.word	0x00000580


	//   ....[3]....
        /*0144*/ 	.word	0x00000690


	//   ....[4]....
        /*0148*/ 	.word	0x00000710


	//----- nvinfo : EIATTR_CRS_STACK_SIZE
	.align		4
.L_843:
        /*014c*/ 	.byte	0x04, 0x1e
        /*014e*/ 	.short	(.L_845 - .L_844)
.L_844:
        /*0150*/ 	.word	0x00000000


	//----- nvinfo : EIATTR_CBANK_PARAM_SIZE
	.align		4
.L_845:
        /*0154*/ 	.byte	0x03, 0x19
        /*0156*/ 	.short	0x0038


	//----- nvinfo : EIATTR_PARAM_CBANK
	.align		4
        /*0158*/ 	.byte	0x04, 0x0a
        /*015a*/ 	.short	(.L_847 - .L_846)
	.align		4
.L_846:
        /*015c*/ 	.word	index@(.nv.constant0.linear_gradient_batch_double)
        /*0160*/ 	.short	0x0380
        /*0162*/ 	.short	0x0038


	//----- nvinfo : EIATTR_SW_WAR
	.align		4
.L_847:
        /*0164*/ 	.byte	0x04, 0x36
        /*0166*/ 	.short	(.L_849 - .L_848)
.L_848:
        /*0168*/ 	.word	0x00000008
.L_849:


//--------------------- .nv.info.linear_gradient_batch_float --------------------------
	.section	.nv.info.linear_gradient_batch_float,"",@"SHT_CUDA_INFO"
	.sectionflags	@""
	.align	4


	//----- nvinfo : EIATTR_CUDA_API_VERSION
	.align		4
        /*0000*/ 	.byte	0x04, 0x37
        /*0002*/ 	.short	(.L_851 - .L_850)
.L_850:
        /*0004*/ 	.word	0x00000082


	//----- nvinfo : EIATTR_KPARAM_INFO
	.align		4
.L_851:
        /*0008*/ 	.byte	0x04, 0x17
        /*000a*/ 	.short	(.L_853 - .L_852)
.L_852:
        /*000c*/ 	.word	0x00000000
        /*0010*/ 	.short	0x0006
        /*0012*/ 	.short	0x0030
        /*0014*/ 	.byte	0x00, 0xf0, 0x21, 0x00


	//----- nvinfo : EIATTR_KPARAM_INFO
	.align		4
.L_853:
        /*0018*/ 	.byte	0x04, 0x17
        /*001a*/ 	.short	(.L_855 - .L_854)
.L_854:
        /*001c*/ 	.word	0x00000000
        /*0020*/ 	.short	0x0005
        /*0022*/ 	.short	0x0028
        /*0024*/ 	.byte	0x00, 0xf0, 0x21, 0x00


	//----- nvinfo : EIATTR_KPARAM_INFO
	.align		4
.L_855:
        /*0028*/ 	.byte	0x04, 0x17
        /*002a*/ 	.short	(.L_857 - .L_856)
.L_856:
        /*002c*/ 	.word	0x00000000
        /*0030*/ 	.short	0x0004
        /*0032*/ 	.short	0x0020
        /*0034*/ 	.byte	0x00, 0xf0, 0x21, 0x00


	//----- nvinfo : EIATTR_KPARAM_INFO
	.align		4
.L_857:
        /*0038*/ 	.byte	0x04, 0x17
        /*003a*/ 	.short	(.L_859 - .L_858)
.L_858:
        /*003c*/ 	.word	0x00000000
        /*0040*/ 	.short	0x0003
        /*0042*/ 	.short	0x0018
        /*0044*/ 	.byte	0x00, 0xf0, 0x21, 0x00


	//----- nvinfo : EIATTR_KPARAM_INFO
	.align		4
.L_859:
        /*0048*/ 	.byte	0x04, 0x17
        /*004a*/ 	.short	(.L_861 - .L_860)
.L_860:
        /*004c*/ 	.word	0x00000000
        /*0050*/ 	.short	0x0002
        /*0052*/ 	.short	0x0010
        /*0054*/ 	.byte	0x00, 0xf5, 0x21, 0x00


	//----- nvinfo : EIATTR_KPARAM_INFO
	.align		4
.L_861:
        /*0058*/ 	.byte	0x04, 0x17
        /*005a*/ 	.short	(.L_863 - .L_862)
.L_862:
        /*005c*/ 	.word	0x00000000
        /*0060*/ 	.short	0x0001
        /*0062*/ 	.short	0x0008
        /*0064*/ 	.byte	0x00, 0xf5, 0x21, 0x00


	//----- nvinfo : EIATTR_KPARAM_INFO
	.align		4
.L_863:
        /*0068*/ 	.byte	0x04, 0x17
        /*006a*/ 	.short	(.L_865 - .L_864)
.L_864:
        /*006c*/ 	.word	0x00000000
        /*0070*/ 	.short	0x0000
        /*0072*/ 	.short	0x0000
        /*0074*/ 	.byte	0x00, 0xf5, 0x21, 0x00


	//----- nvinfo : EIATTR_SPARSE_MMA_MASK
	.align		4
.L_865:
        /*0078*/ 	.byte	0x03, 0x50
        /*007a*/ 	.short	0x0000


	//----- nvinfo : EIATTR_MAXREG_COUNT
	.align		4
        /*007c*/ 	.byte	0x03, 0x1b
        /*007e*/ 	.short	0x00ff


	//----- nvinfo : EIATTR_NUM_BARRIERS
	.align		4
        /*0080*/ 	.byte	0x02, 0x4c
        /*0082*/ 	.byte	0x01
	.zero		1


	//----- nvinfo : EIATTR_MERCURY_ISA_VERSION
	.align		4
        /*0084*/ 	.byte	0x03, 0x5f
        /*0086*/ 	.short	0x0101


	//----- nvinfo : EIATTR_COOP_GROUP_MASK_REGIDS
	.align		4
        /*0088*/ 	.byte	0x04, 0x29
        /*008a*/ 	.short	(.L_867 - .L_866)


	//   ....[0]....
.L_866:
        /*008c*/ 	.word	0xffffffff


	//   ....[1]....
        /*0090*/ 	.word	0xffffffff


	//   ....[2]....
        /*0094*/ 	.word	0xffffffff


	//   ....[3]....
        /*0098*/ 	.word	0xffffffff


	//   ....[4]....
        /*009c*/ 	.word	0xffffffff


	//   ....[5]....
        /*00a0*/ 	.word	0xffffffff


	//   ....[6]....
        /*00a4*/ 	.word	0xffffffff


	//   ....[7]....
        /*00a8*/ 	.word	0xffffffff


	//   ....[8]....
        /*00ac*/ 	.word	0xffffffff


	//   ....[9]....
        /*00b0*/ 	.word	0xffffffff


	//----- nvinfo : EIATTR_COOP_GROUP_INSTR_OFFSETS
	.align		4
.L_867:
        /*00b4*/ 	.byte	0x04, 0x28
        /*00b6*/ 	.short	(.L_869 - .L_868)


	//   ....[0]....
.L_868:
        /*00b8*/ 	.word	0x00000470


	//   ....[1]....
        /*00bc*/ 	.word	0x00000490


	//   ....[2]....
        /*00c0*/ 	.word	0x000004b0


	//   ....[3]....
        /*00c4*/ 	.word	0x000004d0


	//   ....[4]....
        /*00c8*/ 	.word	0x000004f0


	//   ....[5]....
        /*00cc*/ 	.word	0x00000560


	//   ....[6]....
        /*00d0*/ 	.word	0x00000580


	//   ....[7]....
        /*00d4*/ 	.word	0x000005a0


	//   ....[8]....
        /*00d8*/ 	.word	0x000005c0


	//   ....[9]....
        /*00dc*/ 	.word	0x000005e0


	//----- nvinfo : EIATTR_VRC_CTA_INIT_COUNT
	.align		4
.L_869:
        /*00e0*/ 	.byte	0x02, 0x4a
	.zero		1
	.zero		1


	//----- nvinfo : EIATTR_EXIT_INSTR_OFFSETS
	.align		4
        /*00e4*/ 	.byte	0x04, 0x1c
        /*00e6*/ 	.short	(.L_871 - .L_870)


	//   ....[0]....
.L_870:
        /*00e8*/ 	.word	0x00000050


	//   ....[1]....
        /*00ec*/ 	.word	0x000000d0


	//   ....[2]....
        /*00f0*/ 	.word	0x00000530


	//   ....[3]....
        /*00f4*/ 	.word	0x000005f0


	//   ....[4]....
        /*00f8*/ 	.word	0x00000670


	//----- nvinfo : EIATTR_CRS_STACK_SIZE
	.align		4
.L_871:
        /*00fc*/ 	.byte	0x04, 0x1e
        /*00fe*/ 	.short	(.L_873 - .L_872)
.L_872:
        /*0100*/ 	.word	0x00000000


	//----- nvinfo : EIATTR_CBANK_PARAM_SIZE
	.align		4
.L_873:
        /*0104*/ 	.byte	0x03, 0x19
        /*0106*/ 	.short	0x0038


	//----- nvinfo : EIATTR_PARAM_CBANK
	.align		4
        /*0108*/ 	.byte	0x04, 0x0a
        /*010a*/ 	.short	(.L_875 - .L_874)
	.align		4
.L_874:
        /*010c*/ 	.word	index@(.nv.constant0.linear_gradient_batch_float)
        /*0110*/ 	.short	0x0380
        /*0112*/ 	.short	0x0038


	//----- nvinfo : EIATTR_SW_WAR
	.align		4
.L_875:
        /*0114*/ 	.byte	0x04, 0x36
        /*0116*/ 	.short	(.L_877 - .L_876)
.L_876:
        /*0118*/ 	.word	0x00000008
.L_877:


//--------------------- .nv.info.backward_linear_batch_double --------------------------
	.section	.nv.info.backward_linear_batch_double,"",@"SHT_CUDA_INFO"
	.sectionflags	@""
	.align	4


	//----- nvinfo : EIATTR_CUDA_API_VERSION
	.align		4
        /*0000*/ 	.byte	0x04, 0x37
        /*0002*/ 	.short	(.L_879 - .L_878)
.L_878:
        /*0004*/ 	.word	0x00000082


	//----- nvinfo : EIATTR_KPARAM_INFO
	.align		4
.L_879:
        /*0008*/ 	.byte	0x04, 0x17
        /*000a*/ 	.short	(.L_881 - .L_880)
.L_880:
        /*000c*/ 	.word	0x00000000
        /*0010*/ 	.short	0x0005
        /*0012*/ 	.short	0x0028
        /*0014*/ 	.byte	0x00, 0xf0, 0x21, 0x00


	//----- nvinfo : EIATTR_KPARAM_INFO
	.align		4
.L_881:
        /*0018*/ 	.byte	0x04, 0x17
        /*001a*/ 	.short	(.L_883 - .L_882)
.L_882:
        /*001c*/ 	.word	0x00000000
        /*0020*/ 	.short	0x0004
        /*0022*/ 	.short	0x0020
        /*0024*/ 	.byte	0x00, 0xf0, 0x21, 0x00


	//----- nvinfo : EIATTR_KPARAM_INFO
	.align		4
.L_883:
        /*0028*/ 	.byte	0x04, 0x17
        /*002a*/ 	.short	(.L_885 - .L_884)
.L_884:
        /*002c*/ 	.word	0x00000000
        /*0030*/ 	.short	0x0003
        /*0032*/ 	.short	0x0018
        /*0034*/ 	.byte	0x00, 0xf0, 0x21, 0x00


	//----- nvinfo : EIATTR_KPARAM_INFO
	.align		4
.L_885:
        /*0038*/ 	.byte	0x04, 0x17
        /*003a*/ 	.short	(.L_887 - .L_886)
.L_886:
        /*003c*/ 	.word	0x00000000
        /*0040*/ 	.short	0x0002
        /*0042*/ 	.short	0x0010
        /*0044*/ 	.byte	0x00, 0xf5, 0x21, 0x00


	//----- nvinfo : EIATTR_KPARAM_INFO
	.align		4
.L_887:
        /*0048*/ 	.byte	0x04, 0x17
        /*004a*/ 	.short	(.L_889 - .L_888)
.L_888:
        /*004c*/ 	.word	0x00000000
        /*0050*/ 	.short	0x0001
        /*0052*/ 	.short	0x0008
        /*0054*/ 	.byte	0x00, 0xf5, 0x21, 0x00


	//----- nvinfo : EIATTR_KPARAM_INFO
	.align		4
.L_889:
        /*0058*/ 	.byte	0x04, 0x17
        /*005a*/ 	.short	(.L_891 - .L_890)
.L_890:
        /*005c*/ 	.word	0x00000000
        /*0060*/ 	.short	0x0000
        /*0062*/ 	.short	0x0000
        /*0064*/ 	.byte	0x00, 0xf5, 0x21, 0x00


	//----- nvinfo : EIATTR_SPARSE_MMA_MASK
	.align		4
.L_891:
        /*0068*/ 	.byte	0x03, 0x50
        /*006a*/ 	.short	0x0000


	//----- nvinfo : EIATTR_WMMA_USED
	.align		4
        /*006c*/ 	.byte	0x01, 0x2b
	.zero		2


	//----- nvinfo : EIATTR_MAXREG_COUNT
	.align		4
        /*0070*/ 	.byte	0x03, 0x1b
        /*0072*/ 	.short	0x00ff


	//----- nvinfo : EIATTR_NUM_BARRIERS
	.align		4
        /*0074*/ 	.byte	0x02, 0x4c
        /*0076*/ 	.byte	0x01
	.zero		1


	//----- nvinfo : EIATTR_MERCURY_ISA_VERSION
	.align		4
        /*0078*/ 	.byte	0x03, 0x5f
        /*007a*/ 	.short	0x0101


	//----- nvinfo : EIATTR_VRC_CTA_INIT_COUNT
	.align		4
        /*007c*/ 	.byte	0x02, 0x4a
	.zero		1
	.zero		1


	//----- nvinfo : EIATTR_EXIT_INSTR_OFFSETS
	.align		4
        /*0080*/ 	.byte	0x04, 0x1c
        /*0082*/ 	.short	(.L_893 - .L_892)


	//   ....[0]....
.L_892:
        /*0084*/ 	.word	0x00001600


	//   ....[1]....
        /*0088*/ 	.word	0x00001700


	//----- nvinfo : EIATTR_CRS_STACK_SIZE
	.align		4
.L_893:
        /*008c*/ 	.byte	0x04, 0x1e
        /*008e*/ 	.short	(.L_895 - .L_894)
.L_894:
        /*0090*/ 	.word	0x00000000


	//----- nvinfo : EIATTR_CBANK_PARAM_SIZE
	.align		4
.L_895:
        /*0094*/ 	.byte	0x03, 0x19
        /*0096*/ 	.short	0x0030


	//----- nvinfo : EIATTR_PARAM_CBANK
	.align		4
        /*0098*/ 	.byte	0x04, 0x0a
        /*009a*/ 	.short	(.L_897 - .L_896)
	.align		4
.L_896:
        /*009c*/ 	.word	index@(.nv.constant0.backward_linear_batch_double)
        /*00a0*/ 	.short	0x0380
        /*00a2*/ 	.short	0x0030


	//----- nvinfo : EIATTR_SW_WAR
	.align		4
.L_897:
        /*00a4*/ 	.byte	0x04, 0x36
        /*00a6*/ 	.short	(.L_899 - .L_898)
.L_898:
        /*00a8*/ 	.word	0x00000008
.L_899:


//--------------------- .nv.info.backward_linear_batch_float --------------------------
	.section	.nv.info.backward_linear_batch_float,"",@"SHT_CUDA_INFO"
	.sectionflags	@""
	.align	4


	//----- nvinfo : EIATTR_CUDA_API_VERSION
	.align		4
        /*0000*/ 	.byte	0x04, 0x37
        /*0002*/ 	.short	(.L_901 - .L_900)
.L_900:
        /*0004*/ 	.word	0x00000082


	//----- nvinfo : EIATTR_KPARAM_INFO
	.align		4
.L_901:
        /*0008*/ 	.byte	0x04, 0x17
        /*000a*/ 	.short	(.L_903 - .L_902)
.L_902:
        /*000c*/ 	.word	0x00000000
        /*0010*/ 	.short	0x0005
        /*0012*/ 	.short	0x0028
        /*0014*/ 	.byte	0x00, 0xf0, 0x21, 0x00


	//----- nvinfo : EIATTR_KPARAM_INFO
	.align		4
.L_903:
        /*0018*/ 	.byte	0x04, 0x17
        /*001a*/ 	.short	(.L_905 - .L_904)
.L_904:
        /*001c*/ 	.word	0x00000000
        /*0020*/ 	.short	0x0004
        /*0022*/ 	.short	0x0020
        /*0024*/ 	.byte	0x00, 0xf0, 0x21, 0x00


	//----- nvinfo : EIATTR_KPARAM_INFO
	.align		4
.L_905:
        /*0028*/ 	.byte	0x04, 0x17
        /*002a*/ 	.short	(.L_907 - .L_906)
.L_906:
        /*002c*/ 	.word	0x00000000
        /*0030*/ 	.short	0x0003
        /*0032*/ 	.short	0x0018
        /*0034*/ 	.byte	0x00, 0xf0, 0x21, 0x00


	//----- nvinfo : EIATTR_KPARAM_INFO
	.align		4
.L_907:
        /*0038*/ 	.byte	0x04, 0x17
        /*003a*/ 	.short	(.L_909 - .L_908)
.L_908:
        /*003c*/ 	.word	0x00000000
        /*0040*/ 	.short	0x0002
        /*0042*/ 	.short	0x0010
        /*0044*/ 	.byte	0x00, 0xf5, 0x21, 0x00


	//----- nvinfo : EIATTR_KPARAM_INFO
	.align		4
.L_909:
        /*0048*/ 	.byte	0x04, 0x17
        /*004a*/ 	.short	(.L_911 - .L_910)
.L_910:
        /*004c*/ 	.word	0x00000000
        /*0050*/ 	.short	0x0001
        /*0052*/ 	.short	0x0008
        /*0054*/ 	.byte	0x00, 0xf5, 0x21, 0x00


	//----- nvinfo : EIATTR_KPARAM_INFO
	.align		4
.L_911:
        /*0058*/ 	.byte	0x04, 0x17
        /*005a*/ 	.short	(.L_913 - .L_912)
.L_912:
        /*005c*/ 	.word	0x00000000
        /*0060*/ 	.short	0x0000
        /*0062*/ 	.short	0x0000
        /*0064*/ 	.byte	0x00, 0xf5, 0x21, 0x00


	//----- nvinfo : EIATTR_SPARSE_MMA_MASK
	.align		4
.L_913:
        /*0068*/ 	.byte	0x03, 0x50
        /*006a*/ 	.short	0x0000


	//----- nvinfo : EIATTR_WMMA_USED
	.align		4
        /*006c*/ 	.byte	0x01, 0x2b
	.zero		2


	//----- nvinfo : EIATTR_MAXREG_COUNT
	.align		4
        /*0070*/ 	.byte	0x03, 0x1b
        /*0072*/ 	.short	0x00ff


	//----- nvinfo : EIATTR_NUM_BARRIERS
	.align		4
        /*0074*/ 	.byte	0x02, 0x4c
        /*0076*/ 	.byte	0x01
	.zero		1


	//----- nvinfo : EIATTR_MERCURY_ISA_VERSION
	.align		4
        /*0078*/ 	.byte	0x03, 0x5f
        /*007a*/ 	.short	0x0101


	//----- nvinfo : EIATTR_VRC_CTA_INIT_COUNT
	.align		4
        /*007c*/ 	.byte	0x02, 0x4a
	.zero		1
	.zero		1


	//----- nvinfo : EIATTR_EXIT_INSTR_OFFSETS
	.align		4
        /*0080*/ 	.byte	0x04, 0x1c
        /*0082*/ 	.short	(.L_915 - .L_914)


	//   ....[0]....
.L_914:
        /*0084*/ 	.word	0x00001600


	//   ....[1]....
        /*0088*/ 	.word	0x000016f0


	//----- nvinfo : EIATTR_CRS_STACK_SIZE
	.align		4
.L_915:
        /*008c*/ 	.byte	0x04, 0x1e
        /*008e*/ 	.short	(.L_917 - .L_916)
.L_916:
        /*0090*/ 	.word	0x00000000


	//----- nvinfo : EIATTR_CBANK_PARAM_SIZE
	.align		4
.L_917:
        /*0094*/ 	.byte	0x03, 0x19
        /*0096*/ 	.short	0x0030


	//----- nvinfo : EIATTR_PARAM_CBANK
	.align		4
        /*0098*/ 	.byte	0x04, 0x0a
        /*009a*/ 	.short	(.L_919 - .L_918)
	.align		4
.L_918:
        /*009c*/ 	.word	index@(.nv.constant0.backward_linear_batch_float)
        /*00a0*/ 	.short	0x0380
        /*00a2*/ 	.short	0x0030


	//----- nvinfo : EIATTR_SW_WAR
	.align		4
.L_919:
        /*00a4*/ 	.byte	0x04, 0x36
        /*00a6*/ 	.short	(.L_921 - .L_920)
.L_920:
        /*00a8*/ 	.word	0x00000008
.L_921:


//--------------------- .nv.info.forward_linear_batch_double --------------------------
	.section	.nv.info.forward_linear_batch_double,"",@"SHT_CUDA_INFO"
	.sectionflags	@""
	.align	4


	//----- nvinfo : EIATTR_CUDA_API_VERSION
	.align		4
        /*0000*/ 	.byte	0x04, 0x37
        /*0002*/ 	.short	(.L_923 - .L_922)
.L_922:
        /*0004*/ 	.word	0x00000082


	//----- nvinfo : EIATTR_KPARAM_INFO
	.align		4
.L_923:
        /*0008*/ 	.byte	0x04, 0x17
        /*000a*/ 	.short	(.L_925 - .L_924)
.L_924:
        /*000c*/ 	.word	0x00000000
        /*0010*/ 	.short	0x0006
        /*0012*/ 	.short	0x0030
        /*0014*/ 	.byte	0x00, 0xf0, 0x21, 0x00


	//----- nvinfo : EIATTR_KPARAM_INFO
	.align		4
.L_925:
        /*0018*/ 	.byte	0x04, 0x17
        /*001a*/ 	.short	(.L_927 - .L_926)
.L_926:
        /*001c*/ 	.word	0x00000000
        /*0020*/ 	.short	0x0005
        /*0022*/ 	.short	0x0028
        /*0024*/ 	.byte	0x00, 0xf0, 0x21, 0x00


	//----- nvinfo : EIATTR_KPARAM_INFO
	.align		4
.L_927:
        /*0028*/ 	.byte	0x04, 0x17
        /*002a*/ 	.short	(.L_929 - .L_928)
.L_928:
        /*002c*/ 	.word	0x00000000
        /*0030*/ 	.short	0x0004
        /*0032*/ 	.short	0x0020
        /*0034*/ 	.byte	0x00, 0xf0, 0x21, 0x00


	//----- nvinfo : EIATTR_KPARAM_INFO
	.align		4
.L_929:
        /*0038*/ 	.byte	0x04, 0x17
        /*003a*/ 	.short	(.L_931 - .L_930)
.L_930:
        /*003c*/ 	.word	0x00000000
        /*0040*/ 	.short	0x0003
        /*0042*/ 	.short	0x0018
        /*0044*/ 	.byte	0x00, 0xf5, 0x21, 0x00


	//----- nvinfo : EIATTR_KPARAM_INFO
	.align		4
.L_931:
        /*0048*/ 	.byte	0x04, 0x17
        /*004a*/ 	.short	(.L_933 - .L_932)
.L_932:
        /*004c*/ 	.word	0x00000000
        /*0050*/ 	.short	0x0002
        /*0052*/ 	.short	0x0010
        /*0054*/ 	.byte	0x00, 0xf5, 0x21, 0x00


	//----- nvinfo : EIATTR_KPARAM_INFO
	.align		4
.L_933:
        /*0058*/ 	.byte	0x04, 0x17
        /*005a*/ 	.short	(.L_935 - .L_934)
.L_934:
        /*005c*/ 	.word	0x00000000
        /*0060*/ 	.short	0x0001
        /*0062*/ 	.short	0x0008
        /*0064*/ 	.byte	0x00, 0xf5, 0x21, 0x00


	//----- nvinfo : EIATTR_KPARAM_INFO
	.align		4
.L_935:
        /*0068*/ 	.byte	0x04, 0x17
        /*006a*/ 	.short	(.L_937 - .L_936)
.L_936:
        /*006c*/ 	.word	0x00000000
        /*0070*/ 	.short	0x0000
        /*0072*/ 	.short	0x0000
        /*0074*/ 	.byte	0x00, 0xf5, 0x21, 0x00


	//----- nvinfo : EIATTR_SPARSE_MMA_MASK
	.align		4
.L_937:
        /*0078*/ 	.byte	0x03, 0x50
        /*007a*/ 	.short	0x0000


	//----- nvinfo : EIATTR_MAXREG_COUNT
	.align		4
        /*007c*/ 	.byte	0x03, 0x1b
        /*007e*/ 	.short	0x00ff


	//----- nvinfo : EIATTR_NUM_BARRIERS
	.align		4
        /*0080*/ 	.byte	0x02, 0x4c
        /*0082*/ 	.byte	0x01
	.zero		1


	//----- nvinfo : EIATTR_MERCURY_ISA_VERSION
	.align		4
        /*0084*/ 	.byte	0x03, 0x5f
        /*0086*/ 	.short	0x0101


	//----- nvinfo : EIATTR_COOP_GROUP_MASK_REGIDS
	.align		4
        /*0088*/ 	.byte	0x04, 0x29
        /*008a*/ 	.short	(.L_939 - .L_938)


	//   ....[0]....
.L_938:
        /*008c*/ 	.word	0xffffffff


	//   ....[1]....
        /*0090*/ 	.word	0xffffffff


	//   ....[2]....
        /*0094*/ 	.word	0xffffffff


	//   ....[3]....
        /*0098*/ 	.word	0xffffffff


	//   ....[4]....
        /*009c*/ 	.word	0xffffffff


	//   ....[5]....
        /*00a0*/ 	.word	0xffffffff


	//   ....[6]....
        /*00a4*/ 	.word	0xffffffff


	//   ....[7]....
        /*00a8*/ 	.word	0xffffffff


	//   ....[8]....
        /*00ac*/ 	.word	0xffffffff


	//   ....[9]....
        /*00b0*/ 	.word	0xffffffff


	//   ....[10]....
        /*00b4*/ 	.word	0xffffffff


	//   ....[11]....
        /*00b8*/ 	.word	0xffffffff


	//   ....[12]....
        /*00bc*/ 	.word	0xffffffff


	//   ....[13]....
        /*00c0*/ 	.word	0xffffffff


	//   ....[14]....
        /*00c4*/ 	.word	0xffffffff


	//   ....[15]....
        /*00c8*/ 	.word	0xffffffff


	//   ....[16]....
        /*00cc*/ 	.word	0xffffffff


	//   ....[17]....
        /*00d0*/ 	.word	0xffffffff


	//   ....[18]....
        /*00d4*/ 	.word	0xffffffff


	//   ....[19]....
        /*00d8*/ 	.word	0xffffffff


	//   ....[20]....
        /*00dc*/ 	.word	0xffffffff


	//   ....[21]....
        /*00e0*/ 	.word	0xffffffff


	//   ....[22]....
        /*00e4*/ 	.word	0xffffffff


	//   ....[23]....
        /*00e8*/ 	.word	0xffffffff


	//   ....[24]....
        /*00ec*/ 	.word	0xffffffff


	//   ....[25]....
        /*00f0*/ 	.word	0xffffffff


	//   ....[26]....
        /*00f4*/ 	.word	0xffffffff


	//   ....[27]....
        /*00f8*/ 	.word	0xffffffff


	//   ....[28]....
        /*00fc*/ 	.word	0xffffffff


	//   ....[29]....
        /*0100*/ 	.word	0xffffffff


	//   ....[30]....
        /*0104*/ 	.word	0xffffffff


	//   ....[31]....
        /*0108*/ 	.word	0xffffffff


	//   ....[32]....
        /*010c*/ 	.word	0xffffffff


	//   ....[33]....
        /*0110*/ 	.word	0xffffffff


	//   ....[34]....
        /*0114*/ 	.word	0xffffffff


	//   ....[35]....
        /*0118*/ 	.word	0xffffffff


	//   ....[36]....
        /*011c*/ 	.word	0xffffffff


	//   ....[37]....
        /*0120*/ 	.word	0xffffffff


	//----- nvinfo : EIATTR_COOP_GROUP_INSTR_OFFSETS
	.align		4
.L_939:
        /*0124*/ 	.byte	0x04, 0x28
        /*0126*/ 	.short	(.L_941 - .L_940)


	//   ....[0]....
.L_940:
        /*0128*/ 	.word	0x00000500


	//   ....[1]....
        /*012c*/ 	.word	0x00000510


	//   ....[2]....
        /*0130*/ 	.word	0x00000540


	//   ....[3]....
        /*0134*/ 	.word	0x00000560


	//   ....[4]....
        /*0138*/ 	.word	0x00000580


	//   ....[5]....
        /*013c*/ 	.word	0x00000590


	//   ....[6]....
        /*0140*/ 	.word	0x000005d0


	//   ....[7]....
        /*0144*/ 	.word	0x000005f0


	//   ....[8]....
        /*0148*/ 	.word	0x00000610


	//   ....[9]....
        /*014c*/ 	.word	0x00000620


	//   ....[10]....
        /*0150*/ 	.word	0x00000660


	//   ....[11]....
        /*0154*/ 	.word	0x00000680


	//   ....[12]....
        /*0158*/ 	.word	0x000006a0


	//   ....[13]....
        /*015c*/ 	.word	0x000006b0


	//   ....[14]....
        /*0160*/ 	.word	0x000006f0


	//   ....[15]....
        /*0164*/ 	.word	0x00000710


	//   ....[16]....
        /*0168*/ 	.word	0x00000730


	//   ....[17]....
        /*016c*/ 	.word	0x00000740


	//   ....[18]....
        /*0170*/ 	.word	0x00000810


	//   ....[19]....
        /*0174*/ 	.word	0x00000820


	//   ....[20]....
        /*0178*/ 	.word	0x00000830


	//   ....[21]....
        /*017c*/ 	.word	0x00000840


	//   ....[22]....
        /*0180*/ 	.word	0x00000880


	//   ....[23]....
        /*0184*/ 	.word	0x000008a0


	//   ....[24]....
        /*0188*/ 	.word	0x000008c0


	//   ....[25]....
        /*018c*/ 	.word	0x000008d0


	//   ....[26]....
        /*0190*/ 	.word	0x00000910


	//   ....[27]....
        /*0194*/ 	.word	0x00000930


	//   ....[28]....
        /*0198*/ 	.word	0x00000950


	//   ....[29]....
        /*019c*/ 	.word	0x00000960


	//   ....[30]....
        /*01a0*/ 	.word	0x000009a0


	//   ....[31]....
        /*01a4*/ 	.word	0x000009c0


	//   ....[32]....
        /*01a8*/ 	.word	0x000009e0


	//   ....[33]....
        /*01ac*/ 	.word	0x000009f0


	//   ....[34]....
        /*01b0*/ 	.word	0x00000a50


	//   ....[35]....
        /*01b4*/ 	.word	0x00000a60


	//   ....[36]....
        /*01b8*/ 	.word	0x00000a70


	//   ....[37]....
        /*01bc*/ 	.word	0x00000a80


	//----- nvinfo : EIATTR_VRC_CTA_INIT_COUNT
	.align		4
.L_941:
        /*01c0*/ 	.byte	0x02, 0x4a
	.zero		1
	.zero		1


	//----- nvinfo : EIATTR_EXIT_INSTR_OFFSETS
	.align		4
        /*01c4*/ 	.byte	0x04, 0x1c
        /*01c6*/ 	.short	(.L_943 - .L_942)


	//   ....[0]....
.L_942:
        /*01c8*/ 	.word	0x000000a0


	//   ....[1]....
        /*01cc*/ 	.word	0x00000120


	//   ....[2]....
        /*01d0*/ 	.word	0x000007d0


	//   ....[3]....
        /*01d4*/ 	.word	0x00000a90


	//   ....[4]....
        /*01d8*/ 	.word	0x00000ba0


	//----- nvinfo : EIATTR_CRS_STACK_SIZE
	.align		4
.L_943:
        /*01dc*/ 	.byte	0x04, 0x1e
        /*01de*/ 	.short	(.L_945 - .L_944)
.L_944:
        /*01e0*/ 	.word	0x00000000


	//----- nvinfo : EIATTR_CBANK_PARAM_SIZE
	.align		4
.L_945:
        /*01e4*/ 	.byte	0x03, 0x19
        /*01e6*/ 	.short	0x0038


	//----- nvinfo : EIATTR_PARAM_CBANK
	.align		4
        /*01e8*/ 	.byte	0x04, 0x0a
        /*01ea*/ 	.short	(.L_947 - .L_946)
	.align		4
.L_946:
        /*01ec*/ 	.word	index@(.nv.constant0.forward_linear_batch_double)
        /*01f0*/ 	.short	0x0380
        /*01f2*/ 	.short	0x0038


	//----- nvinfo : EIATTR_SW_WAR
	.align		4
.L_947:
        /*01f4*/ 	.byte	0x04, 0x36
        /*01f6*/ 	.short	(.L_949 - .L_948)
.L_948:
        /*01f8*/ 	.word	0x00000008
.L_949:


//--------------------- .nv.info.forward_linear_batch_float --------------------------
	.section	.nv.info.forward_linear_batch_float,"",@"SHT_CUDA_INFO"
	.sectionflags	@""
	.align	4


	//----- nvinfo : EIATTR_CUDA_API_VERSION
	.align		4
        /*0000*/ 	.byte	0x04, 0x37
        /*0002*/ 	.short	(.L_951 - .L_950)
.L_950:
        /*0004*/ 	.word	0x00000082


	//----- nvinfo : EIATTR_KPARAM_INFO
	.align		4
.L_951:
        /*0008*/ 	.byte	0x04, 0x17
        /*000a*/ 	.short	(.L_953 - .L_952)
.L_952:
        /*000c*/ 	.word	0x00000000
        /*0010*/ 	.short	0x0006
        /*0012*/ 	.short	0x0030
        /*0014*/ 	.byte	0x00, 0xf0, 0x21, 0x00


	//----- nvinfo : EIATTR_KPARAM_INFO
	.align		4
.L_953:
        /*0018*/ 	.byte	0x04, 0x17
        /*001a*/ 	.short	(.L_955 - .L_954)
.L_954:
        /*001c*/ 	.word	0x00000000
        /*0020*/ 	.short	0x0005
        /*0022*/ 	.short	0x0028
        /*0024*/ 	.byte	0x00, 0xf0, 0x21, 0x00


	//----- nvinfo : EIATTR_KPARAM_INFO
	.align		4
.L_955:
        /*0028*/ 	.byte	0x04, 0x17
        /*002a*/ 	.short	(.L_957 - .L_956)
.L_956:
        /*002c*/ 	.word	0x00000000
        /*0030*/ 	.short	0x0004
        /*0032*/ 	.short	0x0020
        /*0034*/ 	.byte	0x00, 0xf0, 0x21, 0x00


	//----- nvinfo : EIATTR_KPARAM_INFO
	.align		4
.L_957:
        /*0038*/ 	.byte	0x04, 0x17
        /*003a*/ 	.short	(.L_959 - .L_958)
.L_958:
        /*003c*/ 	.word	0x00000000
        /*0040*/ 	.short	0x0003
        /*0042*/ 	.short	0x0018
        /*0044*/ 	.byte	0x00, 0xf5, 0x21, 0x00


	//----- nvinfo : EIATTR_KPARAM_INFO
	.align		4
.L_959:
        /*0048*/ 	.byte	0x04, 0x17
        /*004a*/ 	.short	(.L_961 - .L_960)
.L_960:
        /*004c*/ 	.word	0x00000000
        /*0050*/ 	.short	0x0002
        /*0052*/ 	.short	0x0010
        /*0054*/ 	.byte	0x00, 0xf5, 0x21, 0x00


	//----- nvinfo : EIATTR_KPARAM_INFO
	.align		4
.L_961:
        /*0058*/ 	.byte	0x04, 0x17
        /*005a*/ 	.short	(.L_963 - .L_962)
.L_962:
        /*005c*/ 	.word	0x00000000
        /*0060*/ 	.short	0x0001
        /*0062*/ 	.short	0x0008
        /*0064*/ 	.byte	0x00, 0xf5, 0x21, 0x00


	//----- nvinfo : EIATTR_KPARAM_INFO
	.align		4
.L_963:
        /*0068*/ 	.byte	0x04, 0x17
        /*006a*/ 	.short	(.L_965 - .L_964)
.L_964:
        /*006c*/ 	.word	0x00000000
        /*0070*/ 	.short	0x0000
        /*0072*/ 	.short	0x0000
        /*0074*/ 	.byte	0x00, 0xf5, 0x21, 0x00


	//----- nvinfo : EIATTR_SPARSE_MMA_MASK
	.align		4
.L_965:
        /*0078*/ 	.byte	0x03, 0x50
        /*007a*/ 	.short	0x0000


	//----- nvinfo : EIATTR_MAXREG_COUNT
	.align		4
        /*007c*/ 	.byte	0x03, 0x1b
        /*007e*/ 	.short	0x00ff


	//----- nvinfo : EIATTR_NUM_BARRIERS
	.align		4
        /*0080*/ 	.byte	0x02, 0x4c
        /*0082*/ 	.byte	0x01
	.zero		1


	//----- nvinfo : EIATTR_MERCURY_ISA_VERSION
	.align		4
        /*0084*/ 	.byte	0x03, 0x5f
        /*0086*/ 	.short	0x0101


	//----- nvinfo : EIATTR_COOP_GROUP_MASK_REGIDS
	.align		4
        /*0088*/ 	.byte	0x04, 0x29
        /*008a*/ 	.short	(.L_967 - .L_966)


	//   ....[0]....
.L_966:
        /*008c*/ 	.word	0xffffffff


	//   ....[1]....
        /*0090*/ 	.word	0xffffffff


	//   ....[2]....
        /*0094*/ 	.word	0xffffffff


	//   ....[3]....
        /*0098*/ 	.word	0xffffffff


	//   ....[4]....
        /*009c*/ 	.word	0xffffffff


	//   ....[5]....
        /*00a0*/ 	.word	0xffffffff


	//   ....[6]....
        /*00a4*/ 	.word	0xffffffff


	//   ....[7]....
        /*00a8*/ 	.word	0xffffffff


	//   ....[8]....
        /*00ac*/ 	.word	0xffffffff


	//   ....[9]....
        /*00b0*/ 	.word	0xffffffff


	//   ....[10]....
        /*00b4*/ 	.word	0xffffffff


	//   ....[11]....
        /*00b8*/ 	.word	0xffffffff


	//   ....[12]....
        /*00bc*/ 	.word	0xffffffff


	//   ....[13]....
        /*00c0*/ 	.word	0xffffffff


	//   ....[14]....
        /*00c4*/ 	.word	0xffffffff


	//   ....[15]....
        /*00c8*/ 	.word	0xffffffff


	//   ....[16]....
        /*00cc*/ 	.word	0xffffffff


	//   ....[17]....
        /*00d0*/ 	.word	0xffffffff


	//   ....[18]....
        /*00d4*/ 	.word	0xffffffff


	//----- nvinfo : EIATTR_COOP_GROUP_INSTR_OFFSETS
	.align		4
.L_967:
        /*00d8*/ 	.byte	0x04, 0x28
        /*00da*/ 	.short	(.L_969 - .L_968)


	//   ....[0]....
.L_968:
        /*00dc*/ 	.word	0x000004f0


	//   ....[1]....
        /*00e0*/ 	.word	0x00000530


	//   ....[2]....
        /*00e4*/ 	.word	0x00000550


	//   ....[3]....
        /*00e8*/ 	.word	0x000005b0


	//   ....[4]....
        /*00ec*/ 	.word	0x000005c0


	//   ....[5]....
        /*00f0*/ 	.word	0x00000620


	//   ....[6]....
        /*00f4*/ 	.word	0x00000630


	//   ....[7]....
        /*00f8*/ 	.word	0x00000680


	//   ....[8]....
        /*00fc*/ 	.word	0x000006b0


	//   ....[9]....
        /*0100*/ 	.word	0x00000780


	//   ....[10]....
        /*0104*/ 	.word	0x00000790


	//   ....[11]....
        /*0108*/ 	.word	0x000007e0


	//   ....[12]....
        /*010c*/ 	.word	0x00000800


	//   ....[13]....
        /*0110*/ 	.word	0x00000860


	//   ....[14]....
        /*0114*/ 	.word	0x00000870


	//   ....[15]....
        /*0118*/ 	.word	0x000008c0


	//   ....[16]....
        /*011c*/ 	.word	0x000008e0


	//   ....[17]....
        /*0120*/ 	.word	0x00000930


	//   ....[18]....
        /*0124*/ 	.word	0x00000950


	//----- nvinfo : EIATTR_VRC_CTA_INIT_COUNT
	.align		4
.L_969:
        /*0128*/ 	.byte	0x02, 0x4a
	.zero		1
	.zero		1


	//----- nvinfo : EIATTR_EXIT_INSTR_OFFSETS
	.align		4
        /*012c*/ 	.byte	0x04, 0x1c
        /*012e*/ 	.short	(.L_971 - .L_970)


	//   ....[0]....
.L_970:
        /*0130*/ 	.word	0x000000a0


	//   ....[1]....
        /*0134*/ 	.word	0x00000120


	//   ....[2]....
        /*0138*/ 	.word	0x00000740


	//   ....[3]....
        /*013c*/ 	.word	0x00000960


	//   ....[4]....
        /*0140*/ 	.word	0x00000a70


	//----- nvinfo : EIATTR_CRS_STACK_SIZE
	.align		4
.L_971:
        /*0144*/ 	.byte	0x04, 0x1e
        /*0146*/ 	.short	(.L_973 - .L_972)
.L_972:
        /*0148*/ 	.word	0x00000000


	//----- nvinfo : EIATTR_CBANK_PARAM_SIZE
	.align		4
.L_973:
        /*014c*/ 	.byte	0x03, 0x19
        /*014e*/ 	.short	0x0038


	//----- nvinfo : EIATTR_PARAM_CBANK
	.align		4
        /*0150*/ 	.byte	0x04, 0x0a
        /*0152*/ 	.short	(.L_975 - .L_974)
	.align		4
.L_974:
        /*0154*/ 	.word	index@(.nv.constant0.forward_linear_batch_float)
        /*0158*/ 	.short	0x0380
        /*015a*/ 	.short	0x0038


	//----- nvinfo : EIATTR_SW_WAR
	.align		4
.L_975:
        /*015c*/ 	.byte	0x04, 0x36
        /*015e*/ 	.short	(.L_977 - .L_976)
.L_976:
        /*0160*/ 	.word	0x00000008
.L_977:


//--------------------- .nv.info.reduce_linear_batch_double --------------------------
	.section	.nv.info.reduce_linear_batch_double,"",@"SHT_CUDA_INFO"
	.sectionflags	@""
	.align	4


	//----- nvinfo : EIATTR_CUDA_API_VERSION
	.align		4
        /*0000*/ 	.byte	0x04, 0x37
        /*0002*/ 	.short	(.L_979 - .L_978)
.L_978:
        /*0004*/ 	.word	0x00000082


	//----- nvinfo : EIATTR_KPARAM_INFO
	.align		4
.L_979:
        /*0008*/ 	.byte	0x04, 0x17
        /*000a*/ 	.short	(.L_981 - .L_980)
.L_980:
        /*000c*/ 	.word	0x00000000
        /*0010*/ 	.short	0x0003
        /*0012*/ 	.short	0x0014
        /*0014*/ 	.byte	0x00, 0xf0, 0x11, 0x00


	//----- nvinfo : EIATTR_KPARAM_INFO
	.align		4
.L_981:
        /*0018*/ 	.byte	0x04, 0x17
        /*001a*/ 	.short	(.L_983 - .L_982)
.L_982:
        /*001c*/ 	.word	0x00000000
        /*0020*/ 	.short	0x0002
        /*0022*/ 	.short	0x0010
        /*0024*/ 	.byte	0x00, 0xf0, 0x11, 0x00


	//----- nvinfo : EIATTR_KPARAM_INFO
	.align		4
.L_983:
        /*0028*/ 	.byte	0x04, 0x17
        /*002a*/ 	.short	(.L_985 - .L_984)
.L_984:
        /*002c*/ 	.word	0x00000000
        /*0030*/ 	.short	0x0001
        /*0032*/ 	.short	0x0008
        /*0034*/ 	.byte	0x00, 0xf5, 0x21, 0x00


	//----- nvinfo : EIATTR_KPARAM_INFO
	.align		4
.L_985:
        /*0038*/ 	.byte	0x04, 0x17
        /*003a*/ 	.short	(.L_987 - .L_986)
.L_986:
        /*003c*/ 	.word	0x00000000
        /*0040*/ 	.short	0x0000
        /*0042*/ 	.short	0x0000
        /*0044*/ 	.byte	0x00, 0xf5, 0x21, 0x00


	//----- nvinfo : EIATTR_SPARSE_MMA_MASK
	.align		4
.L_987:
        /*0048*/ 	.byte	0x03, 0x50
        /*004a*/ 	.short	0x0000


	//----- nvinfo : EIATTR_MAXREG_COUNT
	.align		4
        /*004c*/ 	.byte	0x03, 0x1b
        /*004e*/ 	.short	0x00ff


	//----- nvinfo : EIATTR_NUM_BARRIERS
	.align		4
        /*0050*/ 	.byte	0x02, 0x4c
        /*0052*/ 	.byte	0x01
	.zero		1


	//----- nvinfo : EIATTR_MERCURY_ISA_VERSION
	.align		4
        /*0054*/ 	.byte	0x03, 0x5f
        /*0056*/ 	.short	0x0101


	//----- nvinfo : EIATTR_COOP_GROUP_MASK_REGIDS
	.align		4
        /*0058*/ 	.byte	0x04, 0x29
        /*005a*/ 	.short	(.L_989 - .L_988)


	//   ....[0]....
.L_988:
        /*005c*/ 	.word	0xffffffff


	//   ....[1]....
        /*0060*/ 	.word	0xffffffff


	//   ....[2]....
        /*0064*/ 	.word	0xffffffff


	//   ....[3]....
        /*0068*/ 	.word	0xffffffff


	//   ....[4]....
        /*006c*/ 	.word	0xffffffff


	//   ....[5]....
        /*0070*/ 	.word	0xffffffff


	//   ....[6]....
        /*0074*/ 	.word	0xffffffff


	//   ....[7]....
        /*0078*/ 	.word	0xffffffff


	//   ....[8]....
        /*007c*/ 	.word	0xffffffff


	//   ....[9]....
        /*0080*/ 	.word	0xffffffff


	//   ....[10]....
        /*0084*/ 	.word	0xffffffff


	//   ....[11]....
        /*0088*/ 	.word	0xffffffff


	//   ....[12]....
        /*008c*/ 	.word	0xffffffff


	//   ....[13]....
        /*0090*/ 	.word	0xffffffff


	//   ....[14]....
        /*0094*/ 	.word	0xffffffff


	//   ....[15]....
        /*0098*/ 	.word	0xffffffff


	//   ....[16]....
        /*009c*/ 	.word	0xffffffff


	//   ....[17]....
        /*00a0*/ 	.word	0xffffffff


	//   ....[18]....
        /*00a4*/ 	.word	0xffffffff


	//   ....[19]....
        /*00a8*/ 	.word	0xffffffff


	//----- nvinfo : EIATTR_COOP_GROUP_INSTR_OFFSETS
	.align		4
.L_989:
        /*00ac*/ 	.byte	0x04, 0x28
        /*00ae*/ 	.short	(.L_991 - .L_990)


	//   ....[0]....
.L_990:
        /*00b0*/ 	.word	0x000001a0


	//   ....[1]....
        /*00b4*/ 	.word	0x000001b0


	//   ....[2]....
        /*00b8*/ 	.word	0x000001d0


	//   ....[3]....
        /*00bc*/ 	.word	0x000001e0


	//   ....[4]....
        /*00c0*/ 	.word	0x00000210


	//   ....[5]....
        /*00c4*/ 	.word	0x00000220


	//   ....[6]....
        /*00c8*/ 	.word	0x00000240


	//   ....[7]....
        /*00cc*/ 	.word	0x00000250


	//   ....[8]....
        /*00d0*/ 	.word	0x00000270


	//   ....[9]....
        /*00d4*/ 	.word	0x00000280


	//   ....[10]....
        /*00d8*/ 	.word	0x000002f0


	//   ....[11]....
        /*00dc*/ 	.word	0x00000300


	//   ....[12]....
        /*00e0*/ 	.word	0x00000320


	//   ....[13]....
        /*00e4*/ 	.word	0x00000330


	//   ....[14]....
        /*00e8*/ 	.word	0x00000350


	//   ....[15]....
        /*00ec*/ 	.word	0x00000360


	//   ....[16]....
        /*00f0*/ 	.word	0x00000380


	//   ....[17]....
        /*00f4*/ 	.word	0x00000390


	//   ....[18]....
        /*00f8*/ 	.word	0x000003b0


	//   ....[19]....
        /*00fc*/ 	.word	0x000003c0


	//----- nvinfo : EIATTR_VRC_CTA_INIT_COUNT
	.align		4
.L_991:
        /*0100*/ 	.byte	0x02, 0x4a
	.zero		1
	.zero		1


	//----- nvinfo : EIATTR_EXIT_INSTR_OFFSETS
	.align		4
        /*0104*/ 	.byte	0x04, 0x1c
        /*0106*/ 	.short	(.L_993 - .L_992)


	//   ....[0]....
.L_992:
        /*0108*/ 	.word	0x00000040


	//   ....[1]....
        /*010c*/ 	.word	0x000000b0


	//   ....[2]....
        /*0110*/ 	.word	0x000002c0


	//   ....[3]....
        /*0114*/ 	.word	0x000003d0


	//   ....[4]....
        /*0118*/ 	.word	0x00000420


	//----- nvinfo : EIATTR_CBANK_PARAM_SIZE
	.align		4
.L_993:
        /*011c*/ 	.byte	0x03, 0x19
        /*011e*/ 	.short	0x0018


	//----- nvinfo : EIATTR_PARAM_CBANK
	.align		4
        /*0120*/ 	.byte	0x04, 0x0a
        /*0122*/ 	.short	(.L_995 - .L_994)
	.align		4
.L_994:
        /*0124*/ 	.word	index@(.nv.constant0.reduce_linear_batch_double)
        /*0128*/ 	.short	0x0380
        /*012a*/ 	.short	0x0018


	//----- nvinfo : EIATTR_SW_WAR
	.align		4
.L_995:
        /*012c*/ 	.byte	0x04, 0x36
        /*012e*/ 	.short	(.L_997 - .L_996)
.L_996:
        /*0130*/ 	.word	0x00000008
.L_997:


//--------------------- .nv.info.reduce_linear_batch_float --------------------------
	.section	.nv.info.reduce_linear_batch_float,"",@"SHT_CUDA_INFO"
	.sectionflags	@""
	.align	4


	//----- nvinfo : EIATTR_CUDA_API_VERSION
	.align		4
        /*0000*/ 	.byte	0x04, 0x37
        /*0002*/ 	.short	(.L_999 - .L_998)
.L_998:
        /*0004*/ 	.word	0x00000082


	//----- nvinfo : EIATTR_KPARAM_INFO
	.align		4
.L_999:
        /*0008*/ 	.byte	0x04, 0x17
        /*000a*/ 	.short	(.L_1001 - .L_1000)
.L_1000:
        /*000c*/ 	.word	0x00000000
        /*0010*/ 	.short	0x0003
        /*0012*/ 	.short	0x0014
        /*0014*/ 	.byte	0x00, 0xf0, 0x11, 0x00


	//----- nvinfo : EIATTR_KPARAM_INFO
	.align		4
.L_1001:
        /*0018*/ 	.byte	0x04, 0x17
        /*001a*/ 	.short	(.L_1003 - .L_1002)
.L_1002:
        /*001c*/ 	.word	0x00000000
        /*0020*/ 	.short	0x0002
        /*0022*/ 	.short	0x0010
        /*0024*/ 	.byte	0x00, 0xf0, 0x11, 0x00


	//----- nvinfo : EIATTR_KPARAM_INFO
	.align		4
.L_1003:
        /*0028*/ 	.byte	0x04, 0x17
        /*002a*/ 	.short	(.L_1005 - .L_1004)
.L_1004:
        /*002c*/ 	.word	0x00000000
        /*0030*/ 	.short	0x0001
        /*0032*/ 	.short	0x0008
        /*0034*/ 	.byte	0x00, 0xf5, 0x21, 0x00


	//----- nvinfo : EIATTR_KPARAM_INFO
	.align		4
.L_1005:
        /*0038*/ 	.byte	0x04, 0x17
        /*003a*/ 	.short	(.L_1007 - .L_1006)
.L_1006:
        /*003c*/ 	.word	0x00000000
        /*0040*/ 	.short	0x0000
        /*0042*/ 	.short	0x0000
        /*0044*/ 	.byte	0x00, 0xf5, 0x21, 0x00


	//----- nvinfo : EIATTR_SPARSE_MMA_MASK
	.align		4
.L_1007:
        /*0048*/ 	.byte	0x03, 0x50
        /*004a*/ 	.short	0x0000


	//----- nvinfo : EIATTR_MAXREG_COUNT
	.align		4
        /*004c*/ 	.byte	0x03, 0x1b
        /*004e*/ 	.short	0x00ff


	//----- nvinfo : EIATTR_NUM_BARRIERS
	.align		4
        /*0050*/ 	.byte	0x02, 0x4c
        /*0052*/ 	.byte	0x01
	.zero		1


	//----- nvinfo : EIATTR_MERCURY_ISA_VERSION
	.align		4
        /*0054*/ 	.byte	0x03, 0x5f
        /*0056*/ 	.short	0x0101


	//----- nvinfo : EIATTR_COOP_GROUP_MASK_REGIDS
	.align		4
        /*0058*/ 	.byte	0x04, 0x29
        /*005a*/ 	.short	(.L_1009 - .L_1008)


	//   ....[0]....
.L_1008:
        /*005c*/ 	.word	0xffffffff


	//   ....[1]....
        /*0060*/ 	.word	0xffffffff


	//   ....[2]....
        /*0064*/ 	.word	0xffffffff


	//   ....[3]....
        /*0068*/ 	.word	0xffffffff


	//   ....[4]....
        /*006c*/ 	.word	0xffffffff


	//   ....[5]....
        /*0070*/ 	.word	0xffffffff


	//   ....[6]....
        /*0074*/ 	.word	0xffffffff


	//   ....[7]....
        /*0078*/ 	.word	0xffffffff


	//   ....[8]....
        /*007c*/ 	.word	0xffffffff


	//   ....[9]....
        /*0080*/ 	.word	0xffffffff


	//----- nvinfo : EIATTR_COOP_GROUP_INSTR_OFFSETS
	.align		4
.L_1009:
        /*0084*/ 	.byte	0x04, 0x28
        /*0086*/ 	.short	(.L_1011 - .L_1010)


	//   ....[0]....
.L_1010:
        /*0088*/ 	.word	0x000001b0


	//   ....[1]....
        /*008c*/ 	.word	0x000001d0


	//   ....[2]....
        /*0090*/ 	.word	0x000001f0


	//   ....[3]....
        /*0094*/ 	.word	0x00000210


	//   ....[4]....
        /*0098*/ 	.word	0x00000230


	//   ....[5]....
        /*009c*/ 	.word	0x000002a0


	//   ....[6]....
        /*00a0*/ 	.word	0x000002c0


	//   ....[7]....
        /*00a4*/ 	.word	0x000002e0


	//   ....[8]....
        /*00a8*/ 	.word	0x00000300


	//   ....[9]....
        /*00ac*/ 	.word	0x00000320


	//----- nvinfo : EIATTR_VRC_CTA_INIT_COUNT
	.align		4
.L_1011:
        /*00b0*/ 	.byte	0x02, 0x4a
	.zero		1
	.zero		1


	//----- nvinfo : EIATTR_EXIT_INSTR_OFFSETS
	.align		4
        /*00b4*/ 	.byte	0x04, 0x1c
        /*00b6*/ 	.short	(.L_1013 - .L_1012)


	//   ....[0]....
.L_1012:
        /*00b8*/ 	.word	0x00000040


	//   ....[1]....
        /*00bc*/ 	.word	0x000000b0


	//   ....[2]....
        /*00c0*/ 	.word	0x00000270


	//   ....[3]....
        /*00c4*/ 	.word	0x00000330


	//   ....[4]....
        /*00c8*/ 	.word	0x00000380


	//----- nvinfo : EIATTR_CBANK_PARAM_SIZE
	.align		4
.L_1013:
        /*00cc*/ 	.byte	0x03, 0x19
        /*00ce*/ 	.short	0x0018


	//----- nvinfo : EIATTR_PARAM_CBANK
	.align		4
        /*00d0*/ 	.byte	0x04, 0x0a
        /*00d2*/ 	.short	(.L_1015 - .L_1014)
	.align		4
.L_1014:
        /*00d4*/ 	.word	index@(.nv.constant0.reduce_linear_batch_float)
        /*00d8*/ 	.short	0x0380
        /*00da*/ 	.short	0x0018


	//----- nvinfo : EIATTR_SW_WAR
	.align		4
.L_1015:
        /*00dc*/ 	.byte	0x04, 0x36
        /*00de*/ 	.short	(.L_1017 - .L_1016)
.L_1016:
        /*00e0*/ 	.word	0x00000008
.L_1017:


//--------------------- .nv.info.softmax_backward_double --------------------------
	.section	.nv.info.softmax_backward_double,"",@"SHT_CUDA_INFO"
	.sectionflags	@""
	.align	4


	//----- nvinfo : EIATTR_CUDA_API_VERSION
	.align		4
        /*0000*/ 	.byte	0x04, 0x37
        /*0002*/ 	.short	(.L_1019 - .L_1018)
.L_1018:
        /*0004*/ 	.word	0x00000082


	//----- nvinfo : EIATTR_KPARAM_INFO
	.align		4
.L_1019:
        /*0008*/ 	.byte	0x04, 0x17
        /*000a*/ 	.short	(.L_1021 - .L_1020)
.L_1020:
        /*000c*/ 	.word	0x00000000
        /*0010*/ 	.short	0x0005
        /*0012*/ 	.short	0x0028
        /*0014*/ 	.byte	0x00, 0xf0, 0x21, 0x00


	//----- nvinfo : EIATTR_KPARAM_INFO
	.align		4
.L_1021:
        /*0018*/ 	.byte	0x04, 0x17
        /*001a*/ 	.short	(.L_1023 - .L_1022)
.L_1022:
        /*001c*/ 	.word	0x00000000
        /*0020*/ 	.short	0x0004
        /*0022*/ 	.short	0x0020
        /*0024*/ 	.byte	0x00, 0xf0, 0x21, 0x00


	//----- nvinfo : EIATTR_KPARAM_INFO
	.align		4
.L_1023:
        /*0028*/ 	.byte	0x04, 0x17
        /*002a*/ 	.short	(.L_1025 - .L_1024)
.L_1024:
        /*002c*/ 	.word	0x00000000
        /*0030*/ 	.short	0x0003
        /*0032*/ 	.short	0x0018
        /*0034*/ 	.byte	0x00, 0xf5, 0x21, 0x00


	//----- nvinfo : EIATTR_KPARAM_INFO
	.align		4
.L_1025:
        /*0038*/ 	.byte	0x04, 0x17
        /*003a*/ 	.short	(.L_1027 - .L_1026)
.L_1026:
        /*003c*/ 	.word	0x00000000
        /*0040*/ 	.short	0x0002
        /*0042*/ 	.short	0x0010
        /*0044*/ 	.byte	0x00, 0xf5, 0x21, 0x00


	//----- nvinfo : EIATTR_KPARAM_INFO
	.align		4
.L_1027:
        /*0048*/ 	.byte	0x04, 0x17
        /*004a*/ 	.short	(.L_1029 - .L_1028)
.L_1028:
        /*004c*/ 	.word	0x00000000
        /*0050*/ 	.short	0x0001
        /*0052*/ 	.short	0x0008
        /*0054*/ 	.byte	0x00, 0xf5, 0x21, 0x00


	//----- nvinfo : EIATTR_KPARAM_INFO
	.align		4
.L_1029:
        /*0058*/ 	.byte	0x04, 0x17
        /*005a*/ 	.short	(.L_1031 - .L_1030)
.L_1030:
        /*005c*/ 	.word	0x00000000
        /*0060*/ 	.short	0x0000
        /*0062*/ 	.short	0x0000
        /*0064*/ 	.byte	0x00, 0xf5, 0x21, 0x00


	//----- nvinfo : EIATTR_SPARSE_MMA_MASK
	.align		4
.L_1031:
        /*0068*/ 	.byte	0x03, 0x50
        /*006a*/ 	.short	0x0000


	//----- nvinfo : EIATTR_MAXREG_COUNT
	.align		4
        /*006c*/ 	.byte	0x03, 0x1b
        /*006e*/ 	.short	0x00ff


	//----- nvinfo : EIATTR_NUM_BARRIERS
	.align		4
        /*0070*/ 	.byte	0x02, 0x4c
        /*0072*/ 	.byte	0x01
	.zero		1


	//----- nvinfo : EIATTR_MERCURY_ISA_VERSION
	.align		4
        /*0074*/ 	.byte	0x03, 0x5f
        /*0076*/ 	.short	0x0101


	//----- nvinfo : EIATTR_VRC_CTA_INIT_COUNT
	.align		4
        /*0078*/ 	.byte	0x02, 0x4a
	.zero		1
	.zero		1


	//----- nvinfo : EIATTR_EXIT_INSTR_OFFSETS
	.align		4
        /*007c*/ 	.byte	0x04, 0x1c
        /*007e*/ 	.short	(.L_1033 - .L_1032)


	//   ....[0]....
.L_1032:
        /*0080*/ 	.word	0x00000090


	//   ....[1]....
        /*0084*/ 	.word	0x00000780


	//   ....[2]....
        /*0088*/ 	.word	0x00000a50


	//----- nvinfo : EIATTR_CRS_STACK_SIZE
	.align		4
.L_1033:
        /*008c*/ 	.byte	0x04, 0x1e
        /*008e*/ 	.short	(.L_1035 - .L_1034)
.L_1034:
        /*0090*/ 	.word	0x00000000


	//----- nvinfo : EIATTR_CBANK_PARAM_SIZE
	.align		4
.L_1035:
        /*0094*/ 	.byte	0x03, 0x19
        /*0096*/ 	.short	0x0030


	//----- nvinfo : EIATTR_PARAM_CBANK
	.align		4
        /*0098*/ 	.byte	0x04, 0x0a
        /*009a*/ 	.short	(.L_1037 - .L_1036)
	.align		4
.L_1036:
        /*009c*/ 	.word	index@(.nv.constant0.softmax_backward_double)
        /*00a0*/ 	.short	0x0380
        /*00a2*/ 	.short	0x0030


	//----- nvinfo : EIATTR_SW_WAR
	.align		4
.L_1037:
        /*00a4*/ 	.byte	0x04, 0x36
        /*00a6*/ 	.short	(.L_1039 - .L_1038)
.L_1038:
        /*00a8*/ 	.word	0x00000008
.L_1039:


//--------------------- .nv.info.tanh_backward_double --------------------------
	.section	.nv.info.tanh_backward_double,"",@"SHT_CUDA_INFO"
	.sectionflags	@""
	.align	4


	//----- nvinfo : EIATTR_CUDA_API_VERSION
	.align		4
        /*0000*/ 	.byte	0x04, 0x37
        /*0002*/ 	.short	(.L_1041 - .L_1040)
.L_1040:
        /*0004*/ 	.word	0x00000082


	//----- nvinfo : EIATTR_KPARAM_INFO
	.align		4
.L_1041:
        /*0008*/ 	.byte	0x04, 0x17
        /*000a*/ 	.short	(.L_1043 - .L_1042)
.L_1042:
        /*000c*/ 	.word	0x00000000
        /*0010*/ 	.short	0x0005
        /*0012*/ 	.short	0x0028
        /*0014*/ 	.byte	0x00, 0xf0, 0x21, 0x00


	//----- nvinfo : EIATTR_KPARAM_INFO
	.align		4
.L_1043:
        /*0018*/ 	.byte	0x04, 0x17
        /*001a*/ 	.short	(.L_1045 - .L_1044)
.L_1044:
        /*001c*/ 	.word	0x00000000
        /*0020*/ 	.short	0x0004
        /*0022*/ 	.short	0x0020
        /*0024*/ 	.byte	0x00, 0xf0, 0x21, 0x00


	//----- nvinfo : EIATTR_KPARAM_INFO
	.align		4
.L_1045:
        /*0028*/ 	.byte	0x04, 0x17
        /*002a*/ 	.short	(.L_1047 - .L_1046)
.L_1046:
        /*002c*/ 	.word	0x00000000
        /*0030*/ 	.short	0x0003
        /*0032*/ 	.short	0x0018
        /*0034*/ 	.byte	0x00, 0xf5, 0x21, 0x00


	//----- nvinfo : EIATTR_KPARAM_INFO
	.align		4
.L_1047:
        /*0038*/ 	.byte	0x04, 0x17
        /*003a*/ 	.short	(.L_1049 - .L_1048)
.L_1048:
        /*003c*/ 	.word	0x00000000
        /*0040*/ 	.short	0x0002
        /*0042*/ 	.short	0x0010
        /*0044*/ 	.byte	0x00, 0xf5, 0x21, 0x00


	//----- nvinfo : EIATTR_KPARAM_INFO
	.align		4
.L_1049:
        /*0048*/ 	.byte	0x04, 0x17
        /*004a*/ 	.short	(.L_1051 - .L_1050)
.L_1050:
        /*004c*/ 	.word	0x00000000
        /*0050*/ 	.short	0x0001
        /*0052*/ 	.short	0x0008
        /*0054*/ 	.byte	0x00, 0xf5, 0x21, 0x00


	//----- nvinfo : EIATTR_KPARAM_INFO
	.align		4
.L_1051:
        /*0058*/ 	.byte	0x04, 0x17
        /*005a*/ 	.short	(.L_1053 - .L_1052)
.L_1052:
        /*005c*/ 	.word	0x00000000
        /*0060*/ 	.short	0x0000
        /*0062*/ 	.short	0x0000
        /*0064*/ 	.byte	0x00, 0xf5, 0x21, 0x00


	//----- nvinfo : EIATTR_SPARSE_MMA_MASK
	.align		4
.L_1053:
        /*0068*/ 	.byte	0x03, 0x50
        /*006a*/ 	.short	0x0000


	//----- nvinfo : EIATTR_MAXREG_COUNT
	.align		4
        /*006c*/ 	.byte	0x03, 0x1b
        /*006e*/ 	.short	0x00ff


	//----- nvinfo : EIATTR_MERCURY_ISA_VERSION
	.align		4
        /*0070*/ 	.byte	0x03, 0x5f
        /*0072*/ 	.short	0x0101


	//----- nvinfo : EIATTR_VRC_CTA_INIT_COUNT
	.align		4
        /*0074*/ 	.byte	0x02, 0x4a
	.zero		1
	.zero		1


	//----- nvinfo : EIATTR_EXIT_INSTR_OFFSETS
	.align		4
        /*0078*/ 	.byte	0x04, 0x1c
        /*007a*/ 	.short	(.L_1055 - .L_1054)


	//   ....[0]....
.L_1054:
        /*007c*/ 	.word	0x000000e0


	//   ....[1]....
        /*0080*/ 	.word	0x00000260


	//----- nvinfo : EIATTR_CBANK_PARAM_SIZE
	.align		4
.L_1055:
        /*0084*/ 	.byte	0x03, 0x19
        /*0086*/ 	.short	0x0030


	//----- nvinfo : EIATTR_PARAM_CBANK
	.align		4
        /*0088*/ 	.byte	0x04, 0x0a
        /*008a*/ 	.short	(.L_1057 - .L_1056)
	.align		4
.L_1056:
        /*008c*/ 	.word	index@(.nv.constant0.tanh_backward_double)
        /*0090*/ 	.short	0x0380
        /*0092*/ 	.short	0x0030


	//----- nvinfo : EIATTR_SW_WAR
	.align		4
.L_1057:
        /*0094*/ 	.byte	0x04, 0x36
        /*0096*/ 	.short	(.L_1059 - .L_1058)
.L_1058:
        /*0098*/ 	.word	0x00000008
.L_1059:


//--------------------- .nv.info.swish_backward_double --------------------------
	.section	.nv.info.swish_backward_double,"",@"SHT_CUDA_INFO"
	.sectionflags	@""
	.align	4


	//----- nvinfo : EIATTR_CUDA_API_VERSION
	.align		4
        /*0000*/ 	.byte	0x04, 0x37
        /*0002*/ 	.short	(.L_1061 - .L_1060)
.L_1060:
        /*0004*/ 	.word	0x00000082


	//----- nvinfo : EIATTR_KPARAM_INFO
	.align		4
.L_1061:
        /*0008*/ 	.byte	0x04, 0x17
        /*000a*/ 	.short	(.L_1063 - .L_1062)
.L_1062:
        /*000c*/ 	.word	0x00000000
        /*0010*/ 	.short	0x0005
        /*0012*/ 	.short	0x0028
        /*0014*/ 	.byte	0x00, 0xf0, 0x21, 0x00


	//----- nvinfo : EIATTR_KPARAM_INFO
	.align		4
.L_1063:
        /*0018*/ 	.byte	0x04, 0x17
        /*001a*/ 	.short	(.L_1065 - .L_1064)
.L_1064:
        /*001c*/ 	.word	0x00000000
        /*0020*/ 	.short	0x0004
        /*0022*/ 	.short	0x0020
        /*0024*/ 	.byte	0x00, 0xf0, 0x21, 0x00


	//----- nvinfo : EIATTR_KPARAM_INFO
	.align		4
.L_1065:
        /*0028*/ 	.byte	0x04, 0x17
        /*002a*/ 	.short	(.L_1067 - .L_1066)
.L_1066:
        /*002c*/ 	.word	0x00000000
        /*0030*/ 	.short	0x0003
        /*0032*/ 	.short	0x0018
        /*0034*/ 	.byte	0x00, 0xf5, 0x21, 0x00


	//----- nvinfo : EIATTR_KPARAM_INFO
	.align		4
.L_1067:
        /*0038*/ 	.byte	0x04, 0x17
        /*003a*/ 	.short	(.L_1069 - .L_1068)
.L_1068:
        /*003c*/ 	.word	0x00000000
        /*0040*/ 	.short	0x0002
        /*0042*/ 	.short	0x0010
        /*0044*/ 	.byte	0x00, 0xf5, 0x21, 0x00


	//----- nvinfo : EIATTR_KPARAM_INFO
	.align		4
.L_1069:
        /*0048*/ 	.byte	0x04, 0x17
        /*004a*/ 	.short	(.L_1071 - .L_1070)
.L_1070:
        /*004c*/ 	.word	0x00000000
        /*0050*/ 	.short	0x0001
        /*0052*/ 	.short	0x0008
        /*0054*/ 	.byte	0x00, 0xf5, 0x21, 0x00


	//----- nvinfo : EIATTR_KPARAM_INFO
	.align		4
.L_1071:
        /*0058*/ 	.byte	0x04, 0x17
        /*005a*/ 	.short	(.L_1073 - .L_1072)
.L_1072:
        /*005c*/ 	.word	0x00000000
        /*0060*/ 	.short	0x0000
        /*0062*/ 	.short	0x0000
        /*0064*/ 	.byte	0x00, 0xf5, 0x21, 0x00


	//----- nvinfo : EIATTR_SPARSE_MMA_MASK
	.align		4
.L_1073:
        /*0068*/ 	.byte	0x03, 0x50
        /*006a*/ 	.short	0x0000


	//----- nvinfo : EIATTR_MAXREG_COUNT
	.align		4
        /*006c*/ 	.byte	0x03, 0x1b
        /*006e*/ 	.short	0x00ff


	//----- nvinfo : EIATTR_MERCURY_ISA_VERSION
	.align		4
        /*0070*/ 	.byte	0x03, 0x5f
        /*0072*/ 	.short	0x0101


	//----- nvinfo : EIATTR_VRC_CTA_INIT_COUNT
	.align		4
        /*0074*/ 	.byte	0x02, 0x4a
	.zero		1
	.zero		1


	//----- nvinfo : EIATTR_EXIT_INSTR_OFFSETS
	.align		4
        /*0078*/ 	.byte	0x04, 0x1c
        /*007a*/ 	.short	(.L_1075 - .L_1074)


	//   ....[0]....
.L_1074:
        /*007c*/ 	.word	0x000000e0


	//   ....[1]....
        /*0080*/ 	.word	0x00000760


	//----- nvinfo : EIATTR_CRS_STACK_SIZE
	.align		4
.L_1075:
        /*0084*/ 	.byte	0x04, 0x1e
        /*0086*/ 	.short	(.L_1077 - .L_1076)
.L_1076:
        /*0088*/ 	.word	0x00000000


	//----- nvinfo : EIATTR_CBANK_PARAM_SIZE
	.align		4
.L_1077:
        /*008c*/ 	.byte	0x03, 0x19
        /*008e*/ 	.short	0x0030


	//----- nvinfo : EIATTR_PARAM_CBANK
	.align		4
        /*0090*/ 	.byte	0x04, 0x0a
        /*0092*/ 	.short	(.L_1079 - .L_1078)
	.align		4
.L_1078:
        /*0094*/ 	.word	index@(.nv.constant0.swish_backward_double)
        /*0098*/ 	.short	0x0380
        /*009a*/ 	.short	0x0030


	//----- nvinfo : EIATTR_SW_WAR
	.align		4
.L_1079:
        /*009c*/ 	.byte	0x04, 0x36
        /*009e*/ 	.short	(.L_1081 - .L_1080)
.L_1080:
        /*00a0*/ 	.word	0x00000008
.L_1081:


//--------------------- .nv.info.relu_backward_double --------------------------
	.section	.nv.info.relu_backward_double,"",@"SHT_CUDA_INFO"
	.sectionflags	@""
	.align	4


	//----- nvinfo : EIATTR_CUDA_API_VERSION
	.align		4
        /*0000*/ 	.byte	0x04, 0x37
        /*0002*/ 	.short	(.L_1083 - .L_1082)
.L_1082:
        /*0004*/ 	.word	0x00000082


	//----- nvinfo : EIATTR_KPARAM_INFO
	.align		4
.L_1083:
        /*0008*/ 	.byte	0x04, 0x17
        /*000a*/ 	.short	(.L_1085 - .L_1084)
.L_1084:
        /*000c*/ 	.word	0x00000000
        /*0010*/ 	.short	0x0005
        /*0012*/ 	.short	0x0028
        /*0014*/ 	.byte	0x00, 0xf0, 0x21, 0x00


	//----- nvinfo : EIATTR_KPARAM_INFO
	.align		4
.L_1085:
        /*0018*/ 	.byte	0x04, 0x17
        /*001a*/ 	.short	(.L_1087 - .L_1086)
.L_1086:
        /*001c*/ 	.word	0x00000000
        /*0020*/ 	.short	0x0004
        /*0022*/ 	.short	0x0020
        /*0024*/ 	.byte	0x00, 0xf0, 0x21, 0x00


	//----- nvinfo : EIATTR_KPARAM_INFO
	.align		4
.L_1087:
        /*0028*/ 	.byte	0x04, 0x17
        /*002a*/ 	.short	(.L_1089 - .L_1088)
.L_1088:
        /*002c*/ 	.word	0x00000000
        /*0030*/ 	.short	0x0003
        /*0032*/ 	.short	0x0018
        /*0034*/ 	.byte	0x00, 0xf5, 0x21, 0x00


	//----- nvinfo : EIATTR_KPARAM_INFO
	.align		4
.L_1089:
        /*0038*/ 	.byte	0x04, 0x17
        /*003a*/ 	.short	(.L_1091 - .L_1090)
.L_1090:
        /*003c*/ 	.word	0x00000000
        /*0040*/ 	.short	0x0002
        /*0042*/ 	.short	0x0010
        /*0044*/ 	.byte	0x00, 0xf5, 0x21, 0x00


	//----- nvinfo : EIATTR_KPARAM_INFO
	.align		4
.L_1091:
        /*0048*/ 	.byte	0x04, 0x17
        /*004a*/ 	.short	(.L_1093 - .L_1092)
.L_1092:
        /*004c*/ 	.word	0x00000000
        /*0050*/ 	.short	0x0001
        /*0052*/ 	.short	0x0008
        /*0054*/ 	.byte	0x00, 0xf5, 0x21, 0x00


	//----- nvinfo : EIATTR_KPARAM_INFO
	.align		4
.L_1093:
        /*0058*/ 	.byte	0x04, 0x17
        /*005a*/ 	.short	(.L_1095 - .L_1094)
.L_1094:
        /*005c*/ 	.word	0x00000000
        /*0060*/ 	.short	0x0000
        /*0062*/ 	.short	0x0000
        /*0064*/ 	.byte	0x00, 0xf5, 0x21, 0x00


	//----- nvinfo : EIATTR_SPARSE_MMA_MASK
	.align		4
.L_1095:
        /*0068*/ 	.byte	0x03, 0x50
        /*006a*/ 	.short	0x0000


	//----- nvinfo : EIATTR_MAXREG_COUNT
	.align		4
        /*006c*/ 	.byte	0x03, 0x1b
        /*006e*/ 	.short	0x00ff


	//----- nvinfo : EIATTR_MERCURY_ISA_VERSION
	.align		4
        /*0070*/ 	.byte	0x03, 0x5f
        /*0072*/ 	.short	0x0101


	//----- nvinfo : EIATTR_VRC_CTA_INIT_COUNT
	.align		4
        /*0074*/ 	.byte	0x02, 0x4a
	.zero		1
	.zero		1


	//----- nvinfo : EIATTR_EXIT_INSTR_OFFSETS
	.align		4
        /*0078*/ 	.byte	0x04, 0x1c
        /*007a*/ 	.short	(.L_1097 - .L_1096)


	//   ....[0]....
.L_1096:
        /*007c*/ 	.word	0x000000e0


	//   ....[1]....
        /*0080*/ 	.word	0x00000220


	//   ....[2]....
        /*0084*/ 	.word	0x000002a0


	//----- nvinfo : EIATTR_CBANK_PARAM_SIZE
	.align		4
.L_1097:
        /*0088*/ 	.byte	0x03, 0x19
        /*008a*/ 	.short	0x0030


	//----- nvinfo : EIATTR_PARAM_CBANK
	.align		4
        /*008c*/ 	.byte	0x04, 0x0a
        /*008e*/ 	.short	(.L_1099 - .L_1098)
	.align		4
.L_1098:
        /*0090*/ 	.word	index@(.nv.constant0.relu_backward_double)
        /*0094*/ 	.short	0x0380
        /*0096*/ 	.short	0x0030


	//----- nvinfo : EIATTR_SW_WAR
	.align		4
.L_1099:
        /*0098*/ 	.byte	0x04, 0x36
        /*009a*/ 	.short	(.L_1101 - .L_1100)
.L_1100:
        /*009c*/ 	.word	0x00000008
.L_1101:


//--------------------- .nv.info.sigmoid_backward_double --------------------------
	.section	.nv.info.sigmoid_backward_double,"",@"SHT_CUDA_INFO"
	.sectionflags	@""
	.align	4


	//----- nvinfo : EIATTR_CUDA_API_VERSION
	.align		4
        /*0000*/ 	.byte	0x04, 0x37
        /*0002*/ 	.short	(.L_1103 - .L_1102)
.L_1102:
        /*0004*/ 	.word	0x00000082


	//----- nvinfo : EIATTR_KPARAM_INFO
	.align		4
.L_1103:
        /*0008*/ 	.byte	0x04, 0x17
        /*000a*/ 	.short	(.L_1105 - .L_1104)
.L_1104:
        /*000c*/ 	.word	0x00000000
        /*0010*/ 	.short	0x0005
        /*0012*/ 	.short	0x0028
        /*0014*/ 	.byte	0x00, 0xf0, 0x21, 0x00


	//----- nvinfo : EIATTR_KPARAM_INFO
	.align		4
.L_1105:
        /*0018*/ 	.byte	0x04, 0x17
        /*001a*/ 	.short	(.L_1107 - .L_1106)
.L_1106:
        /*001c*/ 	.word	0x00000000
        /*0020*/ 	.short	0x0004
        /*0022*/ 	.short	0x0020
        /*0024*/ 	.byte	0x00, 0xf0, 0x21, 0x00


	//----- nvinfo : EIATTR_KPARAM_INFO
	.align		4
.L_1107:
        /*0028*/ 	.byte	0x04, 0x17
        /*002a*/ 	.short	(.L_1109 - .L_1108)
.L_1108:
        /*002c*/ 	.word	0x00000000
        /*0030*/ 	.short	0x0003
        /*0032*/ 	.short	0x0018
        /*0034*/ 	.byte	0x00, 0xf5, 0x21, 0x00


	//----- nvinfo : EIATTR_KPARAM_INFO
	.align		4
.L_1109:
        /*0038*/ 	.byte	0x04, 0x17
        /*003a*/ 	.short	(.L_1111 - .L_1110)
.L_1110:
        /*003c*/ 	.word	0x00000000
        /*0040*/ 	.short	0x0002
        /*0042*/ 	.short	0x0010
        /*0044*/ 	.byte	0x00, 0xf5, 0x21, 0x00


	//----- nvinfo : EIATTR_KPARAM_INFO
	.align		4
.L_1111:
        /*0048*/ 	.byte	0x04, 0x17
        /*004a*/ 	.short	(.L_1113 - .L_1112)
.L_1112:
        /*004c*/ 	.word	0x00000000
        /*0050*/ 	.short	0x0001
        /*0052*/ 	.short	0x0008
        /*0054*/ 	.byte	0x00, 0xf5, 0x21, 0x00


	//----- nvinfo : EIATTR_KPARAM_INFO
	.align		4
.L_1113:
        /*0058*/ 	.byte	0x04, 0x17
        /*005a*/ 	.short	(.L_1115 - .L_1114)
.L_1114:
        /*005c*/ 	.word	0x00000000
        /*0060*/ 	.short	0x0000
        /*0062*/ 	.short	0x0000
        /*0064*/ 	.byte	0x00, 0xf5, 0x21, 0x00


	//----- nvinfo : EIATTR_SPARSE_MMA_MASK
	.align		4
.L_1115:
        /*0068*/ 	.byte	0x03, 0x50
        /*006a*/ 	.short	0x0000


	//----- nvinfo : EIATTR_MAXREG_COUNT
	.align		4
        /*006c*/ 	.byte	0x03, 0x1b
        /*006e*/ 	.short	0x00ff


	//----- nvinfo : EIATTR_MERCURY_ISA_VERSION
	.align		4
        /*0070*/ 	.byte	0x03, 0x5f
        /*0072*/ 	.short	0x0101


	//----- nvinfo : EIATTR_VRC_CTA_INIT_COUNT
	.align		4
        /*0074*/ 	.byte	0x02, 0x4a
	.zero		1
	.zero		1


	//----- nvinfo : EIATTR_EXIT_INSTR_OFFSETS
	.align		4
        /*0078*/ 	.byte	0x04, 0x1c
        /*007a*/ 	.short	(.L_1117 - .L_1116)


	//   ....[0]....
.L_1116:
        /*007c*/ 	.word	0x000000e0


	//   ....[1]....
        /*0080*/ 	.word	0x00000270


	//----- nvinfo : EIATTR_CBANK_PARAM_SIZE
	.align		4
.L_1117:
        /*0084*/ 	.byte	0x03, 0x19
        /*0086*/ 	.short	0x0030


	//----- nvinfo : EIATTR_PARAM_CBANK
	.align		4
        /*0088*/ 	.byte	0x04, 0x0a
        /*008a*/ 	.short	(.L_1119 - .L_1118)
	.align		4
.L_1118:
        /*008c*/ 	.word	index@(.nv.constant0.sigmoid_backward_double)
        /*0090*/ 	.short	0x0380
        /*0092*/ 	.short	0x0030


	//----- nvinfo : EIATTR_SW_WAR
	.align		4
.L_1119:
        /*0094*/ 	.byte	0x04, 0x36
        /*0096*/ 	.short	(.L_1121 - .L_1120)
.L_1120:
        /*0098*/ 	.word	0x00000008
.L_1121:


//--------------------- .nv.info.softmax_forward_double --------------------------
	.section	.nv.info.softmax_forward_double,"",@"SHT_CUDA_INFO"
	.sectionflags	@""
	.align	4


	//----- nvinfo : EIATTR_CUDA_API_VERSION
	.align		4
        /*0000*/ 	.byte	0x04, 0x37
        /*0002*/ 	.short	(.L_1123 - .L_1122)
.L_1122:
        /*0004*/ 	.word	0x00000082


	//----- nvinfo : EIATTR_KPARAM_INFO
	.align		4
.L_1123:
        /*0008*/ 	.byte	0x04, 0x17
        /*000a*/ 	.short	(.L_1125 - .L_1124)
.L_1124:
        /*000c*/ 	.word	0x00000000
        /*0010*/ 	.short	0x0003
        /*0012*/ 	.short	0x0018
        /*0014*/ 	.byte	0x00, 0xf0, 0x21, 0x00


	//----- nvinfo : EIATTR_KPARAM_INFO
	.align		4
.L_1125:
        /*0018*/ 	.byte	0x04, 0x17
        /*001a*/ 	.short	(.L_1127 - .L_1126)
.L_1126:
        /*001c*/ 	.word	0x00000000
        /*0020*/ 	.short	0x0002
        /*0022*/ 	.short	0x0010
        /*0024*/ 	.byte	0x00, 0xf0, 0x21, 0x00


	//----- nvinfo : EIATTR_KPARAM_INFO
	.align		4
.L_1127:
        /*0028*/ 	.byte	0x04, 0x17
        /*002a*/ 	.short	(.L_1129 - .L_1128)
.L_1128:
        /*002c*/ 	.word	0x00000000
        /*0030*/ 	.short	0x0001
        /*0032*/ 	.short	0x0008
        /*0034*/ 	.byte	0x00, 0xf5, 0x21, 0x00


	//----- nvinfo : EIATTR_KPARAM_INFO
	.align		4
.L_1129:
        /*0038*/ 	.byte	0x04, 0x17
        /*003a*/ 	.short	(.L_1131 - .L_1130)
.L_1130:
        /*003c*/ 	.word	0x00000000
        /*0040*/ 	.short	0x0000
        /*0042*/ 	.short	0x0000
        /*0044*/ 	.byte	0x00, 0xf5, 0x21, 0x00


	//----- nvinfo : EIATTR_SPARSE_MMA_MASK
	.align		4
.L_1131:
        /*0048*/ 	.byte	0x03, 0x50
        /*004a*/ 	.short	0x0000


	//----- nvinfo : EIATTR_MAXREG_COUNT
	.align		4
        /*004c*/ 	.byte	0x03, 0x1b
        /*004e*/ 	.short	0x00ff


	//----- nvinfo : EIATTR_NUM_BARRIERS
	.align		4
        /*0050*/ 	.byte	0x02, 0x4c
        /*0052*/ 	.byte	0x01
	.zero		1


	//----- nvinfo : EIATTR_MERCURY_ISA_VERSION
	.align		4
        /*0054*/ 	.byte	0x03, 0x5f
        /*0056*/ 	.short	0x0101


	//----- nvinfo : EIATTR_COOP_GROUP_MASK_REGIDS
	.align		4
        /*0058*/ 	.byte	0x04, 0x29
        /*005a*/ 	.short	(.L_1133 - .L_1132)


	//   ....[0]....
.L_1132:
        /*005c*/ 	.word	0xffffffff


	//   ....[1]....
        /*0060*/ 	.word	0xffffffff


	//   ....[2]....
        /*0064*/ 	.word	0xffffffff


	//   ....[3]....
        /*0068*/ 	.word	0xffffffff


	//   ....[4]....
        /*006c*/ 	.word	0xffffffff


	//   ....[5]....
        /*0070*/ 	.word	0xffffffff


	//   ....[6]....
        /*0074*/ 	.word	0xffffffff


	//   ....[7]....
        /*0078*/ 	.word	0xffffffff


	//   ....[8]....
        /*007c*/ 	.word	0xffffffff


	//   ....[9]....
        /*0080*/ 	.word	0xffffffff


	//   ....[10]....
        /*0084*/ 	.word	0xffffffff


	//   ....[11]....
        /*0088*/ 	.word	0xffffffff


	//   ....[12]....
        /*008c*/ 	.word	0xffffffff


	//   ....[13]....
        /*0090*/ 	.word	0xffffffff


	//   ....[14]....
        /*0094*/ 	.word	0xffffffff


	//   ....[15]....
        /*0098*/ 	.word	0xffffffff


	//   ....[16]....
        /*009c*/ 	.word	0xffffffff


	//   ....[17]....
        /*00a0*/ 	.word	0xffffffff


	//   ....[18]....
        /*00a4*/ 	.word	0xffffffff


	//   ....[19]....
        /*00a8*/ 	.word	0xffffffff


	//   ....[20]....
        /*00ac*/ 	.word	0xffffffff


	//   ....[21]....
        /*00b0*/ 	.word	0xffffffff


	//   ....[22]....
        /*00b4*/ 	.word	0xffffffff


	//   ....[23]....
        /*00b8*/ 	.word	0xffffffff


	//   ....[24]....
        /*00bc*/ 	.word	0xffffffff


	//   ....[25]....
        /*00c0*/ 	.word	0xffffffff


	//   ....[26]....
        /*00c4*/ 	.word	0xffffffff


	//   ....[27]....
        /*00c8*/ 	.word	0xffffffff


	//   ....[28]....
        /*00cc*/ 	.word	0xffffffff


	//   ....[29]....
        /*00d0*/ 	.word	0xffffffff


	//   ....[30]....
        /*00d4*/ 	.word	0xffffffff


	//   ....[31]....
        /*00d8*/ 	.word	0xffffffff


	//   ....[32]....
        /*00dc*/ 	.word	0xffffffff


	//   ....[33]....
        /*00e0*/ 	.word	0xffffffff


	//   ....[34]....
        /*00e4*/ 	.word	0xffffffff


	//   ....[35]....
        /*00e8*/ 	.word	0xffffffff


	//   ....[36]....
        /*00ec*/ 	.word	0xffffffff


	//   ....[37]....
        /*00f0*/ 	.word	0xffffffff


	//   ....[38]....
        /*00f4*/ 	.word	0xffffffff


	//   ....[39]....
        /*00f8*/ 	.word	0xffffffff


	//   ....[40]....
        /*00fc*/ 	.word	0x05000005


	//   ....[41]....
        /*0100*/ 	.word	0x05000005


	//   ....[42]....
        /*0104*/ 	.word	0x05000005


	//   ....[43]....
        /*0108*/ 	.word	0x05000005


	//   ....[44]....
        /*010c*/ 	.word	0x05000005


	//   ....[45]....
        /*0110*/ 	.word	0x05000005


	//   ....[46]....
        /*0114*/ 	.word	0x05000005


	//   ....[47]....
        /*0118*/ 	.word	0x05000005


	//   ....[48]....
        /*011c*/ 	.word	0x05000005


	//   ....[49]....
        /*0120*/ 	.word	0x05000005


	//   ....[50]....
        /*0124*/ 	.word	0x05000005


	//   ....[51]....
        /*0128*/ 	.word	0x05000005


	//   ....[52]....
        /*012c*/ 	.word	0x05000005


	//   ....[53]....
        /*0130*/ 	.word	0x05000005


	//   ....[54]....
        /*0134*/ 	.word	0x05000005


	//   ....[55]....
        /*0138*/ 	.word	0x05000005


	//   ....[56]....
        /*013c*/ 	.word	0x05000005


	//   ....[57]....
        /*0140*/ 	.word	0x05000005


	//   ....[58]....
        /*0144*/ 	.word	0x05000005


	//   ....[59]....
        /*0148*/ 	.word	0x05000005


	//----- nvinfo : EIATTR_COOP_GROUP_INSTR_OFFSETS
	.align		4
.L_1133:
        /*014c*/ 	.byte	0x04, 0x28
        /*014e*/ 	.short	(.L_1135 - .L_1134)


	//   ....[0]....
.L_1134:
        /*0150*/ 	.word	0x00000370


	//   ....[1]....
        /*0154*/ 	.word	0x000003a0


	//   ....[2]....
        /*0158*/ 	.word	0x00000410


	//   ....[3]....
        /*015c*/ 	.word	0x00000450


	//   ....[4]....
        /*0160*/ 	.word	0x000004a0


	//   ....[5]....
        /*0164*/ 	.word	0x000004c0


	//   ....[6]....
        /*0168*/ 	.word	0x00000530


	//   ....[7]....
        /*016c*/ 	.word	0x00000550


	//   ....[8]....
        /*0170*/ 	.word	0x000005c0


	//   ....[9]....
        /*0174*/ 	.word	0x00000620


	//   ....[10]....
        /*0178*/ 	.word	0x00000700


	//   ....[11]....
        /*017c*/ 	.word	0x00000720


	//   ....[12]....
        /*0180*/ 	.word	0x00000790


	//   ....[13]....
        /*0184*/ 	.word	0x000007d0


	//   ....[14]....
        /*0188*/ 	.word	0x00000840


	//   ....[15]....
        /*018c*/ 	.word	0x00000880


	//   ....[16]....
        /*0190*/ 	.word	0x000008f0


	//   ....[17]....
        /*0194*/ 	.word	0x00000920


	//   ....[18]....
        /*0198*/ 	.word	0x000009a0


	//   ....[19]....
        /*019c*/ 	.word	0x000009d0


	//   ....[20]....
        /*01a0*/ 	.word	0x00000fa0


	//   ....[21]....
        /*01a4*/ 	.word	0x00000fc0


	//   ....[22]....
        /*01a8*/ 	.word	0x00000ff0


	//   ....[23]....
        /*01ac*/ 	.word	0x00001000


	//   ....[24]....
        /*01b0*/ 	.word	0x00001020


	//   ....[25]....
        /*01b4*/ 	.word	0x00001030


	//   ....[26]....
        /*01b8*/ 	.word	0x00001050


	//   ....[27]....
        /*01bc*/ 	.word	0x00001060


	//   ....[28]....
        /*01c0*/ 	.word	0x00001080


	//   ....[29]....
        /*01c4*/ 	.word	0x00001090


	//   ....[30]....
        /*01c8*/ 	.word	0x00001120


	//   ....[31]....
        /*01cc*/ 	.word	0x00001130


	//   ....[32]....
        /*01d0*/ 	.word	0x00001150


	//   ....[33]....
        /*01d4*/ 	.word	0x00001160


	//   ....[34]....
        /*01d8*/ 	.word	0x00001180


	//   ....[35]....
        /*01dc*/ 	.word	0x00001190


	//   ....[36]....
        /*01e0*/ 	.word	0x000011b0


	//   ....[37]....
        /*01e4*/ 	.word	0x000011c0


	//   ....[38]....
        /*01e8*/ 	.word	0x000011e0


	//   ....[39]....
        /*01ec*/ 	.word	0x000011f0


	//   ....[40]....
        /*01f0*/ 	.word	0x00001990


	//   ....[41]....
        /*01f4*/ 	.word	0x000019e0


	//   ....[42]....
        /*01f8*/ 	.word	0x00001ae0


	//   ....[43]....
        /*01fc*/ 	.word	0x00001b30


	//   ....[44]....
        /*0200*/ 	.word	0x00001c30


	//   ....[45]....
        /*0204*/ 	.word	0x00001c80


	//   ....[46]....
        /*0208*/ 	.word	0x00001d80


	//   ....[47]....
        /*020c*/ 	.word	0x00001dd0


	//   ....[48]....
        /*0210*/ 	.word	0x00001ed0


	//   ....[49]....
        /*0214*/ 	.word	0x00001f20


	//   ....[50]....
        /*0218*/ 	.word	0x00001fa0


	//   ....[51]....
        /*021c*/ 	.word	0x00001ff0


	//   ....[52]....
        /*0220*/ 	.word	0x00002060


	//   ....[53]....
        /*0224*/ 	.word	0x000020b0


	//   ....[54]....
        /*0228*/ 	.word	0x00002120


	//   ....[55]....
        /*022c*/ 	.word	0x00002170


	//   ....[56]....
        /*0230*/ 	.word	0x000021e0


	//   ....[57]....
        /*0234*/ 	.word	0x00002230


	//   ....[58]....
        /*0238*/ 	.word	0x000022a0


	//   ....[59]....
        /*023c*/ 	.word	0x000022f0


	//----- nvinfo : EIATTR_VRC_CTA_INIT_COUNT
	.align		4
.L_1135:
        /*0240*/ 	.byte	0x02, 0x4a
	.zero		1
	.zero		1


	//----- nvinfo : EIATTR_EXIT_INSTR_OFFSETS
	.align		4
        /*0244*/ 	.byte	0x04, 0x1c
        /*0246*/ 	.short	(.L_1137 - .L_1136)


	//   ....[0]....
.L_1136:
        /*0248*/ 	.word	0x00000090


	//   ....[1]....
        /*024c*/ 	.word	0x000012b0


	//   ....[2]....
        /*0250*/ 	.word	0x00001930


	//----- nvinfo : EIATTR_CRS_STACK_SIZE
	.align		4
.L_1137:
        /*0254*/ 	.byte	0x04, 0x1e
        /*0256*/ 	.short	(.L_1139 - .L_1138)
.L_1138:
        /*0258*/ 	.word	0x00000000


	//----- nvinfo : EIATTR_CBANK_PARAM_SIZE
	.align		4
.L_1139:
        /*025c*/ 	.byte	0x03, 0x19
        /*025e*/ 	.short	0x0020


	//----- nvinfo : EIATTR_PARAM_CBANK
	.align		4
        /*0260*/ 	.byte	0x04, 0x0a
        /*0262*/ 	.short	(.L_1141 - .L_1140)
	.align		4
.L_1140:
        /*0264*/ 	.word	index@(.nv.constant0.softmax_forward_double)
        /*0268*/ 	.short	0x0380
        /*026a*/ 	.short	0x0020


	//----- nvinfo : EIATTR_SW_WAR
	.align		4
.L_1141:
        /*026c*/ 	.byte	0x04, 0x36
        /*026e*/ 	.short	(.L_1143 - .L_1142)
.L_1142:
        /*0270*/ 	.word	0x00000008
.L_1143:


//--------------------- .nv.info.tanh_forward_double --------------------------
	.section	.nv.info.tanh_forward_double,"",@"SHT_CUDA_INFO"
	.sectionflags	@""
	.align	4


	//----- nvinfo : EIATTR_CUDA_API_VERSION
	.align		4
        /*0000*/ 	.byte	0x04, 0x37
        /*0002*/ 	.short	(.L_1145 - .L_1144)
.L_1144:
        /*0004*/ 	.word	0x00000082


	//----- nvinfo : EIATTR_KPARAM_INFO
	.align		4
.L_1145:
        /*0008*/ 	.byte	0x04, 0x17
        /*000a*/ 	.short	(.L_1147 - .L_1146)
.L_1146:
        /*000c*/ 	.word	0x00000000
        /*0010*/ 	.short	0x0003
        /*0012*/ 	.short	0x0018
        /*0014*/ 	.byte	0x00, 0xf0, 0x21, 0x00


	//----- nvinfo : EIATTR_KPARAM_INFO
	.align		4
.L_1147:
        /*0018*/ 	.byte	0x04, 0x17
        /*001a*/ 	.short	(.L_1149 - .L_1148)
.L_1148:
        /*001c*/ 	.word	0x00000000
        /*0020*/ 	.short	0x0002
        /*0022*/ 	.short	0x0010
        /*0024*/ 	.byte	0x00, 0xf0, 0x21, 0x00


	//----- nvinfo : EIATTR_KPARAM_INFO
	.align		4
.L_1149:
        /*0028*/ 	.byte	0x04, 0x17
        /*002a*/ 	.short	(.L_1151 - .L_1150)
.L_1150:
        /*002c*/ 	.word	0x00000000
        /*0030*/ 	.short	0x0001
        /*0032*/ 	.short	0x0008
        /*0034*/ 	.byte	0x00, 0xf5, 0x21, 0x00


	//----- nvinfo : EIATTR_KPARAM_INFO
	.align		4
.L_1151:
        /*0038*/ 	.byte	0x04, 0x17
        /*003a*/ 	.short	(.L_1153 - .L_1152)
.L_1152:
        /*003c*/ 	.word	0x00000000
        /*0040*/ 	.short	0x0000
        /*0042*/ 	.short	0x0000
        /*0044*/ 	.byte	0x00, 0xf5, 0x21, 0x00


	//----- nvinfo : EIATTR_SPARSE_MMA_MASK
	.align		4
.L_1153:
        /*0048*/ 	.byte	0x03, 0x50
        /*004a*/ 	.short	0x0000


	//----- nvinfo : EIATTR_MAXREG_COUNT
	.align		4
        /*004c*/ 	.byte	0x03, 0x1b
        /*004e*/ 	.short	0x00ff


	//----- nvinfo : EIATTR_MERCURY_ISA_VERSION
	.align		4
        /*0050*/ 	.byte	0x03, 0x5f
        /*0052*/ 	.short	0x0101


	//----- nvinfo : EIATTR_VRC_CTA_INIT_COUNT
	.align		4
        /*0054*/ 	.byte	0x02, 0x4a
	.zero		1
	.zero		1


	//----- nvinfo : EIATTR_EXIT_INSTR_OFFSETS
	.align		4
        /*0058*/ 	.byte	0x04, 0x1c
        /*005a*/ 	.short	(.L_1155 - .L_1154)


	//   ....[0]....
.L_1154:
        /*005c*/ 	.word	0x000000e0


	//   ....[1]....
        /*0060*/ 	.word	0x00000940


	//----- nvinfo : EIATTR_CRS_STACK_SIZE
	.align		4
.L_1155:
        /*0064*/ 	.byte	0x04, 0x1e
        /*0066*/ 	.short	(.L_1157 - .L_1156)
.L_1156:
        /*0068*/ 	.word	0x00000000


	//----- nvinfo : EIATTR_CBANK_PARAM_SIZE
	.align		4
.L_1157:
        /*006c*/ 	.byte	0x03, 0x19
        /*006e*/ 	.short	0x0020


	//----- nvinfo : EIATTR_PARAM_CBANK
	.align		4
        /*0070*/ 	.byte	0x04, 0x0a
        /*0072*/ 	.short	(.L_1159 - .L_1158)
	.align		4
.L_1158:
        /*0074*/ 	.word	index@(.nv.constant0.tanh_forward_double)
        /*0078*/ 	.short	0x0380
        /*007a*/ 	.short	0x0020


	//----- nvinfo : EIATTR_SW_WAR
	.align		4
.L_1159:
        /*007c*/ 	.byte	0x04, 0x36
        /*007e*/ 	.short	(.L_1161 - .L_1160)
.L_1160:
        /*0080*/ 	.word	0x00000008
.L_1161:


//--------------------- .nv.info.swish_forward_double --------------------------
	.section	.nv.info.swish_forward_double,"",@"SHT_CUDA_INFO"
	.sectionflags	@""
	.align	4


	//----- nvinfo : EIATTR_CUDA_API_VERSION
	.align		4
        /*0000*/ 	.byte	0x04, 0x37
        /*0002*/ 	.short	(.L_1163 - .L_1162)
.L_1162:
        /*0004*/ 	.word	0x00000082


	//----- nvinfo : EIATTR_KPARAM_INFO
	.align		4
.L_1163:
        /*0008*/ 	.byte	0x04, 0x17
        /*000a*/ 	.short	(.L_1165 - .L_1164)
.L_1164:
        /*000c*/ 	.word	0x00000000
        /*0010*/ 	.short	0x0003
        /*0012*/ 	.short	0x0018
        /*0014*/ 	.byte	0x00, 0xf0, 0x21, 0x00


	//----- nvinfo : EIATTR_KPARAM_INFO
	.align		4
.L_1165:
        /*0018*/ 	.byte	0x04, 0x17
        /*001a*/ 	.short	(.L_1167 - .L_1166)
.L_1166:
        /*001c*/ 	.word	0x00000000
        /*0020*/ 	.short	0x0002
        /*0022*/ 	.short	0x0010
        /*0024*/ 	.byte	0x00, 0xf0, 0x21, 0x00


	//----- nvinfo : EIATTR_KPARAM_INFO
	.align		4
.L_1167:
        /*0028*/ 	.byte	0x04, 0x17
        /*002a*/ 	.short	(.L_1169 - .L_1168)
.L_1168:
        /*002c*/ 	.word	0x00000000
        /*0030*/ 	.short	0x0001
        /*0032*/ 	.short	0x0008
        /*0034*/ 	.byte	0x00, 0xf5, 0x21, 0x00


	//----- nvinfo : EIATTR_KPARAM_INFO
	.align		4
.L_1169:
        /*0038*/ 	.byte	0x04, 0x17
        /*003a*/ 	.short	(.L_1171 - .L_1170)
.L_1170:
        /*003c*/ 	.word	0x00000000
        /*0040*/ 	.short	0x0000
        /*0042*/ 	.short	0x0000
        /*0044*/ 	.byte	0x00, 0xf5, 0x21, 0x00


	//----- nvinfo : EIATTR_SPARSE_MMA_MASK
	.align		4
.L_1171:
        /*0048*/ 	.byte	0x03, 0x50
        /*004a*/ 	.short	0x0000


	//----- nvinfo : EIATTR_MAXREG_COUNT
	.align		4
        /*004c*/ 	.byte	0x03, 0x1b
        /*004e*/ 	.short	0x00ff


	//----- nvinfo : EIATTR_MERCURY_ISA_VERSION
	.align		4
        /*0050*/ 	.byte	0x03, 0x5f
        /*0052*/ 	.short	0x0101


	//----- nvinfo : EIATTR_VRC_CTA_INIT_COUNT
	.align		4
        /*0054*/ 	.byte	0x02, 0x4a
	.zero		1
	.zero		1


	//----- nvinfo : EIATTR_EXIT_INSTR_OFFSETS
	.align		4
        /*0058*/ 	.byte	0x04, 0x1c
        /*005a*/ 	.short	(.L_1173 - .L_1172)


	//   ....[0]....
.L_1172:
        /*005c*/ 	.word	0x000000e0


	//   ....[1]....
        /*0060*/ 	.word	0x000006e0


	//----- nvinfo : EIATTR_CRS_STACK_SIZE
	.align		4
.L_1173:
        /*0064*/ 	.byte	0x04, 0x1e
        /*0066*/ 	.short	(.L_1175 - .L_1174)
.L_1174:
        /*0068*/ 	.word	0x00000000


	//----- nvinfo : EIATTR_CBANK_PARAM_SIZE
	.align		4
.L_1175:
        /*006c*/ 	.byte	0x03, 0x19
        /*006e*/ 	.short	0x0020


	//----- nvinfo : EIATTR_PARAM_CBANK
	.align		4
        /*0070*/ 	.byte	0x04, 0x0a
        /*0072*/ 	.short	(.L_1177 - .L_1176)
	.align		4
.L_1176:
        /*0074*/ 	.word	index@(.nv.constant0.swish_forward_double)
        /*0078*/ 	.short	0x0380
        /*007a*/ 	.short	0x0020


	//----- nvinfo : EIATTR_SW_WAR
	.align		4
.L_1177:
        /*007c*/ 	.byte	0x04, 0x36
        /*007e*/ 	.short	(.L_1179 - .L_1178)
.L_1178:
        /*0080*/ 	.word	0x00000008
.L_1179:


//--------------------- .nv.info.relu_forward_double --------------------------
	.section	.nv.info.relu_forward_double,"",@"SHT_CUDA_INFO"
	.sectionflags	@""
	.align	4


	//----- nvinfo : EIATTR_CUDA_API_VERSION
	.align		4
        /*0000*/ 	.byte	0x04, 0x37
        /*0002*/ 	.short	(.L_1181 - .L_1180)
.L_1180:
        /*0004*/ 	.word	0x00000082


	//----- nvinfo : EIATTR_KPARAM_INFO
	.align		4
.L_1181:
        /*0008*/ 	.byte	0x04, 0x17
        /*000a*/ 	.short	(.L_1183 - .L_1182)
.L_1182:
        /*000c*/ 	.word	0x00000000
        /*0010*/ 	.short	0x0003
        /*0012*/ 	.short	0x0018
        /*0014*/ 	.byte	0x00, 0xf0, 0x21, 0x00


	//----- nvinfo : EIATTR_KPARAM_INFO
	.align		4
.L_1183:
        /*0018*/ 	.byte	0x04, 0x17
        /*001a*/ 	.short	(.L_1185 - .L_1184)
.L_1184:
        /*001c*/ 	.word	0x00000000
        /*0020*/ 	.short	0x0002
        /*0022*/ 	.short	0x0010
        /*0024*/ 	.byte	0x00, 0xf0, 0x21, 0x00


	//----- nvinfo : EIATTR_KPARAM_INFO
	.align		4
.L_1185:
        /*0028*/ 	.byte	0x04, 0x17
        /*002a*/ 	.short	(.L_1187 - .L_1186)
.L_1186:
        /*002c*/ 	.word	0x00000000
        /*0030*/ 	.short	0x0001
        /*0032*/ 	.short	0x0008
        /*0034*/ 	.byte	0x00, 0xf5, 0x21, 0x00


	//----- nvinfo : EIATTR_KPARAM_INFO
	.align		4
.L_1187:
        /*0038*/ 	.byte	0x04, 0x17
        /*003a*/ 	.short	(.L_1189 - .L_1188)
.L_1188:
        /*003c*/ 	.word	0x00000000
        /*0040*/ 	.short	0x0000
        /*0042*/ 	.short	0x0000
        /*0044*/ 	.byte	0x00, 0xf5, 0x21, 0x00


	//----- nvinfo : EIATTR_SPARSE_MMA_MASK
	.align		4
.L_1189:
        /*0048*/ 	.byte	0x03, 0x50
        /*004a*/ 	.short	0x0000


	//----- nvinfo : EIATTR_MAXREG_COUNT
	.align		4
        /*004c*/ 	.byte	0x03, 0x1b
        /*004e*/ 	.short	0x00ff


	//----- nvinfo : EIATTR_MERCURY_ISA_VERSION
	.align		4
        /*0050*/ 	.byte	0x03, 0x5f
        /*0052*/ 	.short	0x0101


	//----- nvinfo : EIATTR_VRC_CTA_INIT_COUNT
	.align		4
        /*0054*/ 	.byte	0x02, 0x4a
	.zero		1
	.zero		1


	//----- nvinfo : EIATTR_EXIT_INSTR_OFFSETS
	.align		4
        /*0058*/ 	.byte	0x04, 0x1c
        /*005a*/ 	.short	(.L_1191 - .L_1190)


	//   ....[0]....
.L_1190:
        /*005c*/ 	.word	0x000000e0


	//   ....[1]....
        /*0060*/ 	.word	0x00000290


	//----- nvinfo : EIATTR_CBANK_PARAM_SIZE
	.align		4
.L_1191:
        /*0064*/ 	.byte	0x03, 0x19
        /*0066*/ 	.short	0x0020


	//----- nvinfo : EIATTR_PARAM_CBANK
	.align		4
        /*0068*/ 	.byte	0x04, 0x0a
        /*006a*/ 	.short	(.L_1193 - .L_1192)
	.align		4
.L_1192:
        /*006c*/ 	.word	index@(.nv.constant0.relu_forward_double)
        /*0070*/ 	.short	0x0380
        /*0072*/ 	.short	0x0020


	//----- nvinfo : EIATTR_SW_WAR
	.align		4
.L_1193:
        /*0074*/ 	.byte	0x04, 0x36
        /*0076*/ 	.short	(.L_1195 - .L_1194)
.L_1194:
        /*0078*/ 	.word	0x00000008
.L_1195:


//--------------------- .nv.info.sigmoid_forward_double --------------------------
	.section	.nv.info.sigmoid_forward_double,"",@"SHT_CUDA_INFO"
	.sectionflags	@""
	.align	4


	//----- nvinfo : EIATTR_CUDA_API_VERSION
	.align		4
        /*0000*/ 	.byte	0x04, 0x37
        /*0002*/ 	.short	(.L_1197 - .L_1196)
.L_1196:
        /*0004*/ 	.word	0x00000082


	//----- nvinfo : EIATTR_KPARAM_INFO
	.align		4
.L_1197:
        /*0008*/ 	.byte	0x04, 0x17
        /*000a*/ 	.short	(.L_1199 - .L_1198)
.L_1198:
        /*000c*/ 	.word	0x00000000
        /*0010*/ 	.short	0x0003
        /*0012*/ 	.short	0x0018
        /*0014*/ 	.byte	0x00, 0xf0, 0x21, 0x00


	//----- nvinfo : EIATTR_KPARAM_INFO
	.align		4
.L_1199:
        /*0018*/ 	.byte	0x04, 0x17
        /*001a*/ 	.short	(.L_1201 - .L_1200)
.L_1200:
        /*001c*/ 	.word	0x00000000
        /*0020*/ 	.short	0x0002
        /*0022*/ 	.short	0x0010
        /*0024*/ 	.byte	0x00, 0xf0, 0x21, 0x00


	//----- nvinfo : EIATTR_KPARAM_INFO
	.align		4
.L_1201:
        /*0028*/ 	.byte	0x04, 0x17
        /*002a*/ 	.short	(.L_1203 - .L_1202)
.L_1202:
        /*002c*/ 	.word	0x00000000
        /*0030*/ 	.short	0x0001
        /*0032*/ 	.short	0x0008
        /*0034*/ 	.byte	0x00, 0xf5, 0x21, 0x00


	//----- nvinfo : EIATTR_KPARAM_INFO
	.align		4
.L_1203:
        /*0038*/ 	.byte	0x04, 0x17
        /*003a*/ 	.short	(.L_1205 - .L_1204)
.L_1204:
        /*003c*/ 	.word	0x00000000
        /*0040*/ 	.short	0x0000
        /*0042*/ 	.short	0x0000
        /*0044*/ 	.byte	0x00, 0xf5, 0x21, 0x00


	//----- nvinfo : EIATTR_SPARSE_MMA_MASK
	.align		4
.L_1205:
        /*0048*/ 	.byte	0x03, 0x50
        /*004a*/ 	.short	0x0000


	//----- nvinfo : EIATTR_MAXREG_COUNT
	.align		4
        /*004c*/ 	.byte	0x03, 0x1b
        /*004e*/ 	.short	0x00ff


	//----- nvinfo : EIATTR_MERCURY_ISA_VERSION
	.align		4
        /*0050*/ 	.byte	0x03, 0x5f
        /*0052*/ 	.short	0x0101


	//----- nvinfo : EIATTR_VRC_CTA_INIT_COUNT
	.align		4
        /*0054*/ 	.byte	0x02, 0x4a
	.zero		1
	.zero		1


	//----- nvinfo : EIATTR_EXIT_INSTR_OFFSETS
	.align		4
        /*0058*/ 	.byte	0x04, 0x1c
        /*005a*/ 	.short	(.L_1207 - .L_1206)


	//   ....[0]....
.L_1206:
        /*005c*/ 	.word	0x000000e0


	//   ....[1]....
        /*0060*/ 	.word	0x000006d0


	//----- nvinfo : EIATTR_CRS_STACK_SIZE
	.align		4
.L_1207:
        /*0064*/ 	.byte	0x04, 0x1e
        /*0066*/ 	.short	(.L_1209 - .L_1208)
.L_1208:
        /*0068*/ 	.word	0x00000000


	//----- nvinfo : EIATTR_CBANK_PARAM_SIZE
	.align		4
.L_1209:
        /*006c*/ 	.byte	0x03, 0x19
        /*006e*/ 	.short	0x0020


	//----- nvinfo : EIATTR_PARAM_CBANK
	.align		4
        /*0070*/ 	.byte	0x04, 0x0a
        /*0072*/ 	.short	(.L_1211 - .L_1210)
	.align		4
.L_1210:
        /*0074*/ 	.word	index@(.nv.constant0.sigmoid_forward_double)
        /*0078*/ 	.short	0x0380
        /*007a*/ 	.short	0x0020


	//----- nvinfo : EIATTR_SW_WAR
	.align		4
.L_1211:
        /*007c*/ 	.byte	0x04, 0x36
        /*007e*/ 	.short	(.L_1213 - .L_1212)
.L_1212:
        /*0080*/ 	.word	0x00000008
.L_1213:


//--------------------- .nv.info.softmax_backward_float --------------------------
	.section	.nv.info.softmax_backward_float,"",@"SHT_CUDA_INFO"
	.sectionflags	@""
	.align	4


	//----- nvinfo : EIATTR_CUDA_API_VERSION
	.align		4
        /*0000*/ 	.byte	0x04, 0x37
        /*0002*/ 	.short	(.L_1215 - .L_1214)
.L_1214:
        /*0004*/ 	.word	0x00000082


	//----- nvinfo : EIATTR_KPARAM_INFO
	.align		4
.L_1215:
        /*0008*/ 	.byte	0x04, 0x17
        /*000a*/ 	.short	(.L_1217 - .L_1216)
.L_1216:
        /*000c*/ 	.word	0x00000000
        /*0010*/ 	.short	0x0005
        /*0012*/ 	.short	0x0028
        /*0014*/ 	.byte	0x00, 0xf0, 0x21, 0x00


	//----- nvinfo : EIATTR_KPARAM_INFO
	.align		4
.L_1217:
        /*0018*/ 	.byte	0x04, 0x17
        /*001a*/ 	.short	(.L_1219 - .L_1218)
.L_1218:
        /*001c*/ 	.word	0x00000000
        /*0020*/ 	.short	0x0004
        /*0022*/ 	.short	0x0020
        /*0024*/ 	.byte	0x00, 0xf0, 0x21, 0x00


	//----- nvinfo : EIATTR_KPARAM_INFO
	.align		4
.L_1219:
        /*0028*/ 	.byte	0x04, 0x17
        /*002a*/ 	.short	(.L_1221 - .L_1220)
.L_1220:
        /*002c*/ 	.word	0x00000000
        /*0030*/ 	.short	0x0003
        /*0032*/ 	.short	0x0018
        /*0034*/ 	.byte	0x00, 0xf5, 0x21, 0x00


	//----- nvinfo : EIATTR_KPARAM_INFO
	.align		4
.L_1221:
        /*0038*/ 	.byte	0x04, 0x17
        /*003a*/ 	.short	(.L_1223 - .L_1222)
.L_1222:
        /*003c*/ 	.word	0x00000000
        /*0040*/ 	.short	0x0002
        /*0042*/ 	.short	0x0010
        /*0044*/ 	.byte	0x00, 0xf5, 0x21, 0x00


	//----- nvinfo : EIATTR_KPARAM_INFO
	.align		4
.L_1223:
        /*0048*/ 	.byte	0x04, 0x17
        /*004a*/ 	.short	(.L_1225 - .L_1224)
.L_1224:
        /*004c*/ 	.word	0x00000000
        /*0050*/ 	.short	0x0001
        /*0052*/ 	.short	0x0008
        /*0054*/ 	.byte	0x00, 0xf5, 0x21, 0x00


	//----- nvinfo : EIATTR_KPARAM_INFO
	.align		4
.L_1225:
        /*0058*/ 	.byte	0x04, 0x17
        /*005a*/ 	.short	(.L_1227 - .L_1226)
.L_1226:
        /*005c*/ 	.word	0x00000000
        /*0060*/ 	.short	0x0000
        /*0062*/ 	.short	0x0000
        /*0064*/ 	.byte	0x00, 0xf5, 0x21, 0x00


	//----- nvinfo : EIATTR_SPARSE_MMA_MASK
	.align		4
.L_1227:
        /*0068*/ 	.byte	0x03, 0x50
        /*006a*/ 	.short	0x0000


	//----- nvinfo : EIATTR_MAXREG_COUNT
	.align		4
        /*006c*/ 	.byte	0x03, 0x1b
        /*006e*/ 	.short	0x00ff


	//----- nvinfo : EIATTR_NUM_BARRIERS
	.align		4
        /*0070*/ 	.byte	0x02, 0x4c
        /*0072*/ 	.byte	0x01
	.zero		1


	//----- nvinfo : EIATTR_MERCURY_ISA_VERSION
	.align		4
        /*0074*/ 	.byte	0x03, 0x5f
        /*0076*/ 	.short	0x0101


	//----- nvinfo : EIATTR_VRC_CTA_INIT_COUNT
	.align		4
        /*0078*/ 	.byte	0x02, 0x4a
	.zero		1
	.zero		1


	//----- nvinfo : EIATTR_EXIT_INSTR_OFFSETS
	.align		4
        /*007c*/ 	.byte	0x04, 0x1c
        /*007e*/ 	.short	(.L_1229 - .L_1228)


	//   ....[0]....
.L_1228:
        /*0080*/ 	.word	0x00000090


	//   ....[1]....
        /*0084*/ 	.word	0x00000770


	//   ....[2]....
        /*0088*/ 	.word	0x00000a10


	//----- nvinfo : EIATTR_CRS_STACK_SIZE
	.align		4
.L_1229:
        /*008c*/ 	.byte	0x04, 0x1e
        /*008e*/ 	.short	(.L_1231 - .L_1230)
.L_1230:
        /*0090*/ 	.word	0x00000000


	//----- nvinfo : EIATTR_CBANK_PARAM_SIZE
	.align		4
.L_1231:
        /*0094*/ 	.byte	0x03, 0x19
        /*0096*/ 	.short	0x0030


	//----- nvinfo : EIATTR_PARAM_CBANK
	.align		4
        /*0098*/ 	.byte	0x04, 0x0a
        /*009a*/ 	.short	(.L_1233 - .L_1232)
	.align		4
.L_1232:
        /*009c*/ 	.word	index@(.nv.constant0.softmax_backward_float)
        /*00a0*/ 	.short	0x0380
        /*00a2*/ 	.short	0x0030


	//----- nvinfo : EIATTR_SW_WAR
	.align		4
.L_1233:
        /*00a4*/ 	.byte	0x04, 0x36
        /*00a6*/ 	.short	(.L_1235 - .L_1234)
.L_1234:
        /*00a8*/ 	.word	0x00000008
.L_1235:


//--------------------- .nv.info.tanh_backward_float --------------------------
	.section	.nv.info.tanh_backward_float,"",@"SHT_CUDA_INFO"
	.sectionflags	@""
	.align	4


	//----- nvinfo : EIATTR_CUDA_API_VERSION
	.align		4
        /*0000*/ 	.byte	0x04, 0x37
        /*0002*/ 	.short	(.L_1237 - .L_1236)
.L_1236:
        /*0004*/ 	.word	0x00000082


	//----- nvinfo : EIATTR_KPARAM_INFO
	.align		4
.L_1237:
        /*0008*/ 	.byte	0x04, 0x17
        /*000a*/ 	.short	(.L_1239 - .L_1238)
.L_1238:
        /*000c*/ 	.word	0x00000000
        /*0010*/ 	.short	0x0005
        /*0012*/ 	.short	0x0028
        /*0014*/ 	.byte	0x00, 0xf0, 0x21, 0x00


	//----- nvinfo : EIATTR_KPARAM_INFO
	.align		4
.L_1239:
        /*0018*/ 	.byte	0x04, 0x17
        /*001a*/ 	.short	(.L_1241 - .L_1240)
.L_1240:
        /*001c*/ 	.word	0x00000000
        /*0020*/ 	.short	0x0004
        /*0022*/ 	.short	0x0020
        /*0024*/ 	.byte	0x00, 0xf0, 0x21, 0x00


	//----- nvinfo : EIATTR_KPARAM_INFO
	.align		4
.L_1241:
        /*0028*/ 	.byte	0x04, 0x17
        /*002a*/ 	.short	(.L_1243 - .L_1242)
.L_1242:
        /*002c*/ 	.word	0x00000000
        /*0030*/ 	.short	0x0003
        /*0032*/ 	.short	0x0018
        /*0034*/ 	.byte	0x00, 0xf5, 0x21, 0x00


	//----- nvinfo : EIATTR_KPARAM_INFO
	.align		4
.L_1243:
        /*0038*/ 	.byte	0x04, 0x17
        /*003a*/ 	.short	(.L_1245 - .L_1244)
.L_1244:
        /*003c*/ 	.word	0x00000000
        /*0040*/ 	.short	0x0002
        /*0042*/ 	.short	0x0010
        /*0044*/ 	.byte	0x00, 0xf5, 0x21, 0x00


	//----- nvinfo : EIATTR_KPARAM_INFO
	.align		4
.L_1245:
        /*0048*/ 	.byte	0x04, 0x17
        /*004a*/ 	.short	(.L_1247 - .L_1246)
.L_1246:
        /*004c*/ 	.word	0x00000000
        /*0050*/ 	.short	0x0001
        /*0052*/ 	.short	0x0008
        /*0054*/ 	.byte	0x00, 0xf5, 0x21, 0x00


	//----- nvinfo : EIATTR_KPARAM_INFO
	.align		4
.L_1247:
        /*0058*/ 	.byte	0x04, 0x17
        /*005a*/ 	.short	(.L_1249 - .L_1248)
.L_1248:
        /*005c*/ 	.word	0x00000000
        /*0060*/ 	.short	0x0000
        /*0062*/ 	.short	0x0000
        /*0064*/ 	.byte	0x00, 0xf5, 0x21, 0x00


	//----- nvinfo : EIATTR_SPARSE_MMA_MASK
	.align		4
.L_1249:
        /*0068*/ 	.byte	0x03, 0x50
        /*006a*/ 	.short	0x0000


	//----- nvinfo : EIATTR_MAXREG_COUNT
	.align		4
        /*006c*/ 	.byte	0x03, 0x1b
        /*006e*/ 	.short	0x00ff


	//----- nvinfo : EIATTR_MERCURY_ISA_VERSION
	.align		4
        /*0070*/ 	.byte	0x03, 0x5f
        /*0072*/ 	.short	0x0101


	//----- nvinfo : EIATTR_VRC_CTA_INIT_COUNT
	.align		4
        /*0074*/ 	.byte	0x02, 0x4a
	.zero		1
	.zero		1


	//----- nvinfo : EIATTR_EXIT_INSTR_OFFSETS
	.align		4
        /*0078*/ 	.byte	0x04, 0x1c
        /*007a*/ 	.short	(.L_1251 - .L_1250)


	//   ....[0]....
.L_1250:
        /*007c*/ 	.word	0x000000e0


	//   ....[1]....
        /*0080*/ 	.word	0x00000260


	//----- nvinfo : EIATTR_CBANK_PARAM_SIZE
	.align		4
.L_1251:
        /*0084*/ 	.byte	0x03, 0x19
        /*0086*/ 	.short	0x0030


	//----- nvinfo : EIATTR_PARAM_CBANK
	.align		4
        /*0088*/ 	.byte	0x04, 0x0a
        /*008a*/ 	.short	(.L_1253 - .L_1252)
	.align		4
.L_1252:
        /*008c*/ 	.word	index@(.nv.constant0.tanh_backward_float)
        /*0090*/ 	.short	0x0380
        /*0092*/ 	.short	0x0030


	//----- nvinfo : EIATTR_SW_WAR
	.align		4
.L_1253:
        /*0094*/ 	.byte	0x04, 0x36
        /*0096*/ 	.short	(.L_1255 - .L_1254)
.L_1254:
        /*0098*/ 	.word	0x00000008
.L_1255:


//--------------------- .nv.info.swish_backward_float --------------------------
	.section	.nv.info.swish_backward_float,"",@"SHT_CUDA_INFO"
	.sectionflags	@""
	.align	4


	//----- nvinfo : EIATTR_CUDA_API_VERSION
	.align		4
        /*0000*/ 	.byte	0x04, 0x37
        /*0002*/ 	.short	(.L_1257 - .L_1256)
.L_1256:
        /*0004*/ 	.word	0x00000082


	//----- nvinfo : EIATTR_KPARAM_INFO
	.align		4
.L_1257:
        /*0008*/ 	.byte	0x04, 0x17
        /*000a*/ 	.short	(.L_1259 - .L_1258)
.L_1258:
        /*000c*/ 	.word	0x00000000
        /*0010*/ 	.short	0x0005
        /*0012*/ 	.short	0x0028
        /*0014*/ 	.byte	0x00, 0xf0, 0x21, 0x00


	//----- nvinfo : EIATTR_KPARAM_INFO
	.align		4
.L_1259:
        /*0018*/ 	.byte	0x04, 0x17
        /*001a*/ 	.short	(.L_1261 - .L_1260)
.L_1260:
        /*001c*/ 	.word	0x00000000
        /*0020*/ 	.short	0x0004
        /*0022*/ 	.short	0x0020
        /*0024*/ 	.byte	0x00, 0xf0, 0x21, 0x00


	//----- nvinfo : EIATTR_KPARAM_INFO
	.align		4
.L_1261:
        /*0028*/ 	.byte	0x04, 0x17
        /*002a*/ 	.short	(.L_1263 - .L_1262)
.L_1262:
        /*002c*/ 	.word	0x00000000
        /*0030*/ 	.short	0x0003
        /*0032*/ 	.short	0x0018
        /*0034*/ 	.byte	0x00, 0xf5, 0x21, 0x00


	//----- nvinfo : EIATTR_KPARAM_INFO
	.align		4
.L_1263:
        /*0038*/ 	.byte	0x04, 0x17
        /*003a*/ 	.short	(.L_1265 - .L_1264)
.L_1264:
        /*003c*/ 	.word	0x00000000
        /*0040*/ 	.short	0x0002
        /*0042*/ 	.short	0x0010
        /*0044*/ 	.byte	0x00, 0xf5, 0x21, 0x00


	//----- nvinfo : EIATTR_KPARAM_INFO
	.align		4
.L_1265:
        /*0048*/ 	.byte	0x04, 0x17
        /*004a*/ 	.short	(.L_1267 - .L_1266)
.L_1266:
        /*004c*/ 	.word	0x00000000
        /*0050*/ 	.short	0x0001
        /*0052*/ 	.short	0x0008
        /*0054*/ 	.byte	0x00, 0xf5, 0x21, 0x00


	//----- nvinfo : EIATTR_KPARAM_INFO
	.align		4
.L_1267:
        /*0058*/ 	.byte	0x04, 0x17
        /*005a*/ 	.short	(.L_1269 - .L_1268)
.L_1268:
        /*005c*/ 	.word	0x00000000
        /*0060*/ 	.short	0x0000
        /*0062*/ 	.short	0x0000
        /*0064*/ 	.byte	0x00, 0xf5, 0x21, 0x00


	//----- nvinfo : EIATTR_SPARSE_MMA_MASK
	.align		4
.L_1269:
        /*0068*/ 	.byte	0x03, 0x50
        /*006a*/ 	.short	0x0000


	//----- nvinfo : EIATTR_MAXREG_COUNT
	.align		4
        /*006c*/ 	.byte	0x03, 0x1b
        /*006e*/ 	.short	0x00ff


	//----- nvinfo : EIATTR_MERCURY_ISA_VERSION
	.align		4
        /*0070*/ 	.byte	0x03, 0x5f
        /*0072*/ 	.short	0x0101


	//----- nvinfo : EIATTR_VRC_CTA_INIT_COUNT
	.align		4
        /*0074*/ 	.byte	0x02, 0x4a
	.zero		1
	.zero		1


	//----- nvinfo : EIATTR_EXIT_INSTR_OFFSETS
	.align		4
        /*0078*/ 	.byte	0x04, 0x1c
        /*007a*/ 	.short	(.L_1271 - .L_1270)


	//   ....[0]....
.L_1270:
        /*007c*/ 	.word	0x000000e0


	//   ....[1]....
        /*0080*/ 	.word	0x00000420


	//----- nvinfo : EIATTR_CRS_STACK_SIZE
	.align		4
.L_1271:
        /*0084*/ 	.byte	0x04, 0x1e
        /*0086*/ 	.short	(.L_1273 - .L_1272)
.L_1272:
        /*0088*/ 	.word	0x00000000


	//----- nvinfo : EIATTR_CBANK_PARAM_SIZE
	.align		4
.L_1273:
        /*008c*/ 	.byte	0x03, 0x19
        /*008e*/ 	.short	0x0030


	//----- nvinfo : EIATTR_PARAM_CBANK
	.align		4
        /*0090*/ 	.byte	0x04, 0x0a
        /*0092*/ 	.short	(.L_1275 - .L_1274)
	.align		4
.L_1274:
        /*0094*/ 	.word	index@(.nv.constant0.swish_backward_float)
        /*0098*/ 	.short	0x0380
        /*009a*/ 	.short	0x0030


	//----- nvinfo : EIATTR_SW_WAR
	.align		4
.L_1275:
        /*009c*/ 	.byte	0x04, 0x36
        /*009e*/ 	.short	(.L_1277 - .L_1276)
.L_1276:
        /*00a0*/ 	.word	0x00000008
.L_1277:


//--------------------- .nv.info.relu_backward_float --------------------------
	.section	.nv.info.relu_backward_float,"",@"SHT_CUDA_INFO"
	.sectionflags	@""
	.align	4


	//----- nvinfo : EIATTR_CUDA_API_VERSION
	.align		4
        /*0000*/ 	.byte	0x04, 0x37
        /*0002*/ 	.short	(.L_1279 - .L_1278)
.L_1278:
        /*0004*/ 	.word	0x00000082


	//----- nvinfo : EIATTR_KPARAM_INFO
	.align		4
.L_1279:
        /*0008*/ 	.byte	0x04, 0x17
        /*000a*/ 	.short	(.L_1281 - .L_1280)
.L_1280:
        /*000c*/ 	.word	0x00000000
        /*0010*/ 	.short	0x0005
        /*0012*/ 	.short	0x0028
        /*0014*/ 	.byte	0x00, 0xf0, 0x21, 0x00


	//----- nvinfo : EIATTR_KPARAM_INFO
	.align		4
.L_1281:
        /*0018*/ 	.byte	0x04, 0x17
        /*001a*/ 	.short	(.L_1283 - .L_1282)
.L_1282:
        /*001c*/ 	.word	0x00000000
        /*0020*/ 	.short	0x0004
        /*0022*/ 	.short	0x0020
        /*0024*/ 	.byte	0x00, 0xf0, 0x21, 0x00


	//----- nvinfo : EIATTR_KPARAM_INFO
	.align		4
.L_1283:
        /*0028*/ 	.byte	0x04, 0x17
        /*002a*/ 	.short	(.L_1285 - .L_1284)
.L_1284:
        /*002c*/ 	.word	0x00000000
        /*0030*/ 	.short	0x0003
        /*0032*/ 	.short	0x0018
        /*0034*/ 	.byte	0x00, 0xf5, 0x21, 0x00


	//----- nvinfo : EIATTR_KPARAM_INFO
	.align		4
.L_1285:
        /*0038*/ 	.byte	0x04, 0x17
        /*003a*/ 	.short	(.L_1287 - .L_1286)
.L_1286:
        /*003c*/ 	.word	0x00000000
        /*0040*/ 	.short	0x0002
        /*0042*/ 	.short	0x0010
        /*0044*/ 	.byte	0x00, 0xf5, 0x21, 0x00


	//----- nvinfo : EIATTR_KPARAM_INFO
	.align		4
.L_1287:
        /*0048*/ 	.byte	0x04, 0x17
        /*004a*/ 	.short	(.L_1289 - .L_1288)
.L_1288:
        /*004c*/ 	.word	0x00000000
        /*0050*/ 	.short	0x0001
        /*0052*/ 	.short	0x0008
        /*0054*/ 	.byte	0x00, 0xf5, 0x21, 0x00


	//----- nvinfo : EIATTR_KPARAM_INFO
	.align		4
.L_1289:
        /*0058*/ 	.byte	0x04, 0x17
        /*005a*/ 	.short	(.L_1291 - .L_1290)
.L_1290:
        /*005c*/ 	.word	0x00000000
        /*0060*/ 	.short	0x0000
        /*0062*/ 	.short	0x0000
        /*0064*/ 	.byte	0x00, 0xf5, 0x21, 0x00


	//----- nvinfo : EIATTR_SPARSE_MMA_MASK
	.align		4
.L_1291:
        /*0068*/ 	.byte	0x03, 0x50
        /*006a*/ 	.short	0x0000


	//----- nvinfo : EIATTR_MAXREG_COUNT
	.align		4
        /*006c*/ 	.byte	0x03, 0x1b
        /*006e*/ 	.short	0x00ff


	//----- nvinfo : EIATTR_MERCURY_ISA_VERSION
	.align		4
        /*0070*/ 	.byte	0x03, 0x5f
        /*0072*/ 	.short	0x0101


	//----- nvinfo : EIATTR_VRC_CTA_INIT_COUNT
	.align		4
        /*0074*/ 	.byte	0x02, 0x4a
	.zero		1
	.zero		1


	//----- nvinfo : EIATTR_EXIT_INSTR_OFFSETS
	.align		4
        /*0078*/ 	.byte	0x04, 0x1c
        /*007a*/ 	.short	(.L_1293 - .L_1292)


	//   ....[0]....
.L_1292:
        /*007c*/ 	.word	0x000000e0


	//   ....[1]....
        /*0080*/ 	.word	0x00000220


	//   ....[2]....
        /*0084*/ 	.word	0x000002a0


	//----- nvinfo : EIATTR_CBANK_PARAM_SIZE
	.align		4
.L_1293:
        /*0088*/ 	.byte	0x03, 0x19
        /*008a*/ 	.short	0x0030


	//----- nvinfo : EIATTR_PARAM_CBANK
	.align		4
        /*008c*/ 	.byte	0x04, 0x0a
        /*008e*/ 	.short	(.L_1295 - .L_1294)
	.align		4
.L_1294:
        /*0090*/ 	.word	index@(.nv.constant0.relu_backward_float)
        /*0094*/ 	.short	0x0380
        /*0096*/ 	.short	0x0030


	//----- nvinfo : EIATTR_SW_WAR
	.align		4
.L_1295:
        /*0098*/ 	.byte	0x04, 0x36
        /*009a*/ 	.short	(.L_1297 - .L_1296)
.L_1296:
        /*009c*/ 	.word	0x00000008
.L_1297:


//--------------------- .nv.info.sigmoid_backward_float --------------------------
	.section	.nv.info.sigmoid_backward_float,"",@"SHT_CUDA_INFO"
	.sectionflags	@""
	.align	4


	//----- nvinfo : EIATTR_CUDA_API_VERSION
	.align		4
        /*0000*/ 	.byte	0x04, 0x37
        /*0002*/ 	.short	(.L_1299 - .L_1298)
.L_1298:
        /*0004*/ 	.word	0x00000082


	//----- nvinfo : EIATTR_KPARAM_INFO
	.align		4
.L_1299:
        /*0008*/ 	.byte	0x04, 0x17
        /*000a*/ 	.short	(.L_1301 - .L_1300)
.L_1300:
        /*000c*/ 	.word	0x00000000
        /*0010*/ 	.short	0x0005
        /*0012*/ 	.short	0x0028
        /*0014*/ 	.byte	0x00, 0xf0, 0x21, 0x00


	//----- nvinfo : EIATTR_KPARAM_INFO
	.align		4
.L_1301:
        /*0018*/ 	.byte	0x04, 0x17
        /*001a*/ 	.short	(.L_1303 - .L_1302)
.L_1302:
        /*001c*/ 	.word	0x00000000
        /*0020*/ 	.short	0x0004
        /*0022*/ 	.short	0x0020
        /*0024*/ 	.byte	0x00, 0xf0, 0x21, 0x00


	//----- nvinfo : EIATTR_KPARAM_INFO
	.align		4
.L_1303:
        /*0028*/ 	.byte	0x04, 0x17
        /*002a*/ 	.short	(.L_1305 - .L_1304)
.L_1304:
        /*002c*/ 	.word	0x00000000
        /*0030*/ 	.short	0x0003
        /*0032*/ 	.short	0x0018
        /*0034*/ 	.byte	0x00, 0xf5, 0x21, 0x00


	//----- nvinfo : EIATTR_KPARAM_INFO
	.align		4
.L_1305:
        /*0038*/ 	.byte	0x04, 0x17
        /*003a*/ 	.short	(.L_1307 - .L_1306)
.L_1306:
        /*003c*/ 	.word	0x00000000
        /*0040*/ 	.short	0x0002
        /*0042*/ 	.short	0x0010
        /*0044*/ 	.byte	0x00, 0xf5, 0x21, 0x00


	//----- nvinfo : EIATTR_KPARAM_INFO
	.align		4
.L_1307:
        /*0048*/ 	.byte	0x04, 0x17
        /*004a*/ 	.short	(.L_1309 - .L_1308)
.L_1308:
        /*004c*/ 	.word	0x00000000
        /*0050*/ 	.short	0x0001
        /*0052*/ 	.short	0x0008
        /*0054*/ 	.byte	0x00, 0xf5, 0x21, 0x00


	//----- nvinfo : EIATTR_KPARAM_INFO
	.align		4
.L_1309:
        /*0058*/ 	.byte	0x04, 0x17
        /*005a*/ 	.short	(.L_1311 - .L_1310)
.L_1310:
        /*005c*/ 	.word	0x00000000
        /*0060*/ 	.short	0x0000
        /*0062*/ 	.short	0x0000
        /*0064*/ 	.byte	0x00, 0xf5, 0x21, 0x00


	//----- nvinfo : EIATTR_SPARSE_MMA_MASK
	.align		4
.L_1311:
        /*0068*/ 	.byte	0x03, 0x50
        /*006a*/ 	.short	0x0000


	//----- nvinfo : EIATTR_MAXREG_COUNT
	.align		4
        /*006c*/ 	.byte	0x03, 0x1b
        /*006e*/ 	.short	0x00ff


	//----- nvinfo : EIATTR_MERCURY_ISA_VERSION
	.align		4
        /*0070*/ 	.byte	0x03, 0x5f
        /*0072*/ 	.short	0x0101


	//----- nvinfo : EIATTR_VRC_CTA_INIT_COUNT
	.align		4
        /*0074*/ 	.byte	0x02, 0x4a
	.zero		1
	.zero		1


	//----- nvinfo : EIATTR_EXIT_INSTR_OFFSETS
	.align		4
        /*0078*/ 	.byte	0x04, 0x1c
        /*007a*/ 	.short	(.L_1313 - .L_1312)


	//   ....[0]....
.L_1312:
        /*007c*/ 	.word	0x000000e0


	//   ....[1]....
        /*0080*/ 	.word	0x00000290


	//----- nvinfo : EIATTR_CBANK_PARAM_SIZE
	.align		4
.L_1313:
        /*0084*/ 	.byte	0x03, 0x19
        /*0086*/ 	.short	0x0030


	//----- nvinfo : EIATTR_PARAM_CBANK
	.align		4
        /*0088*/ 	.byte	0x04, 0x0a
        /*008a*/ 	.short	(.L_1315 - .L_1314)
	.align		4
.L_1314:
        /*008c*/ 	.word	index@(.nv.constant0.sigmoid_backward_float)
        /*0090*/ 	.short	0x0380
        /*0092*/ 	.short	0x0030


	//----- nvinfo : EIATTR_SW_WAR
	.align		4
.L_1315:
        /*0094*/ 	.byte	0x04, 0x36
        /*0096*/ 	.short	(.L_1317 - .L_1316)
.L_1316:
        /*0098*/ 	.word	0x00000008
.L_1317:


//--------------------- .nv.info.softmax_forward_float --------------------------
	.section	.nv.info.softmax_forward_float,"",@"SHT_CUDA_INFO"
	.sectionflags	@""
	.align	4


	//----- nvinfo : EIATTR_CUDA_API_VERSION
	.align		4
        /*0000*/ 	.byte	0x04, 0x37
        /*0002*/ 	.short	(.L_1319 - .L_1318)
.L_1318:
        /*0004*/ 	.word	0x00000082


	//----- nvinfo : EIATTR_KPARAM_INFO
	.align		4
.L_1319:
        /*0008*/ 	.byte	0x04, 0x17
        /*000a*/ 	.short	(.L_1321 - .L_1320)
.L_1320:
        /*000c*/ 	.word	0x00000000
        /*0010*/ 	.short	0x0003
        /*0012*/ 	.short	0x0018
        /*0014*/ 	.byte	0x00, 0xf0, 0x21, 0x00


	//----- nvinfo : EIATTR_KPARAM_INFO
	.align		4
.L_1321:
        /*0018*/ 	.byte	0x04, 0x17
        /*001a*/ 	.short	(.L_1323 - .L_1322)
.L_1322:
        /*001c*/ 	.word	0x00000000
        /*0020*/ 	.short	0x0002
        /*0022*/ 	.short	0x0010
        /*0024*/ 	.byte	0x00, 0xf0, 0x21, 0x00


	//----- nvinfo : EIATTR_KPARAM_INFO
	.align		4
.L_1323:
        /*0028*/ 	.byte	0x04, 0x17
        /*002a*/ 	.short	(.L_1325 - .L_1324)
.L_1324:
        /*002c*/ 	.word	0x00000000
        /*0030*/ 	.short	0x0001
        /*0032*/ 	.short	0x0008
        /*0034*/ 	.byte	0x00, 0xf5, 0x21, 0x00


	//----- nvinfo : EIATTR_KPARAM_INFO
	.align		4
.L_1325:
        /*0038*/ 	.byte	0x04, 0x17
        /*003a*/ 	.short	(.L_1327 - .L_1326)
.L_1326:
        /*003c*/ 	.word	0x00000000
        /*0040*/ 	.short	0x0000
        /*0042*/ 	.short	0x0000
        /*0044*/ 	.byte	0x00, 0xf5, 0x21, 0x00


	//----- nvinfo : EIATTR_SPARSE_MMA_MASK
	.align		4
.L_1327:
        /*0048*/ 	.byte	0x03, 0x50
        /*004a*/ 	.short	0x0000


	//----- nvinfo : EIATTR_MAXREG_COUNT
	.align		4
        /*004c*/ 	.byte	0x03, 0x1b
        /*004e*/ 	.short	0x00ff


	//----- nvinfo : EIATTR_NUM_BARRIERS
	.align		4
        /*0050*/ 	.byte	0x02, 0x4c
        /*0052*/ 	.byte	0x01
	.zero		1


	//----- nvinfo : EIATTR_MERCURY_ISA_VERSION
	.align		4
        /*0054*/ 	.byte	0x03, 0x5f
        /*0056*/ 	.short	0x0101


	//----- nvinfo : EIATTR_COOP_GROUP_MASK_REGIDS
	.align		4
        /*0058*/ 	.byte	0x04, 0x29
        /*005a*/ 	.short	(.L_1329 - .L_1328)


	//   ....[0]....
.L_1328:
        /*005c*/ 	.word	0xffffffff


	//   ....[1]....
        /*0060*/ 	.word	0xffffffff


	//   ....[2]....
        /*0064*/ 	.word	0xffffffff


	//   ....[3]....
        /*0068*/ 	.word	0xffffffff


	//   ....[4]....
        /*006c*/ 	.word	0xffffffff


	//   ....[5]....
        /*0070*/ 	.word	0xffffffff


	//   ....[6]....
        /*0074*/ 	.word	0xffffffff


	//   ....[7]....
        /*0078*/ 	.word	0xffffffff


	//   ....[8]....
        /*007c*/ 	.word	0xffffffff


	//   ....[9]....
        /*0080*/ 	.word	0xffffffff


	//   ....[10]....
        /*0084*/ 	.word	0xffffffff


	//   ....[11]....
        /*0088*/ 	.word	0xffffffff


	//   ....[12]....
        /*008c*/ 	.word	0xffffffff


	//   ....[13]....
        /*0090*/ 	.word	0xffffffff


	//   ....[14]....
        /*0094*/ 	.word	0xffffffff


	//   ....[15]....
        /*0098*/ 	.word	0xffffffff


	//   ....[16]....
        /*009c*/ 	.word	0xffffffff


	//   ....[17]....
        /*00a0*/ 	.word	0xffffffff


	//   ....[18]....
        /*00a4*/ 	.word	0xffffffff


	//   ....[19]....
        /*00a8*/ 	.word	0xffffffff


	//   ....[20]....
        /*00ac*/ 	.word	0x0500000e


	//   ....[21]....
        /*00b0*/ 	.word	0x0500000e


	//   ....[22]....
        /*00b4*/ 	.word	0x0500000e


	//   ....[23]....
        /*00b8*/ 	.word	0x0500000e


	//   ....[24]....
        /*00bc*/ 	.word	0x0500000e


	//   ....[25]....
        /*00c0*/ 	.word	0x0500000e


	//   ....[26]....
        /*00c4*/ 	.word	0x0500000e


	//   ....[27]....
        /*00c8*/ 	.word	0x0500000e


	//   ....[28]....
        /*00cc*/ 	.word	0x0500000e


	//   ....[29]....
        /*00d0*/ 	.word	0x0500000e


	//----- nvinfo : EIATTR_COOP_GROUP_INSTR_OFFSETS
	.align		4
.L_1329:
        /*00d4*/ 	.byte	0x04, 0x28
        /*00d6*/ 	.short	(.L_1331 - .L_1330)


	//   ....[0]....
.L_1330:
        /*00d8*/ 	.word	0x00000300


	//   ....[1]....
        /*00dc*/ 	.word	0x00000380


	//   ....[2]....
        /*00e0*/ 	.word	0x000003a0


	//   ....[3]....
        /*00e4*/ 	.word	0x000003c0


	//   ....[4]....
        /*00e8*/ 	.word	0x000003e0


	//   ....[5]....
        /*00ec*/ 	.word	0x00000460


	//   ....[6]....
        /*00f0*/ 	.word	0x00000480


	//   ....[7]....
        /*00f4*/ 	.word	0x000004a0


	//   ....[8]....
        /*00f8*/ 	.word	0x000004c0


	//   ....[9]....
        /*00fc*/ 	.word	0x000004e0


	//   ....[10]....
        /*0100*/ 	.word	0x000006d0


	//   ....[11]....
        /*0104*/ 	.word	0x00000700


	//   ....[12]....
        /*0108*/ 	.word	0x00000720


	//   ....[13]....
        /*010c*/ 	.word	0x00000740


	//   ....[14]....
        /*0110*/ 	.word	0x00000760


	//   ....[15]....
        /*0114*/ 	.word	0x000007e0


	//   ....[16]....
        /*0118*/ 	.word	0x00000800


	//   ....[17]....
        /*011c*/ 	.word	0x00000820


	//   ....[18]....
        /*0120*/ 	.word	0x00000840


	//   ....[19]....
        /*0124*/ 	.word	0x00000860


	//   ....[20]....
        /*0128*/ 	.word	0x00000b90


	//   ....[21]....
        /*012c*/ 	.word	0x00000c00


	//   ....[22]....
        /*0130*/ 	.word	0x00000c70


	//   ....[23]....
        /*0134*/ 	.word	0x00000ce0


	//   ....[24]....
        /*0138*/ 	.word	0x00000d50


	//   ....[25]....
        /*013c*/ 	.word	0x00000dd0


	//   ....[26]....
        /*0140*/ 	.word	0x00000e40


	//   ....[27]....
        /*0144*/ 	.word	0x00000eb0


	//   ....[28]....
        /*0148*/ 	.word	0x00000f20


	//   ....[29]....
        /*014c*/ 	.word	0x00000f90


	//----- nvinfo : EIATTR_VRC_CTA_INIT_COUNT
	.align		4
.L_1331:
        /*0150*/ 	.byte	0x02, 0x4a
	.zero		1
	.zero		1


	//----- nvinfo : EIATTR_EXIT_INSTR_OFFSETS
	.align		4
        /*0154*/ 	.byte	0x04, 0x1c
        /*0156*/ 	.short	(.L_1333 - .L_1332)


	//   ....[0]....
.L_1332:
        /*0158*/ 	.word	0x00000090


	//   ....[1]....
        /*015c*/ 	.word	0x000008e0


	//   ....[2]....
        /*0160*/ 	.word	0x00000b30


	//----- nvinfo : EIATTR_CRS_STACK_SIZE
	.align		4
.L_1333:
        /*0164*/ 	.byte	0x04, 0x1e
        /*0166*/ 	.short	(.L_1335 - .L_1334)
.L_1334:
        /*0168*/ 	.word	0x00000000


	//----- nvinfo : EIATTR_CBANK_PARAM_SIZE
	.align		4
.L_1335:
        /*016c*/ 	.byte	0x03, 0x19
        /*016e*/ 	.short	0x0020


	//----- nvinfo : EIATTR_PARAM_CBANK
	.align		4
        /*0170*/ 	.byte	0x04, 0x0a
        /*0172*/ 	.short	(.L_1337 - .L_1336)
	.align		4
.L_1336:
        /*0174*/ 	.word	index@(.nv.constant0.softmax_forward_float)
        /*0178*/ 	.short	0x0380
        /*017a*/ 	.short	0x0020


	//----- nvinfo : EIATTR_SW_WAR
	.align		4
.L_1337:
        /*017c*/ 	.byte	0x04, 0x36
        /*017e*/ 	.short	(.L_1339 - .L_1338)
.L_1338:
        /*0180*/ 	.word	0x00000008
.L_1339:


//--------------------- .nv.info.tanh_forward_float --------------------------
	.section	.nv.info.tanh_forward_float,"",@"SHT_CUDA_INFO"
	.sectionflags	@""
	.align	4


	//----- nvinfo : EIATTR_CUDA_API_VERSION
	.align		4
        /*0000*/ 	.byte	0x04, 0x37
        /*0002*/ 	.short	(.L_1341 - .L_1340)
.L_1340:
        /*0004*/ 	.word	0x00000082


	//----- nvinfo : EIATTR_KPARAM_INFO
	.align		4
.L_1341:
        /*0008*/ 	.byte	0x04, 0x17
        /*000a*/ 	.short	(.L_1343 - .L_1342)
.L_1342:
        /*000c*/ 	.word	0x00000000
        /*0010*/ 	.short	0x0003
        /*0012*/ 	.short	0x0018
        /*0014*/ 	.byte	0x00, 0xf0, 0x21, 0x00


	//----- nvinfo : EIATTR_KPARAM_INFO
	.align		4
.L_1343:
        /*0018*/ 	.byte	0x04, 0x17
        /*001a*/ 	.short	(.L_1345 - .L_1344)
.L_1344:
        /*001c*/ 	.word	0x00000000
        /*0020*/ 	.short	0x0002
        /*0022*/ 	.short	0x0010
        /*0024*/ 	.byte	0x00, 0xf0, 0x21, 0x00


	//----- nvinfo : EIATTR_KPARAM_INFO
	.align		4
.L_1345:
        /*0028*/ 	.byte	0x04, 0x17
        /*002a*/ 	.short	(.L_1347 - .L_1346)
.L_1346:
        /*002c*/ 	.word	0x00000000
        /*0030*/ 	.short	0x0001
        /*0032*/ 	.short	0x0008
        /*0034*/ 	.byte	0x00, 0xf5, 0x21, 0x00


	//----- nvinfo : EIATTR_KPARAM_INFO
	.align		4
.L_1347:
        /*0038*/ 	.byte	0x04, 0x17
        /*003a*/ 	.short	(.L_1349 - .L_1348)
.L_1348:
        /*003c*/ 	.word	0x00000000
        /*0040*/ 	.short	0x0000
        /*0042*/ 	.short	0x0000
        /*0044*/ 	.byte	0x00, 0xf5, 0x21, 0x00


	//----- nvinfo : EIATTR_SPARSE_MMA_MASK
	.align		4
.L_1349:
        /*0048*/ 	.byte	0x03, 0x50
        /*004a*/ 	.short	0x0000


	//----- nvinfo : EIATTR_MAXREG_COUNT
	.align		4
        /*004c*/ 	.byte	0x03, 0x1b
        /*004e*/ 	.short	0x00ff


	//----- nvinfo : EIATTR_MERCURY_ISA_VERSION
	.align		4
        /*0050*/ 	.byte	0x03, 0x5f
        /*0052*/ 	.short	0x0101


	//----- nvinfo : EIATTR_VRC_CTA_INIT_COUNT
	.align		4
        /*0054*/ 	.byte	0x02, 0x4a
	.zero		1
	.zero		1


	//----- nvinfo : EIATTR_EXIT_INSTR_OFFSETS
	.align		4
        /*0058*/ 	.byte	0x04, 0x1c
        /*005a*/ 	.short	(.L_1351 - .L_1350)


	//   ....[0]....
.L_1350:
        /*005c*/ 	.word	0x000000e0


	//   ....[1]....
        /*0060*/ 	.word	0x000003a0


	//----- nvinfo : EIATTR_CRS_STACK_SIZE
	.align		4
.L_1351:
        /*0064*/ 	.byte	0x04, 0x1e
        /*0066*/ 	.short	(.L_1353 - .L_1352)
.L_1352:
        /*0068*/ 	.word	0x00000000


	//----- nvinfo : EIATTR_CBANK_PARAM_SIZE
	.align		4
.L_1353:
        /*006c*/ 	.byte	0x03, 0x19
        /*006e*/ 	.short	0x0020


	//----- nvinfo : EIATTR_PARAM_CBANK
	.align		4
        /*0070*/ 	.byte	0x04, 0x0a
        /*0072*/ 	.short	(.L_1355 - .L_1354)
	.align		4
.L_1354:
        /*0074*/ 	.word	index@(.nv.constant0.tanh_forward_float)
        /*0078*/ 	.short	0x0380
        /*007a*/ 	.short	0x0020


	//----- nvinfo : EIATTR_SW_WAR
	.align		4
.L_1355:
        /*007c*/ 	.byte	0x04, 0x36
        /*007e*/ 	.short	(.L_1357 - .L_1356)
.L_1356:
        /*0080*/ 	.word	0x00000008
.L_1357:


//--------------------- .nv.info.swish_forward_float --------------------------
	.section	.nv.info.swish_forward_float,"",@"SHT_CUDA_INFO"
	.sectionflags	@""
	.align	4


	//----- nvinfo : EIATTR_CUDA_API_VERSION
	.align		4
        /*0000*/ 	.byte	0x04, 0x37
        /*0002*/ 	.short	(.L_1359 - .L_1358)
.L_1358:
        /*0004*/ 	.word	0x00000082


	//----- nvinfo : EIATTR_KPARAM_INFO
	.align		4
.L_1359:
        /*0008*/ 	.byte	0x04, 0x17
        /*000a*/ 	.short	(.L_1361 - .L_1360)
.L_1360:
        /*000c*/ 	.word	0x00000000
        /*0010*/ 	.short	0x0003
        /*0012*/ 	.short	0x0018
        /*0014*/ 	.byte	0x00, 0xf0, 0x21, 0x00


	//----- nvinfo : EIATTR_KPARAM_INFO
	.align		4
.L_1361:
        /*0018*/ 	.byte	0x04, 0x17
        /*001a*/ 	.short	(.L_1363 - .L_1362)
.L_1362:
        /*001c*/ 	.word	0x00000000
        /*0020*/ 	.short	0x0002
        /*0022*/ 	.short	0x0010
        /*0024*/ 	.byte	0x00, 0xf0, 0x21, 0x00


	//----- nvinfo : EIATTR_KPARAM_INFO
	.align		4
.L_1363:
        /*0028*/ 	.byte	0x04, 0x17
        /*002a*/ 	.short	(.L_1365 - .L_1364)
.L_1364:
        /*002c*/ 	.word	0x00000000
        /*0030*/ 	.short	0x0001
        /*0032*/ 	.short	0x0008
        /*0034*/ 	.byte	0x00, 0xf5, 0x21, 0x00


	//----- nvinfo : EIATTR_KPARAM_INFO
	.align		4
.L_1365:
        /*0038*/ 	.byte	0x04, 0x17
        /*003a*/ 	.short	(.L_1367 - .L_1366)
.L_1366:
        /*003c*/ 	.word	0x00000000
        /*0040*/ 	.short	0x0000
        /*0042*/ 	.short	0x0000
        /*0044*/ 	.byte	0x00, 0xf5, 0x21, 0x00


	//----- nvinfo : EIATTR_SPARSE_MMA_MASK
	.align		4
.L_1367:
        /*0048*/ 	.byte	0x03, 0x50
        /*004a*/ 	.short	0x0000


	//----- nvinfo : EIATTR_MAXREG_COUNT
	.align		4
        /*004c*/ 	.byte	0x03, 0x1b
        /*004e*/ 	.short	0x00ff


	//----- nvinfo : EIATTR_MERCURY_ISA_VERSION
	.align		4
        /*0050*/ 	.byte	0x03, 0x5f
        /*0052*/ 	.short	0x0101


	//----- nvinfo : EIATTR_VRC_CTA_INIT_COUNT
	.align		4
        /*0054*/ 	.byte	0x02, 0x4a
	.zero		1
	.zero		1


	//----- nvinfo : EIATTR_EXIT_INSTR_OFFSETS
	.align		4
        /*0058*/ 	.byte	0x04, 0x1c
        /*005a*/ 	.short	(.L_1369 - .L_1368)


	//   ....[0]....
.L_1368:
        /*005c*/ 	.word	0x000000e0


	//   ....[1]....
        /*0060*/ 	.word	0x000003a0


	//----- nvinfo : EIATTR_CRS_STACK_SIZE
	.align		4
.L_1369:
        /*0064*/ 	.byte	0x04, 0x1e
        /*0066*/ 	.short	(.L_1371 - .L_1370)
.L_1370:
        /*0068*/ 	.word	0x00000000


	//----- nvinfo : EIATTR_CBANK_PARAM_SIZE
	.align		4
.L_1371:
        /*006c*/ 	.byte	0x03, 0x19
        /*006e*/ 	.short	0x0020


	//----- nvinfo : EIATTR_PARAM_CBANK
	.align		4
        /*0070*/ 	.byte	0x04, 0x0a
        /*0072*/ 	.short	(.L_1373 - .L_1372)
	.align		4
.L_1372:
        /*0074*/ 	.word	index@(.nv.constant0.swish_forward_float)
        /*0078*/ 	.short	0x0380
        /*007a*/ 	.short	0x0020


	//----- nvinfo : EIATTR_SW_WAR
	.align		4
.L_1373:
        /*007c*/ 	.byte	0x04, 0x36
        /*007e*/ 	.short	(.L_1375 - .L_1374)
.L_1374:
        /*0080*/ 	.word	0x00000008
.L_1375:


//--------------------- .nv.info.relu_forward_float --------------------------
	.section	.nv.info.relu_forward_float,"",@"SHT_CUDA_INFO"
	.sectionflags	@""
	.align	4


	//----- nvinfo : EIATTR_CUDA_API_VERSION
	.align		4
        /*0000*/ 	.byte	0x04, 0x37
        /*0002*/ 	.short	(.L_1377 - .L_1376)
.L_1376:
        /*0004*/ 	.word	0x00000082


	//----- nvinfo : EIATTR_KPARAM_INFO
	.align		4
.L_1377:
        /*0008*/ 	.byte	0x04, 0x17
        /*000a*/ 	.short	(.L_1379 - .L_1378)
.L_1378:
        /*000c*/ 	.word	0x00000000
        /*0010*/ 	.short	0x0003
        /*0012*/ 	.short	0x0018
        /*0014*/ 	.byte	0x00, 0xf0, 0x21, 0x00


	//----- nvinfo : EIATTR_KPARAM_INFO
	.align		4
.L_1379:
        /*0018*/ 	.byte	0x04, 0x17
        /*001a*/ 	.short	(.L_1381 - .L_1380)
.L_1380:
        /*001c*/ 	.word	0x00000000
        /*0020*/ 	.short	0x0002
        /*0022*/ 	.short	0x0010
        /*0024*/ 	.byte	0x00, 0xf0, 0x21, 0x00


	//----- nvinfo : EIATTR_KPARAM_INFO
	.align		4
.L_1381:
        /*0028*/ 	.byte	0x04, 0x17
        /*002a*/ 	.short	(.L_1383 - .L_1382)
.L_1382:
        /*002c*/ 	.word	0x00000000
        /*0030*/ 	.short	0x0001
        /*0032*/ 	.short	0x0008
        /*0034*/ 	.byte	0x00, 0xf5, 0x21, 0x00


	//----- nvinfo : EIATTR_KPARAM_INFO
	.align		4
.L_1383:
        /*0038*/ 	.byte	0x04, 0x17
        /*003a*/ 	.short	(.L_1385 - .L_1384)
.L_1384:
        /*003c*/ 	.word	0x00000000
        /*0040*/ 	.short	0x0000
        /*0042*/ 	.short	0x0000
        /*0044*/ 	.byte	0x00, 0xf5, 0x21, 0x00


	//----- nvinfo : EIATTR_SPARSE_MMA_MASK
	.align		4
.L_1385:
        /*0048*/ 	.byte	0x03, 0x50
        /*004a*/ 	.short	0x0000


	//----- nvinfo : EIATTR_MAXREG_COUNT
	.align		4
        /*004c*/ 	.byte	0x03, 0x1b
        /*004e*/ 	.short	0x00ff


	//----- nvinfo : EIATTR_MERCURY_ISA_VERSION
	.align		4
        /*0050*/ 	.byte	0x03, 0x5f
        /*0052*/ 	.short	0x0101


	//----- nvinfo : EIATTR_VRC_CTA_INIT_COUNT
	.align		4
        /*0054*/ 	.byte	0x02, 0x4a
	.zero		1
	.zero		1


	//----- nvinfo : EIATTR_EXIT_INSTR_OFFSETS
	.align		4
        /*0058*/ 	.byte	0x04, 0x1c
        /*005a*/ 	.short	(.L_1387 - .L_1386)


	//   ....[0]....
.L_1386:
        /*005c*/ 	.word	0x000000e0


	//   ....[1]....
        /*0060*/ 	.word	0x00000210


	//----- nvinfo : EIATTR_CBANK_PARAM_SIZE
	.align		4
.L_1387:
        /*0064*/ 	.byte	0x03, 0x19
        /*0066*/ 	.short	0x0020


	//----- nvinfo : EIATTR_PARAM_CBANK
	.align		4
        /*0068*/ 	.byte	0x04, 0x0a
        /*006a*/ 	.short	(.L_1389 - .L_1388)
	.align		4
.L_1388:
        /*006c*/ 	.word	index@(.nv.constant0.relu_forward_float)
        /*0070*/ 	.short	0x0380
        /*0072*/ 	.short	0x0020


	//----- nvinfo : EIATTR_SW_WAR
	.align		4
.L_1389:
        /*0074*/ 	.byte	0x04, 0x36
        /*0076*/ 	.short	(.L_1391 - .L_1390)
.L_1390:
        /*0078*/ 	.word	0x00000008
.L_1391:


//--------------------- .nv.info.sigmoid_forward_float --------------------------
	.section	.nv.info.sigmoid_forward_float,"",@"SHT_CUDA_INFO"
	.sectionflags	@""
	.align	4


	//----- nvinfo : EIATTR_CUDA_API_VERSION
	.align		4
        /*0000*/ 	.byte	0x04, 0x37
        /*0002*/ 	.short	(.L_1393 - .L_1392)
.L_1392:
        /*0004*/ 	.word	0x00000082


	//----- nvinfo : EIATTR_KPARAM_INFO
	.align		4
.L_1393:
        /*0008*/ 	.byte	0x04, 0x17
        /*000a*/ 	.short	(.L_1395 - .L_1394)
.L_1394:
        /*000c*/ 	.word	0x00000000
        /*0010*/ 	.short	0x0003
        /*0012*/ 	.short	0x0018
        /*0014*/ 	.byte	0x00, 0xf0, 0x21, 0x00


	//----- nvinfo : EIATTR_KPARAM_INFO
	.align		4
.L_1395:
        /*0018*/ 	.byte	0x04, 0x17
        /*001a*/ 	.short	(.L_1397 - .L_1396)
.L_1396:
        /*001c*/ 	.word	0x00000000
        /*0020*/ 	.short	0x0002
        /*0022*/ 	.short	0x0010
        /*0024*/ 	.byte	0x00, 0xf0, 0x21, 0x00


	//----- nvinfo : EIATTR_KPARAM_INFO
	.align		4
.L_1397:
        /*0028*/ 	.byte	0x04, 0x17
        /*002a*/ 	.short	(.L_1399 - .L_1398)
.L_1398:
        /*002c*/ 	.word	0x00000000
        /*0030*/ 	.short	0x0001
        /*0032*/ 	.short	0x0008
        /*0034*/ 	.byte	0x00, 0xf5, 0x21, 0x00


	//----- nvinfo : EIATTR_KPARAM_INFO
	.align		4
.L_1399:
        /*0038*/ 	.byte	0x04, 0x17
        /*003a*/ 	.short	(.L_1401 - .L_1400)
.L_1400:
        /*003c*/ 	.word	0x00000000
        /*0040*/ 	.short	0x0000
        /*0042*/ 	.short	0x0000
        /*0044*/ 	.byte	0x00, 0xf5, 0x21, 0x00


	//----- nvinfo : EIATTR_SPARSE_MMA_MASK
	.align		4
.L_1401:
        /*0048*/ 	.byte	0x03, 0x50
        /*004a*/ 	.short	0x0000


	//----- nvinfo : EIATTR_MAXREG_COUNT
	.align		4
        /*004c*/ 	.byte	0x03, 0x1b
        /*004e*/ 	.short	0x00ff


	//----- nvinfo : EIATTR_MERCURY_ISA_VERSION
	.align		4
        /*0050*/ 	.byte	0x03, 0x5f
        /*0052*/ 	.short	0x0101


	//----- nvinfo : EIATTR_VRC_CTA_INIT_COUNT
	.align		4
        /*0054*/ 	.byte	0x02, 0x4a
	.zero		1
	.zero		1


	//----- nvinfo : EIATTR_EXIT_INSTR_OFFSETS
	.align		4
        /*0058*/ 	.byte	0x04, 0x1c
        /*005a*/ 	.short	(.L_1403 - .L_1402)


	//   ....[0]....
.L_1402:
        /*005c*/ 	.word	0x000000e0


	//   ....[1]....
        /*0060*/ 	.word	0x00000380


	//----- nvinfo : EIATTR_CRS_STACK_SIZE
	.align		4
.L_1403:
        /*0064*/ 	.byte	0x04, 0x1e
        /*0066*/ 	.short	(.L_1405 - .L_1404)
.L_1404:
        /*0068*/ 	.word	0x00000000


	//----- nvinfo : EIATTR_CBANK_PARAM_SIZE
	.align		4
.L_1405:
        /*006c*/ 	.byte	0x03, 0x19
        /*006e*/ 	.short	0x0020


	//----- nvinfo : EIATTR_PARAM_CBANK
	.align		4
        /*0070*/ 	.byte	0x04, 0x0a
        /*0072*/ 	.short	(.L_1407 - .L_1406)
	.align		4
.L_1406:
        /*0074*/ 	.word	index@(.nv.constant0.sigmoid_forward_float)
        /*0078*/ 	.short	0x0380
        /*007a*/ 	.short	0x0020


	//----- nvinfo : EIATTR_SW_WAR
	.align		4
.L_1407:
        /*007c*/ 	.byte	0x04, 0x36
        /*007e*/ 	.short	(.L_1409 - .L_1408)
.L_1408:
        /*0080*/ 	.word	0x00000008
.L_1409:


//--------------------- .nv.callgraph             --------------------------
	.section	.nv.callgraph,"",@"SHT_CUDA_CALLGRAPH"
	.align	4
	.sectionentsize	8
	.align		4
        /*0000*/ 	.word	0x00000000
	.align		4
        /*0004*/ 	.word	0xffffffff
	.align		4
        /*0008*/ 	.word	0x00000000
	.align		4
        /*000c*/ 	.word	0xfffffffe
	.align		4
        /*0010*/ 	.word	0x00000000
	.align		4
        /*0014*/ 	.word	0xfffffffd
	.align		4
        /*0018*/ 	.word	0x00000000
	.align		4
        /*001c*/ 	.word	0xfffffffc


//--------------------- .text.forward_diff_linear_double --------------------------
	.section	.text.forward_diff_linear_double,"ax",@progbits
	.align	128
        .global         forward_diff_linear_double
        .type           forward_diff_linear_double,@function
        .size           forward_diff_linear_double,(.L_x_484 - forward_diff_linear_double)
        .other          forward_diff_linear_double,@"STO_CUDA_ENTRY STV_DEFAULT"
forward_diff_linear_double:
.text.forward_diff_linear_double:
[----:B------:R-:W-:Y:S08]  /*0000*/  LDC R1, c[0x0][0x37c] ;  /* 0x0000df00ff017b82 */ /* 0x000ff00000000800 */
[----:B------:R-:W0:Y:S08]  /*0010*/  S2UR UR7, SR_CTAID.X ;  /* 0x00000000000779c3 */ /* 0x000e300000002500 */
[----:B------:R-:W0:Y:S02]  /*0020*/  LDC.64 R4, c[0x0][0x3a0] ;  /* 0x0000e800ff047b82 */ /* 0x000e240000000a00 */
[----:B0-----:R-:W-:-:S04]  /*0030*/  ISETP.LE.U32.AND P0, PT, R4, UR7, PT ;  /* 0x0000000704007c0c */ /* 0x001fc8000bf03070 */
[----:B------:R-:W-:-:S13]  /*0040*/  ISETP.GE.U32.AND.EX P0, PT, RZ, R5, PT, P0 ;  /* 0x00000005ff00720c */ /* 0x000fda0003f06100 */
[----:B------:R-:W-:Y:S05]  /*0050*/  @P0 EXIT ;  /* 0x000000000000094d */ /* 0x000fea0003800000 */
[----:B------:R-:W0:Y:S01]  /*0060*/  S2R R0, SR_TID.X ;  /* 0x0000000000007919 */ /* 0x000e220000002100 */
[----:B------:R-:W1:Y:S01]  /*0070*/  S2UR UR6, SR_CgaCtaId ;  /* 0x00000000000679c3 */ /* 0x000e620000008800 */
[----:B------:R-:W-:Y:S01]  /*0080*/  UMOV UR4, 0x400 ;  /* 0x0000040000047882 */ /* 0x000fe20000000000 */
[----:B------:R-:W2:Y:S01]  /*0090*/  LDCU UR10, c[0x0][0x3a8] ;  /* 0x00007500ff0a77ac */ /* 0x000ea20008000800 */
[----:B------:R-:W-:Y:S01]  /*00a0*/  BSSY.RECONVERGENT B0, `(.L_x_0) ;  /* 0x0000021000007945 */ /* 0x000fe20003800200 */
[----:B------:R-:W3:Y:S01]  /*00b0*/  LDCU.64 UR8, c[0x0][0x358] ;  /* 0x00006b00ff0877ac */ /* 0x000ee20008000a00 */
[----:B------:R-:W4:Y:S01]  /*00c0*/  LDCU.64 UR12, c[0x0][0x390] ;  /* 0x00007200ff0c77ac */ /* 0x000f220008000a00 */
[----:B-1----:R-:W-:-:S06]  /*00d0*/  ULEA UR6, UR6, UR4, 0x18 ;  /* 0x0000000406067291 */ /* 0x002fcc000f8ec0ff */
[C---:B0-----:R-:W-:Y:S02]  /*00e0*/  LEA R2, R0.reuse, UR6, 0x3 ;  /* 0x0000000600027c11 */ /* 0x041fe4000f8e18ff */
[----:B--2---:R-:W-:-:S03]  /*00f0*/  ISETP.GE.U32.AND P0, PT, R0, UR10, PT ;  /* 0x0000000a00007c0c */ /* 0x004fc6000bf06070 */
[----:B------:R0:W-:Y:S10]  /*0100*/  STS.64 [R2], RZ ;  /* 0x000000ff02007388 */ /* 0x0001f40000000a00 */
[----:B0--34-:R-:W-:Y:S05]  /*0110*/  @P0 BRA `(.L_x_1) ;  /* 0x0000000000640947 */ /* 0x019fea0003800000 */
[----:B------:R-:W0:Y:S01]  /*0120*/  LDC R20, c[0x0][0x360] ;  /* 0x0000d800ff147b82 */ /* 0x000e220000000800 */
[----:B------:R-:W-:Y:S01]  /*0130*/  BSSY.RECONVERGENT B1, `(.L_x_2) ;  /* 0x0000016000017945 */ /* 0x000fe20003800200 */
[----:B------:R-:W-:Y:S01]  /*0140*/  IMAD.MOV.U32 R3, RZ, RZ, R0 ;  /* 0x000000ffff037224 */ /* 0x000fe200078e0000 */
[----:B------:R-:W-:-:S05]  /*0150*/  CS2R R10, SRZ ;  /* 0x00000000000a7805 */ /* 0x000fca000001ff00 */
[----:B------:R-:W1:Y:S08]  /*0160*/  LDC.64 R6, c[0x0][0x380] ;  /* 0x0000e000ff067b82 */ /* 0x000e700000000a00 */
[----:B------:R-:W2:Y:S02]  /*0170*/  LDC.64 R8, c[0x0][0x388] ;  /* 0x0000e200ff087b82 */ /* 0x000ea40000000a00 */
.L_x_3:
[----:B-1----:R-:W-:-:S06]  /*0180*/  IMAD.WIDE.U32 R14, R3, 0x8, R6 ;  /* 0x00000008030e7825 */ /* 0x002fcc00078e0006 */
[----:B------:R-:W3:Y:S01]  /*0190*/  LDG.E.64 R14, desc[UR8][R14.64] ;  /* 0x000000080e0e7981 */ /* 0x000ee2000c1e1b00 */
[----:B------:R-:W-:Y:S01]  /*01a0*/  UMOV UR4, UR7 ;  /* 0x0000000700047c82 */ /* 0x000fe20008000000 */
[----:B------:R-:W-:Y:S01]  /*01b0*/  UMOV UR5, URZ ;  /* 0x000000ff00057c82 */ /* 0x000fe20008000000 */
[-C--:B---3--:R-:W-:Y:S02]  /*01c0*/  IMAD R16, R15, R4.reuse, RZ ;  /* 0x000000040f107224 */ /* 0x088fe400078e02ff */
[----:B------:R-:W-:-:S04]  /*01d0*/  IMAD.WIDE.U32 R12, R14, R4, UR4 ;  /* 0x000000040e0c7e25 */ /* 0x000fc8000f8e0004 */
[----:B------:R-:W-:Y:S01]  /*01e0*/  IMAD R17, R14, R5, R16 ;  /* 0x000000050e117224 */ /* 0x000fe200078e0210 */
[----:B------:R-:W-:-:S03]  /*01f0*/  LEA R18, P0, R12, UR12, 0x3 ;  /* 0x0000000c0c127c11 */ /* 0x000fc6000f8018ff */
[----:B------:R-:W-:Y:S02]  /*0200*/  IMAD.IADD R13, R13, 0x1, R17 ;  /* 0x000000010d0d7824 */ /* 0x000fe400078e0211 */
[----:B--2---:R-:W-:-:S03]  /*0210*/  IMAD.WIDE.U32 R16, R3, 0x8, R8 ;  /* 0x0000000803107825 */ /* 0x004fc600078e0008 */
[----:B------:R-:W-:-:S03]  /*0220*/  LEA.HI.X R19, R12, UR13, R13, 0x3, P0 ;  /* 0x0000000d0c137c11 */ /* 0x000fc600080f1c0d */
[----:B------:R-:W2:Y:S04]  /*0230*/  LDG.E.64 R16, desc[UR8][R16.64] ;  /* 0x0000000810107981 */ /* 0x000ea8000c1e1b00 */
[----:B------:R-:W2:Y:S01]  /*0240*/  LDG.E.64 R12, desc[UR8][R18.64] ;  /* 0x00000008120c7981 */ /* 0x000ea2000c1e1b00 */
[----:B0-----:R-:W-:-:S05]  /*0250*/  IMAD.IADD R3, R20, 0x1, R3 ;  /* 0x0000000114037824 */ /* 0x001fca00078e0203 */
[----:B------:R-:W-:Y:S01]  /*0260*/  ISETP.GE.U32.AND P0, PT, R3, UR10, PT ;  /* 0x0000000a03007c0c */ /* 0x000fe2000bf06070 */
[----:B--2---:R-:W-:-:S12]  /*0270*/  DFMA R10, R12, R16, R10 ;  /* 0x000000100c0a722b */ /* 0x004fd8000000000a */
[----:B------:R-:W-:Y:S05]  /*0280*/  @!P0 BRA `(.L_x_3) ;  /* 0xfffffffc00bc8947 */ /* 0x000fea000383ffff */
[----:B------:R-:W-:Y:S05]  /*0290*/  BSYNC.RECONVERGENT B1 ;  /* 0x0000000000017941 */ /* 0x000fea0003800200 */
.L_x_2:
[----:B------:R0:W-:Y:S02]  /*02a0*/  STS.64 [R2], R10 ;  /* 0x0000000a02007388 */ /* 0x0001e40000000a00 */
.L_x_1:
[----:B------:R-:W-:Y:S05]  /*02b0*/  BSYNC.RECONVERGENT B0 ;  /* 0x0000000000007941 */ /* 0x000fea0003800200 */
.L_x_0:
[----:B------:R-:W-:Y:S01]  /*02c0*/  BAR.SYNC.DEFER_BLOCKING 0x0 ;  /* 0x0000000000007b1d */ /* 0x000fe20000010000 */
[C---:B------:R-:W-:Y:S01]  /*02d0*/  ISETP.GT.U32.AND P1, PT, R0.reuse, 0x1ff, PT ;  /* 0x000001ff0000780c */ /* 0x040fe20003f24070 */
[C---:B------:R-:W-:Y:S01]  /*02e0*/  VIADD R3, R0.reuse, 0xffffffff ;  /* 0xffffffff00037836 */ /* 0x040fe20000000000 */
[----:B------:R-:W-:-:S11]  /*02f0*/  ISETP.GT.U32.AND P0, PT, R0, 0xff, PT ;  /* 0x000000ff0000780c */ /* 0x000fd60003f04070 */
[----:B------:R-:W-:Y:S04]  /*0300*/  @!P1 LDS.64 R4, [R2+0x1000] ;  /* 0x0010000002049984 */ /* 0x000fe80000000a00 */
[----:B------:R-:W1:Y:S02]  /*0310*/  @!P1 LDS.64 R6, [R2] ;  /* 0x0000000002069984 */ /* 0x000e640000000a00 */
[----:B-1----:R-:W-:-:S07]  /*0320*/  @!P1 DADD R4, R4, R6 ;  /* 0x0000000004049229 */ /* 0x002fce0000000006 */
[----:B------:R-:W-:Y:S01]  /*0330*/  @!P1 STS.64 [R2], R4 ;  /* 0x0000000402009388 */ /* 0x000fe20000000a00 */
[----:B------:R-:W-:Y:S01]  /*0340*/  BAR.SYNC.DEFER_BLOCKING 0x0 ;  /* 0x0000000000007b1d */ /* 0x000fe20000010000 */
[----:B------:R-:W-:-:S05]  /*0350*/  ISETP.GT.U32.AND P1, PT, R0, 0x7f, PT ;  /* 0x0000007f0000780c */ /* 0x000fca0003f24070 */
[----:B------:R-:W-:Y:S04]  /*0360*/  @!P0 LDS.64 R6, [R2+0x800] ;  /* 0x0008000002068984 */ /* 0x000fe80000000a00 */
[----:B------:R-:W1:Y:S02]  /*0370*/  @!P0 LDS.64 R8, [R2] ;  /* 0x0000000002088984 */ /* 0x000e640000000a00 */
[----:B-1----:R-:W-:-:S07]  /*0380*/  @!P0 DADD R6, R6, R8 ;  /* 0x0000000006068229 */ /* 0x002fce0000000008 */
[----:B------:R-:W-:Y:S01]  /*0390*/  @!P0 STS.64 [R2], R6 ;  /* 0x0000000602008388 */ /* 0x000fe20000000a00 */
[----:B------:R-:W-:Y:S01]  /*03a0*/  BAR.SYNC.DEFER_BLOCKING 0x0 ;  /* 0x0000000000007b1d */ /* 0x000fe20000010000 */
[----:B------:R-:W-:-:S05]  /*03b0*/  ISETP.GT.U32.AND P0, PT, R0, 0x3f, PT ;  /* 0x0000003f0000780c */ /* 0x000fca0003f04070 */
[----:B------:R-:W-:Y:S04]  /*03c0*/  @!P1 LDS.64 R8, [R2+0x400] ;  /* 0x0004000002089984 */ /* 0x000fe80000000a00 */
[----:B0-----:R-:W0:Y:S02]  /*03d0*/  @!P1 LDS.64 R10, [R2] ;  /* 0x00000000020a9984 */ /* 0x001e240000000a00 */
[----:B0-----:R-:W-:-:S07]  /*03e0*/  @!P1 DADD R8, R8, R10 ;  /* 0x0000000008089229 */ /* 0x001fce000000000a */
[----:B------:R-:W-:Y:S01]  /*03f0*/  @!P1 STS.64 [R2], R8 ;  /* 0x0000000802009388 */ /* 0x000fe20000000a00 */
[----:B------:R-:W-:Y:S01]  /*0400*/  BAR.SYNC.DEFER_BLOCKING 0x0 ;  /* 0x0000000000007b1d */ /* 0x000fe20000010000 */
[----:B------:R-:W-:-:S05]  /*0410*/  ISETP.GT.U32.AND P1, PT, R0, 0x1f, PT ;  /* 0x0000001f0000780c */ /* 0x000fca0003f24070 */
[----:B------:R-:W-:Y:S04]  /*0420*/  @!P0 LDS.64 R4, [R2+0x200] ;  /* 0x0002000002048984 */ /* 0x000fe80000000a00 */
[----:B------:R-:W0:Y:S02]  /*0430*/  @!P0 LDS.64 R10, [R2] ;  /* 0x00000000020a8984 */ /* 0x000e240000000a00 */
        /* <DEDUP_REMOVED lines=9> */
[----:B------:R-:W-:-:S05]  /*04d0*/  ISETP.NE.AND P1, PT, R0, RZ, PT ;  /* 0x000000ff0000720c */ /* 0x000fca0003f25270 */
[----:B------:R-:W-:Y:S04]  /*04e0*/  @!P0 LDS.64 R8, [R2] ;  /* 0x0000000002088984 */ /* 0x000fe80000000a00 */
[----:B------:R-:W0:Y:S02]  /*04f0*/  @!P0 LDS.64 R10, [UR6] ;  /* 0x00000006ff0a8984 */ /* 0x000e240008000a00 */
[----:B0-----:R-:W-:-:S07]  /*0500*/  @!P0 DADD R8, R8, R10 ;  /* 0x0000000008088229 */ /* 0x001fce000000000a */
[----:B------:R0:W-:Y:S01]  /*0510*/  @!P0 STS.64 [UR6], R8 ;  /* 0x00000008ff008988 */ /* 0x0001e20008000a06 */
[----:B------:R-:W-:Y:S06]  /*0520*/  BAR.SYNC.DEFER_BLOCKING 0x0 ;  /* 0x0000000000007b1d */ /* 0x000fec0000010000 */
[----:B------:R-:W-:Y:S05]  /*0530*/  @P1 EXIT ;  /* 0x000000000000194d */ /* 0x000fea0003800000 */
[----:B------:R-:W1:Y:S01]  /*0540*/  LDCU.64 UR4, c[0x0][0x398] ;  /* 0x00007300ff0477ac */ /* 0x000e620008000a00 */
[----:B------:R-:W2:Y:S01]  /*0550*/  LDS.64 R2, [UR6] ;  /* 0x00000006ff027984 */ /* 0x000ea20008000a00 */
[----:B-1----:R-:W-:-:S04]  /*0560*/  ULEA UR4, UP0, UR7, UR4, 0x3 ;  /* 0x0000000407047291 */ /* 0x002fc8000f8018ff */
[----:B------:R-:W-:Y:S02]  /*0570*/  ULEA.HI.X UR5, UR7, UR5, URZ, 0x3, UP0 ;  /* 0x0000000507057291 */ /* 0x000fe400080f1cff */
[----:B------:R-:W-:-:S04]  /*0580*/  IMAD.U32 R4, RZ, RZ, UR4 ;  /* 0x00000004ff047e24 */ /* 0x000fc8000f8e00ff */
[----:B------:R-:W-:-:S05]  /*0590*/  IMAD.U32 R5, RZ, RZ, UR5 ;  /* 0x00000005ff057e24 */ /* 0x000fca000f8e00ff */
[----:B------:R-:W2:Y:S02]  /*05a0*/  LDG.E.64 R6, desc[UR8][R4.64] ;  /* 0x0000000804067981 */ /* 0x000ea4000c1e1b00 */
[----:B--2---:R-:W-:-:S07]  /*05b0*/  DADD R2, R2, R6 ;  /* 0x0000000002027229 */ /* 0x004fce0000000006 */
[----:B------:R-:W-:Y:S01]  /*05c0*/  STG.E.64 desc[UR8][R4.64], R2 ;  /* 0x0000000204007986 */ /* 0x000fe2000c101b08 */
[----:B------:R-:W-:Y:S05]  /*05d0*/  EXIT ;  /* 0x000000000000794d */ /* 0x000fea0003800000 */
.L_x_4:
[----:B------:R-:W-:-:S00]  /*05e0*/  BRA `(.L_x_4) ;  /* 0xfffffffc00fc7947 */ /* 0x000fc0000383ffff */
[----:B------:R-:W-:-:S00]  /*05f0*/  NOP ;  /* 0x0000000000007918 */ /* 0x000fc00000000000 */
        /* <DEDUP_REMOVED lines=8> */
.L_x_484:


//--------------------- .text.forward_diff_linear_float --------------------------
	.section	.text.forward_diff_linear_float,"ax",@progbits
	.align	128
        .global         forward_diff_linear_float
        .type           forward_diff_linear_float,@function
        .size           forward_diff_linear_float,(.L_x_485 - forward_diff_linear_float)
        .other          forward_diff_linear_float,@"STO_CUDA_ENTRY STV_DEFAULT"
forward_diff_linear_float:
.text.forward_diff_linear_float:
        /* <DEDUP_REMOVED lines=16> */
[----:B------:R0:W-:Y:S10]  /*0100*/  STS [R2], RZ ;  /* 0x000000ff02007388 */ /* 0x0001f40000000800 */
[----:B0--34-:R-:W-:Y:S05]  /*0110*/  @P0 BRA `(.L_x_6) ;  /* 0x0000000000640947 */ /* 0x019fea0003800000 */
[----:B------:R-:W0:Y:S01]  /*0120*/  LDC R18, c[0x0][0x360] ;  /* 0x0000d800ff127b82 */ /* 0x000e220000000800 */
[----:B------:R-:W-:Y:S01]  /*0130*/  BSSY.RECONVERGENT B1, `(.L_x_7) ;  /* 0x0000016000017945 */ /* 0x000fe20003800200 */
[----:B------:R-:W-:Y:S01]  /*0140*/  IMAD.MOV.U32 R3, RZ, RZ, RZ ;  /* 0x000000ffff037224 */ /* 0x000fe200078e00ff */
[----:B------:R-:W-:-:S05]  /*0150*/  MOV R19, R0 ;  /* 0x0000000000137202 */ /* 0x000fca0000000f00 */
[----:B------:R-:W1:Y:S08]  /*0160*/  LDC.64 R6, c[0x0][0x380] ;  /* 0x0000e000ff067b82 */ /* 0x000e700000000a00 */
[----:B------:R-:W2:Y:S02]  /*0170*/  LDC.64 R8, c[0x0][0x388] ;  /* 0x0000e200ff087b82 */ /* 0x000ea40000000a00 */
.L_x_8:
        /* <DEDUP_REMOVED lines=11> */
[----:B------:R-:W2:Y:S04]  /*0230*/  LDG.E R14, desc[UR8][R14.64] ;  /* 0x000000080e0e7981 */ /* 0x000ea8000c1e1900 */
[----:B------:R-:W2:Y:S01]  /*0240*/  LDG.E R16, desc[UR8][R16.64] ;  /* 0x0000000810107981 */ /* 0x000ea2000c1e1900 */
[----:B0-----:R-:W-:-:S04]  /*0250*/  IADD3 R19, PT, PT, R18, R19, RZ ;  /* 0x0000001312137210 */ /* 0x001fc80007ffe0ff */
[----:B------:R-:W-:Y:S01]  /*0260*/  ISETP.GE.U32.AND P0, PT, R19, UR10, PT ;  /* 0x0000000a13007c0c */ /* 0x000fe2000bf06070 */
[----:B--2---:R-:W-:-:S12]  /*0270*/  FFMA R3, R16, R14, R3 ;  /* 0x0000000e10037223 */ /* 0x004fd80000000003 */
[----:B------:R-:W-:Y:S05]  /*0280*/  @!P0 BRA `(.L_x_8) ;  /* 0xfffffffc00bc8947 */ /* 0x000fea000383ffff */
[----:B------:R-:W-:Y:S05]  /*0290*/  BSYNC.RECONVERGENT B1 ;  /* 0x0000000000017941 */ /* 0x000fea0003800200 */
.L_x_7:
[----:B------:R0:W-:Y:S02]  /*02a0*/  STS [R2], R3 ;  /* 0x0000000302007388 */ /* 0x0001e40000000800 */
.L_x_6:
[----:B------:R-:W-:Y:S05]  /*02b0*/  BSYNC.RECONVERGENT B0 ;  /* 0x0000000000007941 */ /* 0x000fea0003800200 */
.L_x_5:
[----:B------:R-:W-:Y:S01]  /*02c0*/  BAR.SYNC.DEFER_BLOCKING 0x0 ;  /* 0x0000000000007b1d */ /* 0x000fe20000010000 */
[C---:B------:R-:W-:Y:S01]  /*02d0*/  ISETP.GT.U32.AND P1, PT, R0.reuse, 0x1ff, PT ;  /* 0x000001ff0000780c */ /* 0x040fe20003f24070 */
[C---:B------:R-:W-:Y:S01]  /*02e0*/  VIADD R6, R0.reuse, 0xffffffff ;  /* 0xffffffff00067836 */ /* 0x040fe20000000000 */
[----:B------:R-:W-:-:S11]  /*02f0*/  ISETP.GT.U32.AND P0, PT, R0, 0xff, PT ;  /* 0x000000ff0000780c */ /* 0x000fd60003f04070 */
[----:B0-----:R-:W-:Y:S04]  /*0300*/  @!P1 LDS R3, [R2+0x800] ;  /* 0x0008000002039984 */ /* 0x001fe80000000800 */
[----:B------:R-:W0:Y:S02]  /*0310*/  @!P1 LDS R4, [R2] ;  /* 0x0000000002049984 */ /* 0x000e240000000800 */
[----:B0-----:R-:W-:-:S05]  /*0320*/  @!P1 FADD R3, R3, R4 ;  /* 0x0000000403039221 */ /* 0x001fca0000000000 */
[----:B------:R-:W-:Y:S01]  /*0330*/  @!P1 STS [R2], R3 ;  /* 0x0000000302009388 */ /* 0x000fe20000000800 */
[----:B------:R-:W-:Y:S01]  /*0340*/  BAR.SYNC.DEFER_BLOCKING 0x0 ;  /* 0x0000000000007b1d */ /* 0x000fe20000010000 */
[----:B------:R-:W-:-:S05]  /*0350*/  ISETP.GT.U32.AND P1, PT, R0, 0x7f, PT ;  /* 0x0000007f0000780c */ /* 0x000fca0003f24070 */
[----:B------:R-:W-:Y:S04]  /*0360*/  @!P0 LDS R4, [R2+0x400] ;  /* 0x0004000002048984 */ /* 0x000fe80000000800 */
        /* <DEDUP_REMOVED lines=22> */
[----:B------:R-:W-:-:S05]  /*04d0*/  ISETP.NE.AND P1, PT, R0, RZ, PT ;  /* 0x000000ff0000720c */ /* 0x000fca0003f25270 */
[----:B------:R-:W-:Y:S04]  /*04e0*/  @!P0 LDS R4, [R2] ;  /* 0x0000000002048984 */ /* 0x000fe80000000800 */
[----:B------:R-:W0:Y:S02]  /*04f0*/  @!P0 LDS R7, [UR6] ;  /* 0x00000006ff078984 */ /* 0x000e240008000800 */
[----:B0-----:R-:W-:-:S05]  /*0500*/  @!P0 FADD R4, R4, R7 ;  /* 0x0000000704048221 */ /* 0x001fca0000000000 */
[----:B------:R0:W-:Y:S01]  /*0510*/  @!P0 STS [UR6], R4 ;  /* 0x00000004ff008988 */ /* 0x0001e20008000806 */
[----:B------:R-:W-:Y:S06]  /*0520*/  BAR.SYNC.DEFER_BLOCKING 0x0 ;  /* 0x0000000000007b1d */ /* 0x000fec0000010000 */
[----:B------:R-:W-:Y:S05]  /*0530*/  @P1 EXIT ;  /* 0x000000000000194d */ /* 0x000fea0003800000 */
[----:B------:R-:W1:Y:S01]  /*0540*/  LDCU.64 UR4, c[0x0][0x398] ;  /* 0x00007300ff0477ac */ /* 0x000e620008000a00 */
[----:B------:R-:W2:Y:S01]  /*0550*/  LDS R0, [UR6] ;  /* 0x00000006ff007984 */ /* 0x000ea20008000800 */
[----:B-1----:R-:W-:-:S04]  /*0560*/  ULEA UR4, UP0, UR7, UR4, 0x2 ;  /* 0x0000000407047291 */ /* 0x002fc8000f8010ff */
[----:B------:R-:W-:Y:S02]  /*0570*/  ULEA.HI.X UR5, UR7, UR5, URZ, 0x2, UP0 ;  /* 0x0000000507057291 */ /* 0x000fe400080f14ff */
[----:B------:R-:W-:-:S04]  /*0580*/  MOV R2, UR4 ;  /* 0x0000000400027c02 */ /* 0x000fc80008000f00 */
[----:B------:R-:W-:-:S05]  /*0590*/  IMAD.U32 R3, RZ, RZ, UR5 ;  /* 0x00000005ff037e24 */ /* 0x000fca000f8e00ff */
[----:B------:R-:W2:Y:S02]  /*05a0*/  LDG.E R5, desc[UR8][R2.64] ;  /* 0x0000000802057981 */ /* 0x000ea4000c1e1900 */
[----:B--2---:R-:W-:-:S05]  /*05b0*/  FADD R5, R0, R5 ;  /* 0x0000000500057221 */ /* 0x004fca0000000000 */
[----:B------:R-:W-:Y:S01]  /*05c0*/  STG.E desc[UR8][R2.64], R5 ;  /* 0x0000000502007986 */ /* 0x000fe2000c101908 */
[----:B------:R-:W-:Y:S05]  /*05d0*/  EXIT ;  /* 0x000000000000794d */ /* 0x000fea0003800000 */
.L_x_9:
        /* <DEDUP_REMOVED lines=10> */
.L_x_485:


//--------------------- .text.update_with_adam_double --------------------------
	.section	.text.update_with_adam_double,"ax",@progbits
	.align	128
        .global         update_with_adam_double
        .type           update_with_adam_double,@function
        .size           update_with_adam_double,(.L_x_448 - update_with_adam_double)
        .other          update_with_adam_double,@"STO_CUDA_ENTRY STV_DEFAULT"
update_with_adam_double:
.text.update_with_adam_double:
[----:B------:R-:W-:Y:S01]  /*0000*/  LDC R1, c[0x0][0x37c] ;  /* 0x0000df00ff017b82 */ /* 0x000fe20000000800 */
[----:B------:R-:W0:Y:S01]  /*0010*/  S2R R0, SR_CTAID.X ;  /* 0x0000000000007919 */ /* 0x000e220000002500 */
[----:B------:R-:W0:Y:S01]  /*0020*/  LDCU UR4, c[0x0][0x360] ;  /* 0x00006c00ff0477ac */ /* 0x000e220008000800 */
[----:B------:R-:W0:Y:S01]  /*0030*/  S2R R3, SR_TID.X ;  /* 0x0000000000037919 */ /* 0x000e220000002100 */
[----:B------:R-:W1:Y:S01]  /*0040*/  LDCU.64 UR6, c[0x0][0x390] ;  /* 0x00007200ff0677ac */ /* 0x000e620008000a00 */
[----:B0-----:R-:W-:-:S05]  /*0050*/  IMAD R0, R0, UR4, R3 ;  /* 0x0000000400007c24 */ /* 0x001fca000f8e0203 */
[----:B-1----:R-:W-:-:S04]  /*0060*/  ISETP.GE.U32.AND P0, PT, R0, UR6, PT ;  /* 0x0000000600007c0c */ /* 0x002fc8000bf06070 */
[----:B------:R-:W-:-:S13]  /*0070*/  ISETP.GE.U32.AND.EX P0, PT, RZ, UR7, PT, P0 ;  /* 0x00000007ff007c0c */ /* 0x000fda000bf06100 */
[----:B------:R-:W-:Y:S05]  /*0080*/  @P0 EXIT ;  /* 0x000000000000094d */ /* 0x000fea0003800000 */
[----:B------:R-:W0:Y:S01]  /*0090*/  LDCU.128 UR8, c[0x0][0x380] ;  /* 0x00007000ff0877ac */ /* 0x000e220008000c00 */
[----:B------:R-:W-:Y:S01]  /*00a0*/  IMAD.SHL.U32 R10, R0, 0x8, RZ ;  /* 0x00000008000a7824 */ /* 0x000fe200078e00ff */
[----:B------:R-:W-:Y:S01]  /*00b0*/  SHF.R.U32.HI R0, RZ, 0x1d, R0 ;  /* 0x0000001dff007819 */ /* 0x000fe20000011600 */
[----:B------:R-:W1:Y:S01]  /*00c0*/  LDC.64 R4, c[0x0][0x3d0] ;  /* 0x0000f400ff047b82 */ /* 0x000e620000000a00 */
[----:B------:R-:W2:Y:S01]  /*00d0*/  LDCU.64 UR4, c[0x0][0x358] ;  /* 0x00006b00ff0477ac */ /* 0x000ea20008000a00 */
[----:B------:R-:W3:Y:S06]  /*00e0*/  LDCU.128 UR12, c[0x0][0x3b0] ;  /* 0x00007600ff0c77ac */ /* 0x000eec0008000c00 */
[----:B------:R-:W4:Y:S01]  /*00f0*/  LDC.64 R26, c[0x0][0x3c0] ;  /* 0x0000f000ff1a7b82 */ /* 0x000f220000000a00 */
[----:B------:R-:W5:Y:S01]  /*0100*/  LDCU.64 UR6, c[0x0][0x3a0] ;  /* 0x00007400ff0677ac */ /* 0x000f620008000a00 */
[----:B0-----:R-:W-:-:S02]  /*0110*/  IADD3 R18, P1, PT, R10, UR10, RZ ;  /* 0x0000000a0a127c10 */ /* 0x001fc4000ff3e0ff */
[----:B------:R-:W-:Y:S02]  /*0120*/  IADD3 R16, P0, PT, R10, UR8, RZ ;  /* 0x000000080a107c10 */ /* 0x000fe4000ff1e0ff */
[C---:B------:R-:W-:Y:S02]  /*0130*/  IADD3.X R19, PT, PT, R0.reuse, UR11, RZ, P1, !PT ;  /* 0x0000000b00137c10 */ /* 0x040fe40008ffe4ff */
[----:B------:R-:W-:-:S04]  /*0140*/  IADD3.X R17, PT, PT, R0, UR9, RZ, P0, !PT ;  /* 0x0000000900117c10 */ /* 0x000fc800087fe4ff */
[----:B--2---:R-:W5:Y:S04]  /*0150*/  LDG.E.64 R18, desc[UR4][R18.64] ;  /* 0x0000000412127981 */ /* 0x004f68000c1e1b00 */
[----:B------:R-:W5:Y:S01]  /*0160*/  LDG.E.64 R14, desc[UR4][R16.64] ;  /* 0x00000004100e7981 */ /* 0x000f62000c1e1b00 */
[----:B---3--:R-:W-:-:S04]  /*0170*/  IADD3 R12, P0, PT, R10, UR12, RZ ;  /* 0x0000000c0a0c7c10 */ /* 0x008fc8000ff1e0ff */
[----:B------:R-:W-:-:S05]  /*0180*/  IADD3.X R13, PT, PT, R0, UR13, RZ, P0, !PT ;  /* 0x0000000d000d7c10 */ /* 0x000fca00087fe4ff */
[----:B------:R-:W2:Y:S01]  /*0190*/  LDG.E.64 R8, desc[UR4][R12.64] ;  /* 0x000000040c087981 */ /* 0x000ea2000c1e1b00 */
[----:B------:R-:W-:-:S04]  /*01a0*/  IADD3 R10, P0, PT, R10, UR14, RZ ;  /* 0x0000000e0a0a7c10 */ /* 0x000fc8000ff1e0ff */
[----:B------:R-:W-:-:S05]  /*01b0*/  IADD3.X R11, PT, PT, R0, UR15, RZ, P0, !PT ;  /* 0x0000000f000b7c10 */ /* 0x000fca00087fe4ff */
[----:B------:R-:W3:Y:S01]  /*01c0*/  LDG.E.64 R6, desc[UR4][R10.64] ;  /* 0x000000040a067981 */ /* 0x000ee2000c1e1b00 */
[----:B-1----:R-:W-:Y:S01]  /*01d0*/  DADD R4, -R4, 1 ;  /* 0x3ff0000004047429 */ /* 0x002fe20000000100 */
[----:B------:R-:W-:Y:S01]  /*01e0*/  IMAD.MOV.U32 R20, RZ, RZ, 0x1 ;  /* 0x00000001ff147424 */ /* 0x000fe200078e00ff */
[----:B------:R-:W-:Y:S04]  /*01f0*/  BSSY.RECONVERGENT B0, `(.L_x_10) ;  /* 0x000001d000007945 */ /* 0x000fe80003800200 */
[----:B------:R-:W0:Y:S02]  /*0200*/  MUFU.RCP64H R21, R5 ;  /* 0x0000000500157308 */ /* 0x000e240000001800 */
[----:B0-----:R-:W-:-:S08]  /*0210*/  DFMA R2, -R4, R20, 1 ;  /* 0x3ff000000402742b */ /* 0x001fd00000000114 */
[----:B------:R-:W-:Y:S02]  /*0220*/  DFMA R22, R2, R2, R2 ;  /* 0x000000020216722b */ /* 0x000fe40000000002 */
[----:B----4-:R-:W-:-:S06]  /*0230*/  DADD R2, -R26, 1 ;  /* 0x3ff000001a027429 */ /* 0x010fcc0000000100 */
[----:B------:R-:W-:Y:S01]  /*0240*/  DFMA R22, R20, R22, R20 ;  /* 0x000000161416722b */ /* 0x000fe20000000014 */
[----:B------:R-:W0:Y:S07]  /*0250*/  LDC.64 R20, c[0x0][0x3c8] ;  /* 0x0000f200ff147b82 */ /* 0x000e2e0000000a00 */
[----:B------:R-:W-:-:S08]  /*0260*/  DFMA R24, -R4, R22, 1 ;  /* 0x3ff000000418742b */ /* 0x000fd00000000116 */
[----:B------:R-:W-:Y:S02]  /*0270*/  DFMA R24, R22, R24, R22 ;  /* 0x000000181618722b */ /* 0x000fe40000000016 */
[----:B0-----:R-:W-:Y:S02]  /*0280*/  DADD R22, -R20, 1 ;  /* 0x3ff0000014167429 */ /* 0x001fe40000000100 */
[----:B-----5:R-:W-:-:S08]  /*0290*/  DFMA R18, R14, UR6, R18 ;  /* 0x000000060e127c2b */ /* 0x020fd00008000012 */
[C---:B------:R-:W-:Y:S02]  /*02a0*/  DMUL R2, R18.reuse, R2 ;  /* 0x0000000212027228 */ /* 0x040fe40000000000 */
[----:B------:R-:W-:-:S06]  /*02b0*/  DMUL R22, R18, R22 ;  /* 0x0000001612167228 */ /* 0x000fcc0000000000 */
[----:B--2---:R-:W-:Y:S02]  /*02c0*/  DFMA R8, R8, R26, R2 ;  /* 0x0000001a0808722b */ /* 0x004fe40000000002 */
[----:B------:R-:W-:-:S06]  /*02d0*/  DMUL R22, R18, R22 ;  /* 0x0000001612167228 */ /* 0x000fcc0000000000 */
[----:B------:R-:W-:Y:S02]  /*02e0*/  DMUL R2, R8, R24 ;  /* 0x0000001808027228 */ /* 0x000fe40000000000 */
[----:B------:R-:W-:Y:S01]  /*02f0*/  FSETP.GEU.AND P1, PT, |R9|, 6.5827683646048100446e-37, PT ;  /* 0x036000000900780b */ /* 0x000fe20003f2e200 */
[----:B---3--:R-:W-:-:S05]  /*0300*/  DFMA R6, R6, R20, R22 ;  /* 0x000000140606722b */ /* 0x008fca0000000016 */
[----:B------:R-:W-:-:S08]  /*0310*/  DFMA R26, -R4, R2, R8 ;  /* 0x00000002041a722b */ /* 0x000fd00000000108 */
[----:B------:R-:W-:-:S10]  /*0320*/  DFMA R2, R24, R26, R2 ;  /* 0x0000001a1802722b */ /* 0x000fd40000000002 */
[----:B------:R-:W-:-:S05]  /*0330*/  FFMA R0, RZ, R5, R3 ;  /* 0x00000005ff007223 */ /* 0x000fca0000000003 */
[----:B------:R-:W-:-:S13]  /*0340*/  FSETP.GT.AND P0, PT, |R0|, 1.469367938527859385e-39, PT ;  /* 0x001000000000780b */ /* 0x000fda0003f04200 */
[----:B------:R-:W-:Y:S05]  /*0350*/  @P0 BRA P1, `(.L_x_11) ;  /* 0x0000000000180947 */ /* 0x000fea0000800000 */
[----:B------:R-:W-:Y:S01]  /*0360*/  IMAD.MOV.U32 R20, RZ, RZ, R8 ;  /* 0x000000ffff147224 */ /* 0x000fe200078e0008 */
[----:B------:R-:W-:Y:S01]  /*0370*/  MOV R0, 0x3a0 ;  /* 0x000003a000007802 */ /* 0x000fe20000000f00 */
[----:B------:R-:W-:-:S07]  /*0380*/  IMAD.MOV.U32 R21, RZ, RZ, R9 ;  /* 0x000000ffff157224 */ /* 0x000fce00078e0009 */
[----:B------:R-:W-:Y:S05]  /*0390*/  CALL.REL.NOINC `($__internal_0_$__cuda_sm20_div_rn_f64_full) ;  /* 0x0000000400387944 */ /* 0x000fea0003c00000 */
[----:B------:R-:W-:Y:S02]  /*03a0*/  IMAD.MOV.U32 R2, RZ, RZ, R4 ;  /* 0x000000ffff027224 */ /* 0x000fe400078e0004 */
[----:B------:R-:W-:-:S07]  /*03b0*/  IMAD.MOV.U32 R3, RZ, RZ, R5 ;  /* 0x000000ffff037224 */ /* 0x000fce00078e0005 */
.L_x_11:
[----:B------:R-:W-:Y:S05]  /*03c0*/  BSYNC.RECONVERGENT B0 ;  /* 0x0000000000007941 */ /* 0x000fea0003800200 */
.L_x_10:
[----:B------:R-:W0:Y:S01]  /*03d0*/  LDC.64 R20, c[0x0][0x3d8] ;  /* 0x0000f600ff147b82 */ /* 0x000e220000000a00 */
[----:B------:R-:W-:Y:S01]  /*03e0*/  IMAD.MOV.U32 R4, RZ, RZ, 0x1 ;  /* 0x00000001ff047424 */ /* 0x000fe200078e00ff */
[----:B------:R-:W1:Y:S01]  /*03f0*/  LDCU.64 UR6, c[0x0][0x398] ;  /* 0x00007300ff0677ac */ /* 0x000e620008000a00 */
[----:B------:R-:W-:Y:S01]  /*0400*/  FSETP.GEU.AND P1, PT, |R7|, 6.5827683646048100446e-37, PT ;  /* 0x036000000700780b */ /* 0x000fe20003f2e200 */
[----:B------:R-:W-:Y:S01]  /*0410*/  BSSY.RECONVERGENT B0, `(.L_x_12) ;  /* 0x0000015000007945 */ /* 0x000fe20003800200 */
[----:B0-----:R-:W-:-:S06]  /*0420*/  DADD R20, -R20, 1 ;  /* 0x3ff0000014147429 */ /* 0x001fcc0000000100 */
[----:B------:R-:W0:Y:S02]  /*0430*/  MUFU.RCP64H R5, R21 ;  /* 0x0000001500057308 */ /* 0x000e240000001800 */
[----:B0-----:R-:W-:-:S08]  /*0440*/  DFMA R18, -R20, R4, 1 ;  /* 0x3ff000001412742b */ /* 0x001fd00000000104 */
[----:B------:R-:W-:-:S08]  /*0450*/  DFMA R18, R18, R18, R18 ;  /* 0x000000121212722b */ /* 0x000fd00000000012 */
[----:B------:R-:W-:-:S08]  /*0460*/  DFMA R18, R4, R18, R4 ;  /* 0x000000120412722b */ /* 0x000fd00000000004 */
[----:B------:R-:W-:-:S08]  /*0470*/  DFMA R4, -R20, R18, 1 ;  /* 0x3ff000001404742b */ /* 0x000fd00000000112 */
[----:B------:R-:W-:-:S08]  /*0480*/  DFMA R4, R18, R4, R18 ;  /* 0x000000041204722b */ /* 0x000fd00000000012 */
[----:B------:R-:W-:-:S08]  /*0490*/  DMUL R18, R6, R4 ;  /* 0x0000000406127228 */ /* 0x000fd00000000000 */
[----:B------:R-:W-:-:S08]  /*04a0*/  DFMA R22, -R20, R18, R6 ;  /* 0x000000121416722b */ /* 0x000fd00000000106 */
[----:B------:R-:W-:Y:S02]  /*04b0*/  DFMA R4, R4, R22, R18 ;  /* 0x000000160404722b */ /* 0x000fe40000000012 */
[----:B-1----:R-:W-:-:S08]  /*04c0*/  DMUL R18, R2, UR6 ;  /* 0x0000000602127c28 */ /* 0x002fd00008000000 */
[----:B------:R-:W-:-:S05]  /*04d0*/  FFMA R0, RZ, R21, R5 ;  /* 0x00000015ff007223 */ /* 0x000fca0000000005 */
[----:B------:R-:W-:-:S13]  /*04e0*/  FSETP.GT.AND P0, PT, |R0|, 1.469367938527859385e-39, PT ;  /* 0x001000000000780b */ /* 0x000fda0003f04200 */
[----:B------:R-:W-:Y:S05]  /*04f0*/  @P0 BRA P1, `(.L_x_13) ;  /* 0x0000000000180947 */ /* 0x000fea0000800000 */
[----:B------:R-:W-:Y:S01]  /*0500*/  IMAD.MOV.U32 R4, RZ, RZ, R20 ;  /* 0x000000ffff047224 */ /* 0x000fe200078e0014 */
[----:B------:R-:W-:Y:S01]  /*0510*/  MOV R0, 0x560 ;  /* 0x0000056000007802 */ /* 0x000fe20000000f00 */
[----:B------:R-:W-:Y:S02]  /*0520*/  IMAD.MOV.U32 R5, RZ, RZ, R21 ;  /* 0x000000ffff057224 */ /* 0x000fe400078e0015 */
[----:B------:R-:W-:Y:S02]  /*0530*/  IMAD.MOV.U32 R20, RZ, RZ, R6 ;  /* 0x000000ffff147224 */ /* 0x000fe400078e0006 */
[----:B------:R-:W-:-:S07]  /*0540*/  IMAD.MOV.U32 R21, RZ, RZ, R7 ;  /* 0x000000ffff157224 */ /* 0x000fce00078e0007 */
[----:B------:R-:W-:Y:S05]  /*0550*/  CALL.REL.NOINC `($__internal_0_$__cuda_sm20_div_rn_f64_full) ;  /* 0x0000000000c87944 */ /* 0x000fea0003c00000 */
.L_x_13:
[----:B------:R-:W-:Y:S05]  /*0560*/  BSYNC.RECONVERGENT B0 ;  /* 0x0000000000007941 */ /* 0x000fea0003800200 */
.L_x_12:
[----:B------:R-:W0:Y:S01]  /*0570*/  LDCU.64 UR6, c[0x0][0x3a8] ;  /* 0x00007500ff0677ac */ /* 0x000e220008000a00 */
[----:B------:R-:W-:Y:S01]  /*0580*/  IMAD.MOV.U32 R22, RZ, RZ, 0x0 ;  /* 0x00000000ff167424 */ /* 0x000fe200078e00ff */
[----:B------:R-:W-:Y:S01]  /*0590*/  BSSY.RECONVERGENT B0, `(.L_x_14) ;  /* 0x0000013000007945 */ /* 0x000fe20003800200 */
[----:B------:R-:W-:Y:S01]  /*05a0*/  IMAD.MOV.U32 R23, RZ, RZ, 0x3fd80000 ;  /* 0x3fd80000ff177424 */ /* 0x000fe200078e00ff */
[----:B0-----:R-:W-:-:S06]  /*05b0*/  DADD R20, R4, UR6 ;  /* 0x0000000604147e29 */ /* 0x001fcc0008000000 */
[----:B------:R-:W0:Y:S04]  /*05c0*/  MUFU.RSQ64H R3, R21 ;  /* 0x0000001500037308 */ /* 0x000e280000001c00 */
[----:B------:R-:W-:-:S05]  /*05d0*/  VIADD R2, R21, 0xfcb00000 ;  /* 0xfcb0000015027836 */ /* 0x000fca0000000000 */
[----:B------:R-:W-:Y:S01]  /*05e0*/  ISETP.GE.U32.AND P0, PT, R2, 0x7ca00000, PT ;  /* 0x7ca000000200780c */ /* 0x000fe20003f06070 */
[----:B0-----:R-:W-:-:S08]  /*05f0*/  DMUL R4, R2, R2 ;  /* 0x0000000202047228 */ /* 0x001fd00000000000 */
[----:B------:R-:W-:-:S08]  /*0600*/  DFMA R4, R20, -R4, 1 ;  /* 0x3ff000001404742b */ /* 0x000fd00000000804 */
[----:B------:R-:W-:Y:S02]  /*0610*/  DFMA R22, R4, R22, 0.5 ;  /* 0x3fe000000416742b */ /* 0x000fe40000000016 */
[----:B------:R-:W-:-:S08]  /*0620*/  DMUL R4, R2, R4 ;  /* 0x0000000402047228 */ /* 0x000fd00000000000 */
[----:B------:R-:W-:-:S08]  /*0630*/  DFMA R24, R22, R4, R2 ;  /* 0x000000041618722b */ /* 0x000fd00000000002 */
[----:B------:R-:W-:Y:S02]  /*0640*/  DMUL R26, R20, R24 ;  /* 0x00000018141a7228 */ /* 0x000fe40000000000 */
[----:B------:R-:W-:Y:S02]  /*0650*/  VIADD R23, R25, 0xfff00000 ;  /* 0xfff0000019177836 */ /* 0x000fe40000000000 */
[----:B------:R-:W-:-:S04]  /*0660*/  IMAD.MOV.U32 R22, RZ, RZ, R24 ;  /* 0x000000ffff167224 */ /* 0x000fc800078e0018 */
[----:B------:R-:W-:-:S08]  /*0670*/  DFMA R28, R26, -R26, R20 ;  /* 0x8000001a1a1c722b */ /* 0x000fd00000000014 */
[----:B------:R-:W-:Y:S01]  /*0680*/  DFMA R4, R28, R22, R26 ;  /* 0x000000161c04722b */ /* 0x000fe2000000001a */
[----:B------:R-:W-:Y:S10]  /*0690*/  @!P0 BRA `(.L_x_15) ;  /* 0x0000000000088947 */ /* 0x000ff40003800000 */
[----:B------:R-:W-:-:S07]  /*06a0*/  MOV R0, 0x6c0 ;  /* 0x000006c000007802 */ /* 0x000fce0000000f00 */
[----:B------:R-:W-:Y:S05]  /*06b0*/  CALL.REL.NOINC `($__internal_1_$__cuda_sm20_dsqrt_rn_f64_mediumpath_v1) ;  /* 0x0000000400e87944 */ /* 0x000fea0003c00000 */
.L_x_15:
[----:B------:R-:W-:Y:S05]  /*06c0*/  BSYNC.RECONVERGENT B0 ;  /* 0x0000000000007941 */ /* 0x000fea0003800200 */
.L_x_14:
[----:B------:R-:W0:Y:S01]  /*06d0*/  MUFU.RCP64H R3, R5 ;  /* 0x0000000500037308 */ /* 0x000e220000001800 */
[----:B------:R-:W-:Y:S01]  /*06e0*/  IMAD.MOV.U32 R2, RZ, RZ, 0x1 ;  /* 0x00000001ff027424 */ /* 0x000fe200078e00ff */
[----:B------:R-:W-:Y:S01]  /*06f0*/  FSETP.GEU.AND P1, PT, |R19|, 6.5827683646048100446e-37, PT ;  /* 0x036000001300780b */ /* 0x000fe20003f2e200 */
[----:B------:R-:W-:Y:S04]  /*0700*/  BSSY.RECONVERGENT B0, `(.L_x_16) ;  /* 0x0000012000007945 */ /* 0x000fe80003800200 */
[----:B0-----:R-:W-:-:S08]  /*0710*/  DFMA R20, R2, -R4, 1 ;  /* 0x3ff000000214742b */ /* 0x001fd00000000804 */
[----:B------:R-:W-:-:S08]  /*0720*/  DFMA R20, R20, R20, R20 ;  /* 0x000000141414722b */ /* 0x000fd00000000014 */
[----:B------:R-:W-:-:S08]  /*0730*/  DFMA R20, R2, R20, R2 ;  /* 0x000000140214722b */ /* 0x000fd00000000002 */
[----:B------:R-:W-:-:S08]  /*0740*/  DFMA R2, R20, -R4, 1 ;  /* 0x3ff000001402742b */ /* 0x000fd00000000804 */
[----:B------:R-:W-:-:S08]  /*0750*/  DFMA R2, R20, R2, R20 ;  /* 0x000000021402722b */ /* 0x000fd00000000014 */
[----:B------:R-:W-:-:S08]  /*0760*/  DMUL R20, R18, R2 ;  /* 0x0000000212147228 */ /* 0x000fd00000000000 */
[----:B------:R-:W-:-:S08]  /*0770*/  DFMA R22, R20, -R4, R18 ;  /* 0x800000041416722b */ /* 0x000fd00000000012 */
        /* <DEDUP_REMOVED lines=10> */
.L_x_17:
[----:B------:R-:W-:Y:S05]  /*0820*/  BSYNC.RECONVERGENT B0 ;  /* 0x0000000000007941 */ /* 0x000fea0003800200 */
.L_x_16:
[----:B------:R-:W-:-:S07]  /*0830*/  DADD R2, R14, -R2 ;  /* 0x000000000e027229 */ /* 0x000fce0000000802 */
[----:B------:R-:W-:Y:S04]  /*0840*/  STG.E.64 desc[UR4][R16.64], R2 ;  /* 0x0000000210007986 */ /* 0x000fe8000c101b04 */
[----:B------:R-:W-:Y:S04]  /*0850*/  STG.E.64 desc[UR4][R12.64], R8 ;  /* 0x000000080c007986 */ /* 0x000fe8000c101b04 */
[----:B------:R-:W-:Y:S01]  /*0860*/  STG.E.64 desc[UR4][R10.64], R6 ;  /* 0x000000060a007986 */ /* 0x000fe2000c101b04 */
[----:B------:R-:W-:Y:S05]  /*0870*/  EXIT ;  /* 0x000000000000794d */ /* 0x000fea0003800000 */
        .weak           $__internal_0_$__cuda_sm20_div_rn_f64_full
        .type           $__internal_0_$__cuda_sm20_div_rn_f64_full,@function
        .size           $__internal_0_$__cuda_sm20_div_rn_f64_full,($__internal_1_$__cuda_sm20_dsqrt_rn_f64_mediumpath_v1 - $__internal_0_$__cuda_sm20_div_rn_f64_full)
$__internal_0_$__cuda_sm20_div_rn_f64_full:
[C---:B------:R-:W-:Y:S01]  /*0880*/  FSETP.GEU.AND P0, PT, |R5|.reuse, 1.469367938527859385e-39, PT ;  /* 0x001000000500780b */ /* 0x040fe20003f0e200 */
[----:B------:R-:W-:Y:S01]  /*0890*/  IMAD.MOV.U32 R24, RZ, RZ, 0x1 ;  /* 0x00000001ff187424 */ /* 0x000fe200078e00ff */
[----:B------:R-:W-:Y:S01]  /*08a0*/  LOP3.LUT R2, R5, 0x800fffff, RZ, 0xc0, !PT ;  /* 0x800fffff05027812 */ /* 0x000fe200078ec0ff */
[----:B------:R-:W-:Y:S01]  /*08b0*/  IMAD.MOV.U32 R28, RZ, RZ, 0x1ca00000 ;  /* 0x1ca00000ff1c7424 */ /* 0x000fe200078e00ff */
[C---:B------:R-:W-:Y:S01]  /*08c0*/  FSETP.GEU.AND P2, PT, |R21|.reuse, 1.469367938527859385e-39, PT ;  /* 0x001000001500780b */ /* 0x040fe20003f4e200 */
[----:B------:R-:W-:Y:S01]  /*08d0*/  BSSY.RECONVERGENT B1, `(.L_x_18) ;  /* 0x0000053000017945 */ /* 0x000fe20003800200 */
[----:B------:R-:W-:Y:S01]  /*08e0*/  LOP3.LUT R3, R2, 0x3ff00000, RZ, 0xfc, !PT ;  /* 0x3ff0000002037812 */ /* 0x000fe200078efcff */
[----:B------:R-:W-:Y:S01]  /*08f0*/  IMAD.MOV.U32 R2, RZ, RZ, R4 ;  /* 0x000000ffff027224 */ /* 0x000fe200078e0004 */
[----:B------:R-:W-:Y:S02]  /*0900*/  LOP3.LUT R29, R21, 0x7ff00000, RZ, 0xc0, !PT ;  /* 0x7ff00000151d7812 */ /* 0x000fe400078ec0ff */
[----:B------:R-:W-:-:S03]  /*0910*/  LOP3.LUT R32, R5, 0x7ff00000, RZ, 0xc0, !PT ;  /* 0x7ff0000005207812 */ /* 0x000fc600078ec0ff */
[----:B------:R-:W-:Y:S01]  /*0920*/  @!P0 DMUL R2, R4, 8.98846567431157953865e+307 ;  /* 0x7fe0000004028828 */ /* 0x000fe20000000000 */
[----:B------:R-:W-:-:S03]  /*0930*/  ISETP.GE.U32.AND P1, PT, R29, R32, PT ;  /* 0x000000201d00720c */ /* 0x000fc60003f26070 */
[----:B------:R-:W-:Y:S02]  /*0940*/  @!P2 LOP3.LUT R26, R5, 0x7ff00000, RZ, 0xc0, !PT ;  /* 0x7ff00000051aa812 */ /* 0x000fe400078ec0ff */
[----:B------:R-:W0:Y:S02]  /*0950*/  MUFU.RCP64H R25, R3 ;  /* 0x0000000300197308 */ /* 0x000e240000001800 */
[----:B------:R-:W-:Y:S01]  /*0960*/  @!P2 ISETP.GE.U32.AND P3, PT, R29, R26, PT ;  /* 0x0000001a1d00a20c */ /* 0x000fe20003f66070 */
[----:B------:R-:W-:-:S03]  /*0970*/  @!P2 IMAD.MOV.U32 R26, RZ, RZ, RZ ;  /* 0x000000ffff1aa224 */ /* 0x000fc600078e00ff */
[----:B------:R-:W-:-:S04]  /*0980*/  @!P2 SEL R27, R28, 0x63400000, !P3 ;  /* 0x634000001c1ba807 */ /* 0x000fc80005800000 */
[----:B------:R-:W-:-:S04]  /*0990*/  @!P2 LOP3.LUT R27, R27, 0x80000000, R21, 0xf8, !PT ;  /* 0x800000001b1ba812 */ /* 0x000fc800078ef815 */
[----:B------:R-:W-:Y:S01]  /*09a0*/  @!P2 LOP3.LUT R27, R27, 0x100000, RZ, 0xfc, !PT ;  /* 0x001000001b1ba812 */ /* 0x000fe200078efcff */
[----:B0-----:R-:W-:-:S08]  /*09b0*/  DFMA R22, R24, -R2, 1 ;  /* 0x3ff000001816742b */ /* 0x001fd00000000802 */
[----:B------:R-:W-:-:S08]  /*09c0*/  DFMA R22, R22, R22, R22 ;  /* 0x000000161616722b */ /* 0x000fd00000000016 */
[----:B------:R-:W-:Y:S01]  /*09d0*/  DFMA R24, R24, R22, R24 ;  /* 0x000000161818722b */ /* 0x000fe20000000018 */
[----:B------:R-:W-:Y:S01]  /*09e0*/  SEL R23, R28, 0x63400000, !P1 ;  /* 0x634000001c177807 */ /* 0x000fe20004800000 */
[----:B------:R-:W-:-:S03]  /*09f0*/  IMAD.MOV.U32 R22, RZ, RZ, R20 ;  /* 0x000000ffff167224 */ /* 0x000fc600078e0014 */
[----:B------:R-:W-:-:S03]  /*0a00*/  LOP3.LUT R23, R23, 0x800fffff, R21, 0xf8, !PT ;  /* 0x800fffff17177812 */ /* 0x000fc600078ef815 */
[----:B------:R-:W-:-:S03]  /*0a10*/  DFMA R30, R24, -R2, 1 ;  /* 0x3ff00000181e742b */ /* 0x000fc60000000802 */
[----:B------:R-:W-:-:S05]  /*0a20*/  @!P2 DFMA R22, R22, 2, -R26 ;  /* 0x400000001616a82b */ /* 0x000fca000000081a */
[----:B------:R-:W-:Y:S01]  /*0a30*/  DFMA R24, R24, R30, R24 ;  /* 0x0000001e1818722b */ /* 0x000fe20000000018 */
[----:B------:R-:W-:Y:S02]  /*0a40*/  IMAD.MOV.U32 R30, RZ, RZ, R29 ;  /* 0x000000ffff1e7224 */ /* 0x000fe400078e001d */
[----:B------:R-:W-:Y:S01]  /*0a50*/  IMAD.MOV.U32 R31, RZ, RZ, R32 ;  /* 0x000000ffff1f7224 */ /* 0x000fe200078e0020 */
[----:B------:R-:W-:Y:S02]  /*0a60*/  @!P0 LOP3.LUT R31, R3, 0x7ff00000, RZ, 0xc0, !PT ;  /* 0x7ff00000031f8812 */ /* 0x000fe400078ec0ff */
[----:B------:R-:W-:Y:S02]  /*0a70*/  @!P2 LOP3.LUT R30, R23, 0x7ff00000, RZ, 0xc0, !PT ;  /* 0x7ff00000171ea812 */ /* 0x000fe400078ec0ff */
[----:B------:R-:W-:Y:S01]  /*0a80*/  DMUL R26, R24, R22 ;  /* 0x00000016181a7228 */ /* 0x000fe20000000000 */
[----:B------:R-:W-:Y:S02]  /*0a90*/  VIADD R34, R31, 0xffffffff ;  /* 0xffffffff1f227836 */ /* 0x000fe40000000000 */
[----:B------:R-:W-:-:S05]  /*0aa0*/  VIADD R32, R30, 0xffffffff ;  /* 0xffffffff1e207836 */ /* 0x000fca0000000000 */
[----:B------:R-:W-:Y:S01]  /*0ab0*/  ISETP.GT.U32.AND P0, PT, R32, 0x7feffffe, PT ;  /* 0x7feffffe2000780c */ /* 0x000fe20003f04070 */
[----:B------:R-:W-:-:S03]  /*0ac0*/  DFMA R32, R26, -R2, R22 ;  /* 0x800000021a20722b */ /* 0x000fc60000000016 */
[----:B------:R-:W-:-:S05]  /*0ad0*/  ISETP.GT.U32.OR P0, PT, R34, 0x7feffffe, P0 ;  /* 0x7feffffe2200780c */ /* 0x000fca0000704470 */
[----:B------:R-:W-:-:S08]  /*0ae0*/  DFMA R24, R24, R32, R26 ;  /* 0x000000201818722b */ /* 0x000fd0000000001a */
[----:B------:R-:W-:Y:S05]  /*0af0*/  @P0 BRA `(.L_x_19) ;  /* 0x00000000006c0947 */ /* 0x000fea0003800000 */
[----:B------:R-:W-:-:S04]  /*0b00*/  LOP3.LUT R26, R5, 0x7ff00000, RZ, 0xc0, !PT ;  /* 0x7ff00000051a7812 */ /* 0x000fc800078ec0ff */
[CC--:B------:R-:W-:Y:S02]  /*0b10*/  VIADDMNMX R20, R29.reuse, -R26.reuse, 0xb9600000, !PT ;  /* 0xb96000001d147446 */ /* 0x0c0fe4000780091a */
[----:B------:R-:W-:Y:S02]  /*0b20*/  ISETP.GE.U32.AND P0, PT, R29, R26, PT ;  /* 0x0000001a1d00720c */ /* 0x000fe40003f06070 */
[----:B------:R-:W-:Y:S02]  /*0b30*/  VIMNMX R20, PT, PT, R20, 0x46a00000, PT ;  /* 0x46a0000014147848 */ /* 0x000fe40003fe0100 */
[----:B------:R-:W-:Y:S02]  /*0b40*/  SEL R21, R28, 0x63400000, !P0 ;  /* 0x634000001c157807 */ /* 0x000fe40004000000 */
[----:B------:R-:W-:-:S03]  /*0b50*/  MOV R28, RZ ;  /* 0x000000ff001c7202 */ /* 0x000fc60000000f00 */
[----:B------:R-:W-:-:S04]  /*0b60*/  IMAD.IADD R20, R20, 0x1, -R21 ;  /* 0x0000000114147824 */ /* 0x000fc800078e0a15 */
[----:B------:R-:W-:-:S06]  /*0b70*/  VIADD R29, R20, 0x7fe00000 ;  /* 0x7fe00000141d7836 */ /* 0x000fcc0000000000 */
[----:B------:R-:W-:-:S10]  /*0b80*/  DMUL R26, R24, R28 ;  /* 0x0000001c181a7228 */ /* 0x000fd40000000000 */
[----:B------:R-:W-:-:S13]  /*0b90*/  FSETP.GTU.AND P0, PT, |R27|, 1.469367938527859385e-39, PT ;  /* 0x001000001b00780b */ /* 0x000fda0003f0c200 */
[----:B------:R-:W-:Y:S05]  /*0ba0*/  @P0 BRA `(.L_x_20) ;  /* 0x0000000000940947 */ /* 0x000fea0003800000 */
[----:B------:R-:W-:Y:S01]  /*0bb0*/  DFMA R2, R24, -R2, R22 ;  /* 0x800000021802722b */ /* 0x000fe20000000016 */
[----:B------:R-:W-:-:S09]  /*0bc0*/  IMAD.MOV.U32 R28, RZ, RZ, RZ ;  /* 0x000000ffff1c7224 */ /* 0x000fd200078e00ff */
[C---:B------:R-:W-:Y:S02]  /*0bd0*/  FSETP.NEU.AND P0, PT, R3.reuse, RZ, PT ;  /* 0x000000ff0300720b */ /* 0x040fe40003f0d000 */
[----:B------:R-:W-:-:S04]  /*0be0*/  LOP3.LUT R5, R3, 0x80000000, R5, 0x48, !PT ;  /* 0x8000000003057812 */ /* 0x000fc800078e4805 */
[----:B------:R-:W-:-:S07]  /*0bf0*/  LOP3.LUT R29, R5, R29, RZ, 0xfc, !PT ;  /* 0x0000001d051d7212 */ /* 0x000fce00078efcff */
[----:B------:R-:W-:Y:S05]  /*0c00*/  @!P0 BRA `(.L_x_20) ;  /* 0x00000000007c8947 */ /* 0x000fea0003800000 */
[----:B------:R-:W-:Y:S02]  /*0c10*/  IMAD.MOV R3, RZ, RZ, -R20 ;  /* 0x000000ffff037224 */ /* 0x000fe400078e0a14 */
[----:B------:R-:W-:-:S06]  /*0c20*/  IMAD.MOV.U32 R2, RZ, RZ, RZ ;  /* 0x000000ffff027224 */ /* 0x000fcc00078e00ff */
[----:B------:R-:W-:Y:S02]  /*0c30*/  DFMA R2, R26, -R2, R24 ;  /* 0x800000021a02722b */ /* 0x000fe40000000018 */
[----:B------:R-:W-:-:S04]  /*0c40*/  DMUL.RP R24, R24, R28 ;  /* 0x0000001c18187228 */ /* 0x000fc80000008000 */
[----:B------:R-:W-:-:S04]  /*0c50*/  IADD3 R2, PT, PT, -R20, -0x43300000, RZ ;  /* 0xbcd0000014027810 */ /* 0x000fc80007ffe1ff */
[----:B------:R-:W-:Y:S02]  /*0c60*/  FSETP.NEU.AND P0, PT, |R3|, R2, PT ;  /* 0x000000020300720b */ /* 0x000fe40003f0d200 */
[----:B------:R-:W-:Y:S02]  /*0c70*/  LOP3.LUT R5, R25, R5, RZ, 0x3c, !PT ;  /* 0x0000000519057212 */ /* 0x000fe400078e3cff */
[----:B------:R-:W-:Y:S02]  /*0c80*/  FSEL R26, R24, R26, !P0 ;  /* 0x0000001a181a7208 */ /* 0x000fe40004000000 */
[----:B------:R-:W-:Y:S01]  /*0c90*/  FSEL R27, R5, R27, !P0 ;  /* 0x0000001b051b7208 */ /* 0x000fe20004000000 */
[----:B------:R-:W-:Y:S06]  /*0ca0*/  BRA `(.L_x_20) ;  /* 0x0000000000547947 */ /* 0x000fec0003800000 */
.L_x_19:
[----:B------:R-:W-:-:S14]  /*0cb0*/  DSETP.NAN.AND P0, PT, R20, R20, PT ;  /* 0x000000141400722a */ /* 0x000fdc0003f08000 */
[----:B------:R-:W-:Y:S05]  /*0cc0*/  @P0 BRA `(.L_x_21) ;  /* 0x0000000000440947 */ /* 0x000fea0003800000 */
[----:B------:R-:W-:-:S14]  /*0cd0*/  DSETP.NAN.AND P0, PT, R4, R4, PT ;  /* 0x000000040400722a */ /* 0x000fdc0003f08000 */
[----:B------:R-:W-:Y:S05]  /*0ce0*/  @P0 BRA `(.L_x_22) ;  /* 0x0000000000300947 */ /* 0x000fea0003800000 */
[----:B------:R-:W-:Y:S01]  /*0cf0*/  ISETP.NE.AND P0, PT, R30, R31, PT ;  /* 0x0000001f1e00720c */ /* 0x000fe20003f05270 */
[----:B------:R-:W-:Y:S02]  /*0d00*/  IMAD.MOV.U32 R26, RZ, RZ, 0x0 ;  /* 0x00000000ff1a7424 */ /* 0x000fe400078e00ff */
[----:B------:R-:W-:-:S10]  /*0d10*/  IMAD.MOV.U32 R27, RZ, RZ, -0x80000 ;  /* 0xfff80000ff1b7424 */ /* 0x000fd400078e00ff */
[----:B------:R-:W-:Y:S05]  /*0d20*/  @!P0 BRA `(.L_x_20) ;  /* 0x0000000000348947 */ /* 0x000fea0003800000 */
[----:B------:R-:W-:Y:S02]  /*0d30*/  ISETP.NE.AND P0, PT, R30, 0x7ff00000, PT ;  /* 0x7ff000001e00780c */ /* 0x000fe40003f05270 */
[----:B------:R-:W-:Y:S02]  /*0d40*/  LOP3.LUT R27, R21, 0x80000000, R5, 0x48, !PT ;  /* 0x80000000151b7812 */ /* 0x000fe400078e4805 */
[----:B------:R-:W-:-:S13]  /*0d50*/  ISETP.EQ.OR P0, PT, R31, RZ, !P0 ;  /* 0x000000ff1f00720c */ /* 0x000fda0004702670 */
[----:B------:R-:W-:Y:S01]  /*0d60*/  @P0 LOP3.LUT R2, R27, 0x7ff00000, RZ, 0xfc, !PT ;  /* 0x7ff000001b020812 */ /* 0x000fe200078efcff */
[----:B------:R-:W-:Y:S02]  /*0d70*/  @!P0 IMAD.MOV.U32 R26, RZ, RZ, RZ ;  /* 0x000000ffff1a8224 */ /* 0x000fe400078e00ff */
[----:B------:R-:W-:Y:S02]  /*0d80*/  @P0 IMAD.MOV.U32 R26, RZ, RZ, RZ ;  /* 0x000000ffff1a0224 */ /* 0x000fe400078e00ff */
[----:B------:R-:W-:Y:S01]  /*0d90*/  @P0 IMAD.MOV.U32 R27, RZ, RZ, R2 ;  /* 0x000000ffff1b0224 */ /* 0x000fe200078e0002 */
[----:B------:R-:W-:Y:S06]  /*0da0*/  BRA `(.L_x_20) ;  /* 0x0000000000147947 */ /* 0x000fec0003800000 */
.L_x_22:
[----:B------:R-:W-:Y:S01]  /*0db0*/  LOP3.LUT R27, R5, 0x80000, RZ, 0xfc, !PT ;  /* 0x00080000051b7812 */ /* 0x000fe200078efcff */
[----:B------:R-:W-:Y:S01]  /*0dc0*/  IMAD.MOV.U32 R26, RZ, RZ, R4 ;  /* 0x000000ffff1a7224 */ /* 0x000fe200078e0004 */
[----:B------:R-:W-:Y:S06]  /*0dd0*/  BRA `(.L_x_20) ;  /* 0x0000000000087947 */ /* 0x000fec0003800000 */
.L_x_21:
[----:B------:R-:W-:Y:S01]  /*0de0*/  LOP3.LUT R27, R21, 0x80000, RZ, 0xfc, !PT ;  /* 0x00080000151b7812 */ /* 0x000fe200078efcff */
[----:B------:R-:W-:-:S07]  /*0df0*/  IMAD.MOV.U32 R26, RZ, RZ, R20 ;  /* 0x000000ffff1a7224 */ /* 0x000fce00078e0014 */
.L_x_20:
[----:B------:R-:W-:Y:S05]  /*0e00*/  BSYNC.RECONVERGENT B1 ;  /* 0x0000000000017941 */ /* 0x000fea0003800200 */
.L_x_18:
[----:B------:R-:W-:Y:S02]  /*0e10*/  IMAD.MOV.U32 R2, RZ, RZ, R0 ;  /* 0x000000ffff027224 */ /* 0x000fe400078e0000 */
[----:B------:R-:W-:Y:S02]  /*0e20*/  IMAD.MOV.U32 R3, RZ, RZ, 0x0 ;  /* 0x00000000ff037424 */ /* 0x000fe400078e00ff */
[----:B------:R-:W-:Y:S02]  /*0e30*/  IMAD.MOV.U32 R4, RZ, RZ, R26 ;  /* 0x000000ffff047224 */ /* 0x000fe400078e001a */
[----:B------:R-:W-:Y:S01]  /*0e40*/  IMAD.MOV.U32 R5, RZ, RZ, R27 ;  /* 0x000000ffff057224 */ /* 0x000fe200078e001b */
[----:B------:R-:W-:Y:S06]  /*0e50*/  RET.REL.NODEC R2 `(update_with_adam_double) ;  /* 0xfffffff002687950 */ /* 0x000fec0003c3ffff */
        .weak           $__internal_1_$__cuda_sm20_dsqrt_rn_f64_mediumpath_v1
        .type           $__internal_1_$__cuda_sm20_dsqrt_rn_f64_mediumpath_v1,@function
        .size           $__internal_1_$__cuda_sm20_dsqrt_rn_f64_mediumpath_v1,(.L_x_448 - $__internal_1_$__cuda_sm20_dsqrt_rn_f64_mediumpath_v1)
$__internal_1_$__cuda_sm20_dsqrt_rn_f64_mediumpath_v1:
[----:B------:R-:W-:Y:S01]  /*0e60*/  ISETP.GE.U32.AND P0, PT, R2, -0x3400000, PT ;  /* 0xfcc000000200780c */ /* 0x000fe20003f06070 */
[----:B------:R-:W-:Y:S01]  /*0e70*/  BSSY.RECONVERGENT B1, `(.L_x_23) ;  /* 0x0000028000017945 */ /* 0x000fe20003800200 */
[----:B------:R-:W-:Y:S01]  /*0e80*/  IMAD.MOV.U32 R22, RZ, RZ, R24 ;  /* 0x000000ffff167224 */ /* 0x000fe200078e0018 */
[----:B------:R-:W-:Y:S01]  /*0e90*/  MOV R5, R21 ;  /* 0x0000001500057202 */ /* 0x000fe20000000f00 */
[----:B------:R-:W-:Y:S02]  /*0ea0*/  IMAD.MOV.U32 R4, RZ, RZ, R20 ;  /* 0x000000ffff047224 */ /* 0x000fe400078e0014 */
[----:B------:R-:W-:Y:S02]  /*0eb0*/  IMAD.MOV.U32 R2, RZ, RZ, R28 ;  /* 0x000000ffff027224 */ /* 0x000fe400078e001c */
[----:B------:R-:W-:-:S05]  /*0ec0*/  IMAD.MOV.U32 R3, RZ, RZ, R29 ;  /* 0x000000ffff037224 */ /* 0x000fca00078e001d */
[----:B------:R-:W-:Y:S05]  /*0ed0*/  @!P0 BRA `(.L_x_24) ;  /* 0x0000000000208947 */ /* 0x000fea0003800000 */
[----:B------:R-:W-:-:S10]  /*0ee0*/  DFMA.RM R2, R2, R22, R26 ;  /* 0x000000160202722b */ /* 0x000fd4000000401a */
[----:B------:R-:W-:-:S05]  /*0ef0*/  IADD3 R20, P0, PT, R2, 0x1, RZ ;  /* 0x0000000102147810 */ /* 0x000fca0007f1e0ff */
[----:B------:R-:W-:-:S06]  /*0f00*/  IMAD.X R21, RZ, RZ, R3, P0 ;  /* 0x000000ffff157224 */ /* 0x000fcc00000e0603 */
[----:B------:R-:W-:-:S08]  /*0f10*/  DFMA.RP R4, -R2, R20, R4 ;  /* 0x000000140204722b */ /* 0x000fd00000008104 */
[----:B------:R-:W-:-:S06]  /*0f20*/  DSETP.GT.AND P0, PT, R4, RZ, PT ;  /* 0x000000ff0400722a */ /* 0x000fcc0003f04000 */
[----:B------:R-:W-:Y:S02]  /*0f30*/  FSEL R2, R20, R2, P0 ;  /* 0x0000000214027208 */ /* 0x000fe40000000000 */
[----:B------:R-:W-:Y:S01]  /*0f40*/  FSEL R3, R21, R3, P0 ;  /* 0x0000000315037208 */ /* 0x000fe20000000000 */
[----:B------:R-:W-:Y:S06]  /*0f50*/  BRA `(.L_x_25) ;  /* 0x0000000000647947 */ /* 0x000fec0003800000 */
.L_x_24:
[----:B------:R-:W-:-:S14]  /*0f60*/  DSETP.NE.AND P0, PT, R4, RZ, PT ;  /* 0x000000ff0400722a */ /* 0x000fdc0003f05000 */
[----:B------:R-:W-:Y:S05]  /*0f70*/  @!P0 BRA `(.L_x_26) ;  /* 0x0000000000588947 */ /* 0x000fea0003800000 */
[----:B------:R-:W-:-:S13]  /*0f80*/  ISETP.GE.AND P0, PT, R5, RZ, PT ;  /* 0x000000ff0500720c */ /* 0x000fda0003f06270 */
[----:B------:R-:W-:Y:S02]  /*0f90*/  @!P0 IMAD.MOV.U32 R2, RZ, RZ, 0x0 ;  /* 0x00000000ff028424 */ /* 0x000fe400078e00ff */
[----:B------:R-:W-:Y:S01]  /*0fa0*/  @!P0 IMAD.MOV.U32 R3, RZ, RZ, -0x80000 ;  /* 0xfff80000ff038424 */ /* 0x000fe200078e00ff */
[----:B------:R-:W-:Y:S06]  /*0fb0*/  @!P0 BRA `(.L_x_25) ;  /* 0x00000000004c8947 */ /* 0x000fec0003800000 */
[----:B------:R-:W-:-:S13]  /*0fc0*/  ISETP.GT.AND P0, PT, R5, 0x7fefffff, PT ;  /* 0x7fefffff0500780c */ /* 0x000fda0003f04270 */
[----:B------:R-:W-:Y:S05]  /*0fd0*/  @P0 BRA `(.L_x_26) ;  /* 0x0000000000400947 */ /* 0x000fea0003800000 */
[----:B------:R-:W-:Y:S01]  /*0fe0*/  DMUL R2, R4, 8.11296384146066816958e+31 ;  /* 0x4690000004027828 */ /* 0x000fe20000000000 */
[----:B------:R-:W-:Y:S02]  /*0ff0*/  IMAD.MOV.U32 R22, RZ, RZ, 0x0 ;  /* 0x00000000ff167424 */ /* 0x000fe400078e00ff */
[----:B------:R-:W-:Y:S02]  /*1000*/  IMAD.MOV.U32 R4, RZ, RZ, RZ ;  /* 0x000000ffff047224 */ /* 0x000fe400078e00ff */
[----:B------:R-:W-:Y:S01]  /*1010*/  IMAD.MOV.U32 R23, RZ, RZ, 0x3fd80000 ;  /* 0x3fd80000ff177424 */ /* 0x000fe200078e00ff */
[----:B------:R-:W0:Y:S03]  /*1020*/  MUFU.RSQ64H R5, R3 ;  /* 0x0000000300057308 */ /* 0x000e260000001c00 */
[----:B0-----:R-:W-:-:S08]  /*1030*/  DMUL R20, R4, R4 ;  /* 0x0000000404147228 */ /* 0x001fd00000000000 */
[----:B------:R-:W-:-:S08]  /*1040*/  DFMA R20, R2, -R20, 1 ;  /* 0x3ff000000214742b */ /* 0x000fd00000000814 */
[----:B------:R-:W-:Y:S02]  /*1050*/  DFMA R22, R20, R22, 0.5 ;  /* 0x3fe000001416742b */ /* 0x000fe40000000016 */
[----:B------:R-:W-:-:S08]  /*1060*/  DMUL R20, R4, R20 ;  /* 0x0000001404147228 */ /* 0x000fd00000000000 */
[----:B------:R-:W-:-:S08]  /*1070*/  DFMA R20, R22, R20, R4 ;  /* 0x000000141614722b */ /* 0x000fd00000000004 */
[----:B------:R-:W-:Y:S02]  /*1080*/  DMUL R4, R2, R20 ;  /* 0x0000001402047228 */ /* 0x000fe40000000000 */
[----:B------:R-:W-:-:S06]  /*1090*/  VIADD R21, R21, 0xfff00000 ;  /* 0xfff0000015157836 */ /* 0x000fcc0000000000 */
[----:B------:R-:W-:-:S08]  /*10a0*/  DFMA R22, R4, -R4, R2 ;  /* 0x800000040416722b */ /* 0x000fd00000000002 */
[----:B------:R-:W-:-:S10]  /*10b0*/  DFMA R2, R20, R22, R4 ;  /* 0x000000161402722b */ /* 0x000fd40000000004 */
[----:B------:R-:W-:Y:S01]  /*10c0*/  VIADD R3, R3, 0xfcb00000 ;  /* 0xfcb0000003037836 */ /* 0x000fe20000000000 */
[----:B------:R-:W-:Y:S06]  /*10d0*/  BRA `(.L_x_25) ;  /* 0x0000000000047947 */ /* 0x000fec0003800000 */
.L_x_26:
[----:B------:R-:W-:-:S11]  /*10e0*/  DADD R2, R4, R4 ;  /* 0x0000000004027229 */ /* 0x000fd60000000004 */
.L_x_25:
[----:B------:R-:W-:Y:S05]  /*10f0*/  BSYNC.RECONVERGENT B1 ;  /* 0x0000000000017941 */ /* 0x000fea0003800200 */
.L_x_23:
[----:B------:R-:W-:Y:S02]  /*1100*/  IMAD.MOV.U32 R4, RZ, RZ, R2 ;  /* 0x000000ffff047224 */ /* 0x000fe400078e0002 */
[----:B------:R-:W-:Y:S02]  /*1110*/  IMAD.MOV.U32 R5, RZ, RZ, R3 ;  /* 0x000000ffff057224 */ /* 0x000fe400078e0003 */
[----:B------:R-:W-:Y:S02]  /*1120*/  IMAD.MOV.U32 R2, RZ, RZ, R0 ;  /* 0x000000ffff027224 */ /* 0x000fe400078e0000 */
[----:B------:R-:W-:-:S04]  /*1130*/  IMAD.MOV.U32 R3, RZ, RZ, 0x0 ;  /* 0x00000000ff037424 */ /* 0x000fc800078e00ff */
[----:B------:R-:W-:Y:S05]  /*1140*/  RET.REL.NODEC R2 `(update_with_adam_double) ;  /* 0xffffffec02ac7950 */ /* 0x000fea0003c3ffff */
.L_x_27:
        /* <DEDUP_REMOVED lines=11> */
.L_x_448:


//--------------------- .text.update_with_adam_float --------------------------
	.section	.text.update_with_adam_float,"ax",@progbits
	.align	128
        .global         update_with_adam_float
        .type           update_with_adam_float,@function
        .size           update_with_adam_float,(.L_x_450 - update_with_adam_float)
        .other          update_with_adam_float,@"STO_CUDA_ENTRY STV_DEFAULT"
update_with_adam_float:
.text.update_with_adam_float:
        /* <DEDUP_REMOVED lines=14> */
[----:B------:R-:W3:Y:S06]  /*00e0*/  LDCU.64 UR4, c[0x0][0x358] ;  /* 0x00006b00ff0477ac */ /* 0x000eec0008000a00 */
[----:B------:R-:W4:Y:S01]  /*00f0*/  LDC R15, c[0x0][0x3c0] ;  /* 0x0000f000ff0f7b82 */ /* 0x000f220000000800 */
[----:B0-----:R-:W-:-:S02]  /*0100*/  IADD3 R4, P1, PT, R7, UR10, RZ ;  /* 0x0000000a07047c10 */ /* 0x001fc4000ff3e0ff */
[C---:B------:R-:W-:Y:S02]  /*0110*/  IADD3 R10, P0, PT, R7.reuse, UR8, RZ ;  /* 0x00000008070a7c10 */ /* 0x040fe4000ff1e0ff */
[C---:B------:R-:W-:Y:S02]  /*0120*/  IADD3.X R5, PT, PT, R0.reuse, UR11, RZ, P1, !PT ;  /* 0x0000000b00057c10 */ /* 0x040fe40008ffe4ff */
[C---:B------:R-:W-:Y:S02]  /*0130*/  IADD3.X R11, PT, PT, R0.reuse, UR9, RZ, P0, !PT ;  /* 0x00000009000b7c10 */ /* 0x040fe400087fe4ff */
[----:B--2---:R-:W-:Y:S01]  /*0140*/  IADD3 R8, P0, PT, R7, UR6, RZ ;  /* 0x0000000607087c10 */ /* 0x004fe2000ff1e0ff */
[----:B------:R-:W0:Y:S01]  /*0150*/  LDCU UR6, c[0x0][0x39c] ;  /* 0x00007380ff0677ac */ /* 0x000e220008000800 */
[----:B---3--:R2:W0:Y:S04]  /*0160*/  LDG.E R5, desc[UR4][R4.64] ;  /* 0x0000000404057981 */ /* 0x008428000c1e1900 */
[----:B------:R-:W0:Y:S01]  /*0170*/  LDG.E R12, desc[UR4][R10.64] ;  /* 0x000000040a0c7981 */ /* 0x000e22000c1e1900 */
[----:B------:R-:W-:-:S05]  /*0180*/  IADD3.X R9, PT, PT, R0, UR7, RZ, P0, !PT ;  /* 0x0000000700097c10 */ /* 0x000fca00087fe4ff */
[----:B------:R-:W3:Y:S01]  /*0190*/  LDG.E R13, desc[UR4][R8.64] ;  /* 0x00000004080d7981 */ /* 0x000ee2000c1e1900 */
[----:B-1----:R-:W-:-:S05]  /*01a0*/  IADD3 R6, P0, PT, R7, R2, RZ ;  /* 0x0000000207067210 */ /* 0x002fca0007f1e0ff */
[----:B------:R-:W-:Y:S02]  /*01b0*/  IMAD.X R7, R0, 0x1, R3, P0 ;  /* 0x0000000100077824 */ /* 0x000fe400000e0603 */
[----:B------:R-:W1:Y:S03]  /*01c0*/  LDC.64 R2, c[0x0][0x3b8] ;  /* 0x0000ee00ff027b82 */ /* 0x000e660000000a00 */
[----:B------:R-:W5:Y:S01]  /*01d0*/  LDG.E R14, desc[UR4][R6.64] ;  /* 0x00000004060e7981 */ /* 0x000f62000c1e1900 */
[----:B----4-:R-:W-:Y:S01]  /*01e0*/  FADD R15, -R15, 1 ;  /* 0x3f8000000f0f7421 */ /* 0x010fe20000000100 */
[----:B------:R-:W-:Y:S03]  /*01f0*/  BSSY.RECONVERGENT B0, `(.L_x_28) ;  /* 0x0000016000007945 */ /* 0x000fe60003800200 */
[----:B------:R-:W4:Y:S01]  /*0200*/  MUFU.RCP R16, R15 ;  /* 0x0000000f00107308 */ /* 0x000f220000001000 */
[----:B-1----:R-:W-:Y:S01]  /*0210*/  FADD R0, -R2, 1 ;  /* 0x3f80000002007421 */ /* 0x002fe20000000100 */
[----:B----4-:R-:W-:Y:S01]  /*0220*/  FFMA R17, -R15, R16, 1 ;  /* 0x3f8000000f117423 */ /* 0x010fe20000000110 */
[----:B--2---:R-:W-:-:S03]  /*0230*/  FADD R4, -R3, 1 ;  /* 0x3f80000003047421 */ /* 0x004fc60000000100 */
[----:B------:R-:W-:Y:S01]  /*0240*/  FFMA R17, R16, R17, R16 ;  /* 0x0000001110117223 */ /* 0x000fe20000000010 */
[----:B0-----:R-:W-:-:S04]  /*0250*/  FFMA R5, R12, UR6, R5 ;  /* 0x000000060c057c23 */ /* 0x001fc80008000005 */
[C---:B------:R-:W-:Y:S01]  /*0260*/  FMUL R0, R5.reuse, R0 ;  /* 0x0000000005007220 */ /* 0x040fe20000400000 */
[----:B------:R-:W-:-:S03]  /*0270*/  FMUL R4, R5, R4 ;  /* 0x0000000405047220 */ /* 0x000fc60000400000 */
[----:B---3--:R-:W-:Y:S01]  /*0280*/  FFMA R0, R13, R2, R0 ;  /* 0x000000020d007223 */ /* 0x008fe20000000000 */
[----:B------:R-:W-:-:S03]  /*0290*/  FMUL R5, R5, R4 ;  /* 0x0000000405057220 */ /* 0x000fc60000400000 */
[----:B------:R-:W0:Y:S01]  /*02a0*/  FCHK P0, R0, R15 ;  /* 0x0000000f00007302 */ /* 0x000e220000000000 */
[----:B------:R-:W-:-:S04]  /*02b0*/  FFMA R16, R0, R17, RZ ;  /* 0x0000001100107223 */ /* 0x000fc800000000ff */
[----:B------:R-:W-:Y:S01]  /*02c0*/  FFMA R4, -R15, R16, R0 ;  /* 0x000000100f047223 */ /* 0x000fe20000000100 */
[----:B-----5:R-:W-:-:S03]  /*02d0*/  FFMA R2, R14, R3, R5 ;  /* 0x000000030e027223 */ /* 0x020fc60000000005 */
[----:B------:R-:W-:Y:S01]  /*02e0*/  FFMA R3, R17, R4, R16 ;  /* 0x0000000411037223 */ /* 0x000fe20000000010 */
[----:B0-----:R-:W-:Y:S06]  /*02f0*/  @!P0 BRA `(.L_x_29) ;  /* 0x0000000000148947 */ /* 0x001fec0003800000 */
[----:B------:R-:W-:Y:S01]  /*0300*/  MOV R5, R15 ;  /* 0x0000000f00057202 */ /* 0x000fe20000000f00 */
[----:B------:R-:W-:Y:S01]  /*0310*/  IMAD.MOV.U32 R4, RZ, RZ, R0 ;  /* 0x000000ffff047224 */ /* 0x000fe200078e0000 */
[----:B------:R-:W-:-:S07]  /*0320*/  MOV R14, 0x340 ;  /* 0x00000340000e7802 */ /* 0x000fce0000000f00 */
[----:B------:R-:W-:Y:S05]  /*0330*/  CALL.REL.NOINC `($__internal_3_$__cuda_sm3x_div_rn_noftz_f32_slowpath) ;  /* 0x0000000400347944 */ /* 0x000fea0003c00000 */
[----:B------:R-:W-:-:S07]  /*0340*/  IMAD.MOV.U32 R3, RZ, RZ, R4 ;  /* 0x000000ffff037224 */ /* 0x000fce00078e0004 */
.L_x_29:
[----:B------:R-:W-:Y:S05]  /*0350*/  BSYNC.RECONVERGENT B0 ;  /* 0x0000000000007941 */ /* 0x000fea0003800200 */
.L_x_28:
[----:B------:R-:W0:Y:S01]  /*0360*/  LDC R5, c[0x0][0x3c4] ;  /* 0x0000f100ff057b82 */ /* 0x000e220000000800 */
[----:B------:R-:W1:Y:S01]  /*0370*/  LDCU UR6, c[0x0][0x398] ;  /* 0x00007300ff0677ac */ /* 0x000e620008000800 */
[----:B------:R-:W-:Y:S01]  /*0380*/  BSSY.RECONVERGENT B0, `(.L_x_30) ;  /* 0x000000e000007945 */ /* 0x000fe20003800200 */
[----:B-1----:R-:W-:Y:S01]  /*0390*/  FMUL R3, R3, UR6 ;  /* 0x0000000603037c20 */ /* 0x002fe20008400000 */
[----:B0-----:R-:W-:-:S04]  /*03a0*/  FADD R5, -R5, 1 ;  /* 0x3f80000005057421 */ /* 0x001fc80000000100 */
[----:B------:R-:W0:Y:S08]  /*03b0*/  MUFU.RCP R4, R5 ;  /* 0x0000000500047308 */ /* 0x000e300000001000 */
[----:B------:R-:W1:Y:S01]  /*03c0*/  FCHK P0, R2, R5 ;  /* 0x0000000502007302 */ /* 0x000e620000000000 */
[----:B0-----:R-:W-:-:S04]  /*03d0*/  FFMA R13, -R5, R4, 1 ;  /* 0x3f800000050d7423 */ /* 0x001fc80000000104 */
[----:B------:R-:W-:-:S04]  /*03e0*/  FFMA R13, R4, R13, R4 ;  /* 0x0000000d040d7223 */ /* 0x000fc80000000004 */
[----:B------:R-:W-:-:S04]  /*03f0*/  FFMA R4, R2, R13, RZ ;  /* 0x0000000d02047223 */ /* 0x000fc800000000ff */
[----:B------:R-:W-:-:S04]  /*0400*/  FFMA R14, -R5, R4, R2 ;  /* 0x00000004050e7223 */ /* 0x000fc80000000102 */
[----:B------:R-:W-:Y:S01]  /*0410*/  FFMA R4, R13, R14, R4 ;  /* 0x0000000e0d047223 */ /* 0x000fe20000000004 */
[----:B-1----:R-:W-:Y:S06]  /*0420*/  @!P0 BRA `(.L_x_31) ;  /* 0x00000000000c8947 */ /* 0x002fec0003800000 */
[----:B------:R-:W-:Y:S02]  /*0430*/  MOV R4, R2 ;  /* 0x0000000200047202 */ /* 0x000fe40000000f00 */
[----:B------:R-:W-:-:S07]  /*0440*/  MOV R14, 0x460 ;  /* 0x00000460000e7802 */ /* 0x000fce0000000f00 */
[----:B------:R-:W-:Y:S05]  /*0450*/  CALL.REL.NOINC `($__internal_3_$__cuda_sm3x_div_rn_noftz_f32_slowpath) ;  /* 0x0000000000ec7944 */ /* 0x000fea0003c00000 */
.L_x_31:
[----:B------:R-:W-:Y:S05]  /*0460*/  BSYNC.RECONVERGENT B0 ;  /* 0x0000000000007941 */ /* 0x000fea0003800200 */
.L_x_30:
[----:B------:R-:W0:Y:S01]  /*0470*/  LDCU UR6, c[0x0][0x3a0] ;  /* 0x00007400ff0677ac */ /* 0x000e220008000800 */
[----:B------:R-:W-:Y:S01]  /*0480*/  BSSY.RECONVERGENT B0, `(.L_x_32) ;  /* 0x000000e000007945 */ /* 0x000fe20003800200 */
[----:B0-----:R-:W-:-:S04]  /*0490*/  FADD R4, R4, UR6 ;  /* 0x0000000604047e21 */ /* 0x001fc80008000000 */
[----:B------:R-:W-:Y:S01]  /*04a0*/  VIADD R5, R4, 0xf3000000 ;  /* 0xf300000004057836 */ /* 0x000fe20000000000 */
[----:B------:R0:W1:Y:S04]  /*04b0*/  MUFU.RSQ R13, R4 ;  /* 0x00000004000d7308 */ /* 0x0000680000001400 */
[----:B------:R-:W-:-:S13]  /*04c0*/  ISETP.GT.U32.AND P0, PT, R5, 0x727fffff, PT ;  /* 0x727fffff0500780c */ /* 0x000fda0003f04070 */
[----:B01----:R-:W-:Y:S05]  /*04d0*/  @!P0 BRA `(.L_x_33) ;  /* 0x0000000000108947 */ /* 0x003fea0003800000 */
[----:B------:R-:W-:-:S07]  /*04e0*/  MOV R17, 0x500 ;  /* 0x0000050000117802 */ /* 0x000fce0000000f00 */
[----:B------:R-:W-:Y:S05]  /*04f0*/  CALL.REL.NOINC `($__internal_2_$__cuda_sm20_sqrt_rn_f32_slowpath) ;  /* 0x0000000000687944 */ /* 0x000fea0003c00000 */
[----:B------:R-:W-:Y:S01]  /*0500*/  IMAD.MOV.U32 R5, RZ, RZ, R13 ;  /* 0x000000ffff057224 */ /* 0x000fe200078e000d */
[----:B------:R-:W-:Y:S06]  /*0510*/  BRA `(.L_x_34) ;  /* 0x0000000000107947 */ /* 0x000fec0003800000 */
.L_x_33:
[----:B------:R-:W-:Y:S01]  /*0520*/  FMUL.FTZ R5, R4, R13 ;  /* 0x0000000d04057220 */ /* 0x000fe20000410000 */
[----:B------:R-:W-:-:S03]  /*0530*/  FMUL.FTZ R13, R13, 0.5 ;  /* 0x3f0000000d0d7820 */ /* 0x000fc60000410000 */
[----:B------:R-:W-:-:S04]  /*0540*/  FFMA R4, -R5, R5, R4 ;  /* 0x0000000505047223 */ /* 0x000fc80000000104 */
[----:B------:R-:W-:-:S07]  /*0550*/  FFMA R5, R4, R13, R5 ;  /* 0x0000000d04057223 */ /* 0x000fce0000000005 */
.L_x_34:
[----:B------:R-:W-:Y:S05]  /*0560*/  BSYNC.RECONVERGENT B0 ;  /* 0x0000000000007941 */ /* 0x000fea0003800200 */
.L_x_32:
[----:B------:R-:W0:Y:S01]  /*0570*/  MUFU.RCP R4, R5 ;  /* 0x0000000500047308 */ /* 0x000e220000001000 */
[----:B------:R-:W-:Y:S07]  /*0580*/  BSSY.RECONVERGENT B0, `(.L_x_35) ;  /* 0x000000c000007945 */ /* 0x000fee0003800200 */
[----:B------:R-:W1:Y:S01]  /*0590*/  FCHK P0, R3, R5 ;  /* 0x0000000503007302 */ /* 0x000e620000000000 */
[----:B0-----:R-:W-:-:S04]  /*05a0*/  FFMA R13, R4, -R5, 1 ;  /* 0x3f800000040d7423 */ /* 0x001fc80000000805 */
[----:B------:R-:W-:-:S04]  /*05b0*/  FFMA R4, R4, R13, R4 ;  /* 0x0000000d04047223 */ /* 0x000fc80000000004 */
[----:B------:R-:W-:-:S04]  /*05c0*/  FFMA R14, R3, R4, RZ ;  /* 0x00000004030e7223 */ /* 0x000fc800000000ff */
[----:B------:R-:W-:-:S04]  /*05d0*/  FFMA R13, R14, -R5, R3 ;  /* 0x800000050e0d7223 */ /* 0x000fc80000000003 */
[----:B------:R-:W-:Y:S01]  /*05e0*/  FFMA R13, R4, R13, R14 ;  /* 0x0000000d040d7223 */ /* 0x000fe2000000000e */
[----:B-1----:R-:W-:Y:S06]  /*05f0*/  @!P0 BRA `(.L_x_36) ;  /* 0x0000000000108947 */ /* 0x002fec0003800000 */
[----:B------:R-:W-:Y:S02]  /*0600*/  MOV R4, R3 ;  /* 0x0000000300047202 */ /* 0x000fe40000000f00 */
[----:B------:R-:W-:-:S07]  /*0610*/  MOV R14, 0x630 ;  /* 0x00000630000e7802 */ /* 0x000fce0000000f00 */
[----:B------:R-:W-:Y:S05]  /*0620*/  CALL.REL.NOINC `($__internal_3_$__cuda_sm3x_div_rn_noftz_f32_slowpath) ;  /* 0x0000000000787944 */ /* 0x000fea0003c00000 */
[----:B------:R-:W-:-:S07]  /*0630*/  IMAD.MOV.U32 R13, RZ, RZ, R4 ;  /* 0x000000ffff0d7224 */ /* 0x000fce00078e0004 */
.L_x_36:
[----:B------:R-:W-:Y:S05]  /*0640*/  BSYNC.RECONVERGENT B0 ;  /* 0x0000000000007941 */ /* 0x000fea0003800200 */
.L_x_35:
[----:B------:R-:W-:-:S05]  /*0650*/  FADD R13, R12, -R13 ;  /* 0x8000000d0c0d7221 */ /* 0x000fca0000000000 */
[----:B------:R-:W-:Y:S04]  /*0660*/  STG.E desc[UR4][R10.64], R13 ;  /* 0x0000000d0a007986 */ /* 0x000fe8000c101904 */
[----:B------:R-:W-:Y:S04]  /*0670*/  STG.E desc[UR4][R8.64], R0 ;  /* 0x0000000008007986 */ /* 0x000fe8000c101904 */
[----:B------:R-:W-:Y:S01]  /*0680*/  STG.E desc[UR4][R6.64], R2 ;  /* 0x0000000206007986 */ /* 0x000fe2000c101904 */
[----:B------:R-:W-:Y:S05]  /*0690*/  EXIT ;  /* 0x000000000000794d */ /* 0x000fea0003800000 */
        .weak           $__internal_2_$__cuda_sm20_sqrt_rn_f32_slowpath
        .type           $__internal_2_$__cuda_sm20_sqrt_rn_f32_slowpath,@function
        .size           $__internal_2_$__cuda_sm20_sqrt_rn_f32_slowpath,($__internal_3_$__cuda_sm3x_div_rn_noftz_f32_slowpath - $__internal_2_$__cuda_sm20_sqrt_rn_f32_slowpath)
$__internal_2_$__cuda_sm20_sqrt_rn_f32_slowpath:
[----:B------:R-:W-:-:S13]  /*06a0*/  LOP3.LUT P0, RZ, R4, 0x7fffffff, RZ, 0xc0, !PT ;  /* 0x7fffffff04ff7812 */ /* 0x000fda000780c0ff */
[----:B------:R-:W-:Y:S01]  /*06b0*/  @!P0 IMAD.MOV.U32 R5, RZ, RZ, R4 ;  /* 0x000000ffff058224 */ /* 0x000fe200078e0004 */
[----:B------:R-:W-:Y:S06]  /*06c0*/  @!P0 BRA `(.L_x_37) ;  /* 0x0000000000408947 */ /* 0x000fec0003800000 */
[----:B------:R-:W-:-:S13]  /*06d0*/  FSETP.GEU.FTZ.AND P0, PT, R4, RZ, PT ;  /* 0x000000ff0400720b */ /* 0x000fda0003f1e000 */
[----:B------:R-:W-:Y:S01]  /*06e0*/  @!P0 MOV R5, 0x7fffffff ;  /* 0x7fffffff00058802 */ /* 0x000fe20000000f00 */
[----:B------:R-:W-:Y:S06]  /*06f0*/  @!P0 BRA `(.L_x_37) ;  /* 0x0000000000348947 */ /* 0x000fec0003800000 */
[----:B------:R-:W-:-:S13]  /*0700*/  FSETP.GTU.FTZ.AND P0, PT, |R4|, +INF , PT ;  /* 0x7f8000000400780b */ /* 0x000fda0003f1c200 */
[----:B------:R-:W-:Y:S01]  /*0710*/  @P0 FADD.FTZ R5, R4, 1 ;  /* 0x3f80000004050421 */ /* 0x000fe20000010000 */
[----:B------:R-:W-:Y:S06]  /*0720*/  @P0 BRA `(.L_x_37) ;  /* 0x0000000000280947 */ /* 0x000fec0003800000 */
[----:B------:R-:W-:-:S13]  /*0730*/  FSETP.NEU.FTZ.AND P0, PT, |R4|, +INF , PT ;  /* 0x7f8000000400780b */ /* 0x000fda0003f1d200 */
[----:B------:R-:W-:-:S04]  /*0740*/  @P0 FFMA R13, R4, 1.84467440737095516160e+19, RZ ;  /* 0x5f800000040d0823 */ /* 0x000fc800000000ff */
[----:B------:R-:W0:Y:S02]  /*0750*/  @P0 MUFU.RSQ R14, R13 ;  /* 0x0000000d000e0308 */ /* 0x000e240000001400 */
[----:B0-----:R-:W-:Y:S01]  /*0760*/  @P0 FMUL.FTZ R16, R13, R14 ;  /* 0x0000000e0d100220 */ /* 0x001fe20000410000 */
[----:B------:R-:W-:-:S03]  /*0770*/  @P0 FMUL.FTZ R14, R14, 0.5 ;  /* 0x3f0000000e0e0820 */ /* 0x000fc60000410000 */
[----:B------:R-:W-:-:S04]  /*0780*/  @P0 FADD.FTZ R5, -R16, -RZ ;  /* 0x800000ff10050221 */ /* 0x000fc80000010100 */
[----:B------:R-:W-:Y:S01]  /*0790*/  @P0 FFMA R15, R16, R5, R13 ;  /* 0x00000005100f0223 */ /* 0x000fe2000000000d */
[----:B------:R-:W-:-:S03]  /*07a0*/  @!P0 IMAD.MOV.U32 R5, RZ, RZ, R4 ;  /* 0x000000ffff058224 */ /* 0x000fc600078e0004 */
[----:B------:R-:W-:-:S04]  /*07b0*/  @P0 FFMA R14, R15, R14, R16 ;  /* 0x0000000e0f0e0223 */ /* 0x000fc80000000010 */
[----:B------:R-:W-:-:S07]  /*07c0*/  @P0 FMUL.FTZ R5, R14, 2.3283064365386962891e-10 ;  /* 0x2f8000000e050820 */ /* 0x000fce0000410000 */
.L_x_37:
[----:B------:R-:W-:Y:S01]  /*07d0*/  IMAD.MOV.U32 R13, RZ, RZ, R5 ;  /* 0x000000ffff0d7224 */ /* 0x000fe200078e0005 */
[----:B------:R-:W-:Y:S01]  /*07e0*/  MOV R4, R17 ;  /* 0x0000001100047202 */ /* 0x000fe20000000f00 */
[----:B------:R-:W-:-:S04]  /*07f0*/  IMAD.MOV.U32 R5, RZ, RZ, 0x0 ;  /* 0x00000000ff057424 */ /* 0x000fc800078e00ff */
[----:B------:R-:W-:Y:S05]  /*0800*/  RET.REL.NODEC R4 `(update_with_adam_float) ;  /* 0xfffffff404fc7950 */ /* 0x000fea0003c3ffff */
        .weak           $__internal_3_$__cuda_sm3x_div_rn_noftz_f32_slowpath
        .type           $__internal_3_$__cuda_sm3x_div_rn_noftz_f32_slowpath,@function
        .size           $__internal_3_$__cuda_sm3x_div_rn_noftz_f32_slowpath,(.L_x_450 - $__internal_3_$__cuda_sm3x_div_rn_noftz_f32_slowpath)
$__internal_3_$__cuda_sm3x_div_rn_noftz_f32_slowpath:
[----:B------:R-:W-:Y:S01]  /*0810*/  SHF.R.U32.HI R15, RZ, 0x17, R5 ;  /* 0x00000017ff0f7819 */ /* 0x000fe20000011605 */
[----:B------:R-:W-:Y:S01]  /*0820*/  BSSY.RECONVERGENT B1, `(.L_x_38) ;  /* 0x0000062000017945 */ /* 0x000fe20003800200 */
[----:B------:R-:W-:Y:S02]  /*0830*/  SHF.R.U32.HI R13, RZ, 0x17, R4 ;  /* 0x00000017ff0d7819 */ /* 0x000fe40000011604 */
[----:B------:R-:W-:Y:S02]  /*0840*/  LOP3.LUT R15, R15, 0xff, RZ, 0xc0, !PT ;  /* 0x000000ff0f0f7812 */ /* 0x000fe400078ec0ff */
[----:B------:R-:W-:-:S03]  /*0850*/  LOP3.LUT R18, R13, 0xff, RZ, 0xc0, !PT ;  /* 0x000000ff0d127812 */ /* 0x000fc600078ec0ff */
[----:B------:R-:W-:Y:S01]  /*0860*/  VIADD R17, R15, 0xffffffff ;  /* 0xffffffff0f117836 */ /* 0x000fe20000000000 */
[----:B------:R-:W-:-:S04]  /*0870*/  IADD3 R16, PT, PT, R18, -0x1, RZ ;  /* 0xffffffff12107810 */ /* 0x000fc80007ffe0ff */
[----:B------:R-:W-:-:S04]  /*0880*/  ISETP.GT.U32.AND P0, PT, R17, 0xfd, PT ;  /* 0x000000fd1100780c */ /* 0x000fc80003f04070 */
[----:B------:R-:W-:-:S13]  /*0890*/  ISETP.GT.U32.OR P0, PT, R16, 0xfd, P0 ;  /* 0x000000fd1000780c */ /* 0x000fda0000704470 */
[----:B------:R-:W-:Y:S01]  /*08a0*/  @!P0 IMAD.MOV.U32 R13, RZ, RZ, RZ ;  /* 0x000000ffff0d8224 */ /* 0x000fe200078e00ff */
[----:B------:R-:W-:Y:S06]  /*08b0*/  @!P0 BRA `(.L_x_39) ;  /* 0x00000000005c8947 */ /* 0x000fec0003800000 */
[----:B------:R-:W-:Y:S02]  /*08c0*/  FSETP.GTU.FTZ.AND P0, PT, |R4|, +INF , PT ;  /* 0x7f8000000400780b */ /* 0x000fe40003f1c200 */
[----:B------:R-:W-:-:S04]  /*08d0*/  FSETP.GTU.FTZ.AND P1, PT, |R5|, +INF , PT ;  /* 0x7f8000000500780b */ /* 0x000fc80003f3c200 */
[----:B------:R-:W-:-:S13]  /*08e0*/  PLOP3.LUT P0, PT, P0, P1, PT, 0xf8, 0x8f ;  /* 0x00000000008f781c */ /* 0x000fda0000703f70 */
[----:B------:R-:W-:Y:S05]  /*08f0*/  @P0 BRA `(.L_x_40) ;  /* 0x00000004004c0947 */ /* 0x000fea0003800000 */
[----:B------:R-:W-:-:S13]  /*0900*/  LOP3.LUT P0, RZ, R5, 0x7fffffff, R4, 0xc8, !PT ;  /* 0x7fffffff05ff7812 */ /* 0x000fda000780c804 */
[----:B------:R-:W-:Y:S05]  /*0910*/  @!P0 BRA `(.L_x_41) ;  /* 0x00000004003c8947 */ /* 0x000fea0003800000 */
[C---:B------:R-:W-:Y:S02]  /*0920*/  FSETP.NEU.FTZ.AND P2, PT, |R4|.reuse, +INF , PT ;  /* 0x7f8000000400780b */ /* 0x040fe40003f5d200 */
[----:B------:R-:W-:Y:S02]  /*0930*/  FSETP.NEU.FTZ.AND P1, PT, |R5|, +INF , PT ;  /* 0x7f8000000500780b */ /* 0x000fe40003f3d200 */
[----:B------:R-:W-:-:S11]  /*0940*/  FSETP.NEU.FTZ.AND P0, PT, |R4|, +INF , PT ;  /* 0x7f8000000400780b */ /* 0x000fd60003f1d200 */
[----:B------:R-:W-:Y:S05]  /*0950*/  @!P1 BRA !P2, `(.L_x_41) ;  /* 0x00000004002c9947 */ /* 0x000fea0005000000 */
[----:B------:R-:W-:-:S04]  /*0960*/  LOP3.LUT P2, RZ, R4, 0x7fffffff, RZ, 0xc0, !PT ;  /* 0x7fffffff04ff7812 */ /* 0x000fc8000784c0ff */
[----:B------:R-:W-:-:S13]  /*0970*/  PLOP3.LUT P1, PT, P1, P2, PT, 0x2f, 0xf2 ;  /* 0x0000000000f2781c */ /* 0x000fda0000f24577 */
[----:B------:R-:W-:Y:S05]  /*0980*/  @P1 BRA `(.L_x_42) ;  /* 0x0000000400181947 */ /* 0x000fea0003800000 */
[----:B------:R-:W-:-:S04]  /*0990*/  LOP3.LUT P1, RZ, R5, 0x7fffffff, RZ, 0xc0, !PT ;  /* 0x7fffffff05ff7812 */ /* 0x000fc8000782c0ff */
[----:B------:R-:W-:-:S13]  /*09a0*/  PLOP3.LUT P0, PT, P0, P1, PT, 0x2f, 0xf2 ;  /* 0x0000000000f2781c */ /* 0x000fda0000702577 */
[----:B------:R-:W-:Y:S05]  /*09b0*/  @P0 BRA `(.L_x_43) ;  /* 0x0000000400000947 */ /* 0x000fea0003800000 */
[----:B------:R-:W-:Y:S02]  /*09c0*/  ISETP.GE.AND P0, PT, R16, RZ, PT ;  /* 0x000000ff1000720c */ /* 0x000fe40003f06270 */
[----:B------:R-:W-:-:S11]  /*09d0*/  ISETP.GE.AND P1, PT, R17, RZ, PT ;  /* 0x000000ff1100720c */ /* 0x000fd60003f26270 */
[----:B------:R-:W-:Y:S01]  /*09e0*/  @P0 IMAD.MOV.U32 R13, RZ, RZ, RZ ;  /* 0x000000ffff0d0224 */ /* 0x000fe200078e00ff */
[----:B------:R-:W-:Y:S01]  /*09f0*/  @!P0 MOV R13, 0xffffffc0 ;  /* 0xffffffc0000d8802 */ /* 0x000fe20000000f00 */
[----:B------:R-:W-:Y:S01]  /*0a00*/  @!P0 FFMA R4, R4, 1.84467440737095516160e+19, RZ ;  /* 0x5f80000004048823 */ /* 0x000fe200000000ff */
[----:B------:R-:W-:-:S03]  /*0a10*/  @!P1 FFMA R5, R5, 1.84467440737095516160e+19, RZ ;  /* 0x5f80000005059823 */ /* 0x000fc600000000ff */
[----:B------:R-:W-:-:S07]  /*0a20*/  @!P1 VIADD R13, R13, 0x40 ;  /* 0x000000400d0d9836 */ /* 0x000fce0000000000 */
.L_x_39:
[----:B------:R-:W-:Y:S01]  /*0a30*/  LEA R16, R15, 0xc0800000, 0x17 ;  /* 0xc08000000f107811 */ /* 0x000fe200078eb8ff */
[----:B------:R-:W-:Y:S04]  /*0a40*/  BSSY.RECONVERGENT B2, `(.L_x_44) ;  /* 0x0000036000027945 */ /* 0x000fe80003800200 */
[----:B------:R-:W-:Y:S01]  /*0a50*/  IMAD.IADD R17, R5, 0x1, -R16 ;  /* 0x0000000105117824 */ /* 0x000fe200078e0a10 */
[----:B------:R-:W-:-:S03]  /*0a60*/  IADD3 R16, PT, PT, R18, -0x7f, RZ ;  /* 0xffffff8112107810 */ /* 0x000fc60007ffe0ff */
[----:B------:R-:W0:Y:S01]  /*0a70*/  MUFU.RCP R5, R17 ;  /* 0x0000001100057308 */ /* 0x000e220000001000 */
[----:B------:R-:W-:Y:S01]  /*0a80*/  FADD.FTZ R19, -R17, -RZ ;  /* 0x800000ff11137221 */ /* 0x000fe20000010100 */
[C---:B------:R-:W-:Y:S01]  /*0a90*/  IMAD R4, R16.reuse, -0x800000, R4 ;  /* 0xff80000010047824 */ /* 0x040fe200078e0204 */
[----:B------:R-:W-:-:S05]  /*0aa0*/  IADD3 R16, PT, PT, R16, 0x7f, -R15 ;  /* 0x0000007f10107810 */ /* 0x000fca0007ffe80f */
[----:B------:R-:W-:Y:S02]  /*0ab0*/  IMAD.IADD R16, R16, 0x1, R13 ;  /* 0x0000000110107824 */ /* 0x000fe400078e020d */
[----:B0-----:R-:W-:-:S04]  /*0ac0*/  FFMA R18, R5, R19, 1 ;  /* 0x3f80000005127423 */ /* 0x001fc80000000013 */
[----:B------:R-:W-:-:S04]  /*0ad0*/  FFMA R5, R5, R18, R5 ;  /* 0x0000001205057223 */ /* 0x000fc80000000005 */
[----:B------:R-:W-:-:S04]  /*0ae0*/  FFMA R18, R4, R5, RZ ;  /* 0x0000000504127223 */ /* 0x000fc800000000ff */
[----:B------:R-:W-:-:S04]  /*0af0*/  FFMA R20, R19, R18, R4 ;  /* 0x0000001213147223 */ /* 0x000fc80000000004 */
[----:B------:R-:W-:-:S04]  /*0b00*/  FFMA R20, R5, R20, R18 ;  /* 0x0000001405147223 */ /* 0x000fc80000000012 */
[----:B------:R-:W-:-:S04]  /*0b10*/  FFMA R19, R19, R20, R4 ;  /* 0x0000001413137223 */ /* 0x000fc80000000004 */
[----:B------:R-:W-:-:S05]  /*0b20*/  FFMA R4, R5, R19, R20 ;  /* 0x0000001305047223 */ /* 0x000fca0000000014 */
[----:B------:R-:W-:-:S04]  /*0b30*/  SHF.R.U32.HI R15, RZ, 0x17, R4 ;  /* 0x00000017ff0f7819 */ /* 0x000fc80000011604 */
[----:B------:R-:W-:-:S04]  /*0b40*/  LOP3.LUT R15, R15, 0xff, RZ, 0xc0, !PT ;  /* 0x000000ff0f0f7812 */ /* 0x000fc800078ec0ff */
[----:B------:R-:W-:-:S05]  /*0b50*/  IADD3 R17, PT, PT, R15, R16, RZ ;  /* 0x000000100f117210 */ /* 0x000fca0007ffe0ff */
[----:B------:R-:W-:-:S05]  /*0b60*/  VIADD R13, R17, 0xffffffff ;  /* 0xffffffff110d7836 */ /* 0x000fca0000000000 */
[----:B------:R-:W-:-:S13]  /*0b70*/  ISETP.GE.U32.AND P0, PT, R13, 0xfe, PT ;  /* 0x000000fe0d00780c */ /* 0x000fda0003f06070 */
[----:B------:R-:W-:Y:S05]  /*0b80*/  @!P0 BRA `(.L_x_45) ;  /* 0x0000000000808947 */ /* 0x000fea0003800000 */
[----:B------:R-:W-:-:S13]  /*0b90*/  ISETP.GT.AND P0, PT, R17, 0xfe, PT ;  /* 0x000000fe1100780c */ /* 0x000fda0003f04270 */
[----:B------:R-:W-:Y:S05]  /*0ba0*/  @P0 BRA `(.L_x_46) ;  /* 0x00000000006c0947 */ /* 0x000fea0003800000 */
[----:B------:R-:W-:-:S13]  /*0bb0*/  ISETP.GE.AND P0, PT, R17, 0x1, PT ;  /* 0x000000011100780c */ /* 0x000fda0003f06270 */
[----:B------:R-:W-:Y:S05]  /*0bc0*/  @P0 BRA `(.L_x_47) ;  /* 0x0000000000740947 */ /* 0x000fea0003800000 */
[----:B------:R-:W-:Y:S02]  /*0bd0*/  ISETP.GE.AND P0, PT, R17, -0x18, PT ;  /* 0xffffffe81100780c */ /* 0x000fe40003f06270 */
[----:B------:R-:W-:-:S11]  /*0be0*/  LOP3.LUT R4, R4, 0x80000000, RZ, 0xc0, !PT ;  /* 0x8000000004047812 */ /* 0x000fd600078ec0ff */
[----:B------:R-:W-:Y:S05]  /*0bf0*/  @!P0 BRA `(.L_x_47) ;  /* 0x0000000000688947 */ /* 0x000fea0003800000 */
[-CC-:B------:R-:W-:Y:S01]  /*0c00*/  FFMA.RZ R13, R5, R19.reuse, R20.reuse ;  /* 0x00000013050d7223 */ /* 0x180fe2000000c014 */
[----:B------:R-:W-:Y:S01]  /*0c10*/  IADD3 R18, PT, PT, R17, 0x20, RZ ;  /* 0x0000002011127810 */ /* 0x000fe20007ffe0ff */
[-CC-:B------:R-:W-:Y:S01]  /*0c20*/  FFMA.RM R16, R5, R19.reuse, R20.reuse ;  /* 0x0000001305107223 */ /* 0x180fe20000004014 */
[----:B------:R-:W-:Y:S02]  /*0c30*/  ISETP.NE.AND P2, PT, R17, RZ, PT ;  /* 0x000000ff1100720c */ /* 0x000fe40003f45270 */
[----:B------:R-:W-:Y:S01]  /*0c40*/  LOP3.LUT R15, R13, 0x7fffff, RZ, 0xc0, !PT ;  /* 0x007fffff0d0f7812 */ /* 0x000fe200078ec0ff */
[----:B------:R-:W-:Y:S01]  /*0c50*/  FFMA.RP R13, R5, R19, R20 ;  /* 0x00000013050d7223 */ /* 0x000fe20000008014 */
[----:B------:R-:W-:Y:S01]  /*0c60*/  IMAD.MOV R5, RZ, RZ, -R17 ;  /* 0x000000ffff057224 */ /* 0x000fe200078e0a11 */
[----:B------:R-:W-:Y:S02]  /*0c70*/  ISETP.NE.AND P1, PT, R17, RZ, PT ;  /* 0x000000ff1100720c */ /* 0x000fe40003f25270 */
[----:B------:R-:W-:-:S02]  /*0c80*/  LOP3.LUT R15, R15, 0x800000, RZ, 0xfc, !PT ;  /* 0x008000000f0f7812 */ /* 0x000fc400078efcff */
[----:B------:R-:W-:Y:S02]  /*0c90*/  FSETP.NEU.FTZ.AND P0, PT, R13, R16, PT ;  /* 0x000000100d00720b */ /* 0x000fe40003f1d000 */
[----:B------:R-:W-:Y:S02]  /*0ca0*/  SHF.L.U32 R18, R15, R18, RZ ;  /* 0x000000120f127219 */ /* 0x000fe400000006ff */
[----:B------:R-:W-:Y:S02]  /*0cb0*/  SEL R16, R5, RZ, P2 ;  /* 0x000000ff05107207 */ /* 0x000fe40001000000 */
[----:B------:R-:W-:Y:S02]  /*0cc0*/  ISETP.NE.AND P1, PT, R18, RZ, P1 ;  /* 0x000000ff1200720c */ /* 0x000fe40000f25270 */
[----:B------:R-:W-:Y:S02]  /*0cd0*/  SHF.R.U32.HI R16, RZ, R16, R15 ;  /* 0x00000010ff107219 */ /* 0x000fe4000001160f */
[----:B------:R-:W-:-:S02]  /*0ce0*/  PLOP3.LUT P0, PT, P0, P1, PT, 0xf8, 0x8f ;  /* 0x00000000008f781c */ /* 0x000fc40000703f70 */
[----:B------:R-:W-:Y:S02]  /*0cf0*/  SHF.R.U32.HI R18, RZ, 0x1, R16 ;  /* 0x00000001ff127819 */ /* 0x000fe40000011610 */
[----:B------:R-:W-:-:S04]  /*0d00*/  SEL R5, RZ, 0x1, !P0 ;  /* 0x00000001ff057807 */ /* 0x000fc80004000000 */
[----:B------:R-:W-:-:S04]  /*0d10*/  LOP3.LUT R5, R5, 0x1, R18, 0xf8, !PT ;  /* 0x0000000105057812 */ /* 0x000fc800078ef812 */
[----:B------:R-:W-:-:S04]  /*0d20*/  LOP3.LUT R5, R5, R16, RZ, 0xc0, !PT ;  /* 0x0000001005057212 */ /* 0x000fc800078ec0ff */
[----:B------:R-:W-:-:S04]  /*0d30*/  IADD3 R5, PT, PT, R18, R5, RZ ;  /* 0x0000000512057210 */ /* 0x000fc80007ffe0ff */
[----:B------:R-:W-:Y:S01]  /*0d40*/  LOP3.LUT R4, R5, R4, RZ, 0xfc, !PT ;  /* 0x0000000405047212 */ /* 0x000fe200078efcff */
[----:B------:R-:W-:Y:S06]  /*0d50*/  BRA `(.L_x_47) ;  /* 0x0000000000107947 */ /* 0x000fec0003800000 */
.L_x_46:
[----:B------:R-:W-:-:S04]  /*0d60*/  LOP3.LUT R4, R4, 0x80000000, RZ, 0xc0, !PT ;  /* 0x8000000004047812 */ /* 0x000fc800078ec0ff */
[----:B------:R-:W-:Y:S01]  /*0d70*/  LOP3.LUT R4, R4, 0x7f800000, RZ, 0xfc, !PT ;  /* 0x7f80000004047812 */ /* 0x000fe200078efcff */
[----:B------:R-:W-:Y:S06]  /*0d80*/  BRA `(.L_x_47) ;  /* 0x0000000000047947 */ /* 0x000fec0003800000 */
.L_x_45:
[----:B------:R-:W-:-:S07]  /*0d90*/  IMAD R4, R16, 0x800000, R4 ;  /* 0x0080000010047824 */ /* 0x000fce00078e0204 */
.L_x_47:
[----:B------:R-:W-:Y:S05]  /*0da0*/  BSYNC.RECONVERGENT B2 ;  /* 0x0000000000027941 */ /* 0x000fea0003800200 */
.L_x_44:
[----:B------:R-:W-:Y:S05]  /*0db0*/  BRA `(.L_x_48) ;  /* 0x0000000000207947 */ /* 0x000fea0003800000 */
.L_x_43:
[----:B------:R-:W-:-:S04]  /*0dc0*/  LOP3.LUT R4, R5, 0x80000000, R4, 0x48, !PT ;  /* 0x8000000005047812 */ /* 0x000fc800078e4804 */
[----:B------:R-:W-:Y:S01]  /*0dd0*/  LOP3.LUT R4, R4, 0x7f800000, RZ, 0xfc, !PT ;  /* 0x7f80000004047812 */ /* 0x000fe200078efcff */
[----:B------:R-:W-:Y:S06]  /*0de0*/  BRA `(.L_x_48) ;  /* 0x0000000000147947 */ /* 0x000fec0003800000 */
.L_x_42:
[----:B------:R-:W-:Y:S01]  /*0df0*/  LOP3.LUT R4, R5, 0x80000000, R4, 0x48, !PT ;  /* 0x8000000005047812 */ /* 0x000fe200078e4804 */
[----:B------:R-:W-:Y:S06]  /*0e00*/  BRA `(.L_x_48) ;  /* 0x00000000000c7947 */ /* 0x000fec0003800000 */
.L_x_41:
[----:B------:R-:W0:Y:S01]  /*0e10*/  MUFU.RSQ R4, -QNAN ;  /* 0xffc0000000047908 */ /* 0x000e220000001400 */
[----:B------:R-:W-:Y:S05]  /*0e20*/  BRA `(.L_x_48) ;  /* 0x0000000000047947 */ /* 0x000fea0003800000 */
.L_x_40:
[----:B------:R-:W-:-:S07]  /*0e30*/  FADD.FTZ R4, R4, R5 ;  /* 0x0000000504047221 */ /* 0x000fce0000010000 */
.L_x_48:
[----:B------:R-:W-:Y:S05]  /*0e40*/  BSYNC.RECONVERGENT B1 ;  /* 0x0000000000017941 */ /* 0x000fea0003800200 */
.L_x_38:
[----:B------:R-:W-:-:S04]  /*0e50*/  HFMA2 R15, -RZ, RZ, 0, 0 ;  /* 0x00000000ff0f7431 */ /* 0x000fc800000001ff */
[----:B0-----:R-:W-:Y:S05]  /*0e60*/  RET.REL.NODEC R14 `(update_with_adam_float) ;  /* 0xfffffff00e647950 */ /* 0x001fea0003c3ffff */
.L_x_49:
        /* <DEDUP_REMOVED lines=9> */
.L_x_450:


//--------------------- .text.update_with_rmsprop_double --------------------------
	.section	.text.update_with_rmsprop_double,"ax",@progbits
	.align	128
        .global         update_with_rmsprop_double
        .type           update_with_rmsprop_double,@function
        .size           update_with_rmsprop_double,(.L_x_452 - update_with_rmsprop_double)
        .other          update_with_rmsprop_double,@"STO_CUDA_ENTRY STV_DEFAULT"
update_with_rmsprop_double:
.text.update_with_rmsprop_double:
        /* <DEDUP_REMOVED lines=14> */
[----:B------:R-:W3:Y:S01]  /*00e0*/  LDCU.64 UR6, c[0x0][0x3a8] ;  /* 0x00007500ff0677ac */ /* 0x000ee20008000a00 */
[C---:B0-----:R-:W-:Y:S02]  /*00f0*/  IADD3 R16, P1, PT, R10.reuse, UR10, RZ ;  /* 0x0000000a0a107c10 */ /* 0x041fe4000ff3e0ff */
[----:B------:R-:W-:Y:S02]  /*0100*/  IADD3 R4, P0, PT, R10, UR8, RZ ;  /* 0x000000080a047c10 */ /* 0x000fe4000ff1e0ff */
[----:B------:R-:W-:-:S02]  /*0110*/  IADD3.X R17, PT, PT, R0, UR11, RZ, P1, !PT ;  /* 0x0000000b00117c10 */ /* 0x000fc40008ffe4ff */
[----:B------:R-:W-:Y:S01]  /*0120*/  IADD3.X R5, PT, PT, R0, UR9, RZ, P0, !PT ;  /* 0x0000000900057c10 */ /* 0x000fe200087fe4ff */
[----:B------:R-:W0:Y:S03]  /*0130*/  LDCU.128 UR8, c[0x0][0x3c0] ;  /* 0x00007800ff0877ac */ /* 0x000e260008000c00 */
[----:B--2---:R-:W3:Y:S04]  /*0140*/  LDG.E.64 R16, desc[UR4][R16.64] ;  /* 0x0000000410107981 */ /* 0x004ee8000c1e1b00 */
[----:B------:R-:W3:Y:S01]  /*0150*/  LDG.E.64 R6, desc[UR4][R4.64] ;  /* 0x0000000404067981 */ /* 0x000ee2000c1e1b00 */
[----:B0-----:R-:W-:-:S04]  /*0160*/  IADD3 R8, P0, PT, R10, UR8, RZ ;  /* 0x000000080a087c10 */ /* 0x001fc8000ff1e0ff */
[----:B------:R-:W-:-:S05]  /*0170*/  IADD3.X R9, PT, PT, R0, UR9, RZ, P0, !PT ;  /* 0x0000000900097c10 */ /* 0x000fca00087fe4ff */
[----:B------:R-:W2:Y:S01]  /*0180*/  LDG.E.64 R14, desc[UR4][R8.64] ;  /* 0x00000004080e7981 */ /* 0x000ea2000c1e1b00 */
[----:B------:R-:W-:-:S04]  /*0190*/  IADD3 R10, P0, PT, R10, UR10, RZ ;  /* 0x0000000a0a0a7c10 */ /* 0x000fc8000ff1e0ff */
[----:B------:R-:W-:-:S05]  /*01a0*/  IADD3.X R11, PT, PT, R0, UR11, RZ, P0, !PT ;  /* 0x0000000b000b7c10 */ /* 0x000fca00087fe4ff */
[----:B------:R0:W5:Y:S01]  /*01b0*/  LDG.E.64 R12, desc[UR4][R10.64] ;  /* 0x000000040a0c7981 */ /* 0x000162000c1e1b00 */
[----:B-1----:R-:W-:Y:S01]  /*01c0*/  DADD R2, -R18, 1 ;  /* 0x3ff0000012027429 */ /* 0x002fe20000000100 */
[----:B------:R-:W-:Y:S01]  /*01d0*/  IMAD.MOV.U32 R20, RZ, RZ, 0x0 ;  /* 0x00000000ff147424 */ /* 0x000fe200078e00ff */
[----:B------:R-:W-:Y:S01]  /*01e0*/  BSSY.RECONVERGENT B0, `(.L_x_50) ;  /* 0x0000016000007945 */ /* 0x000fe20003800200 */
[----:B------:R-:W-:Y:S01]  /*01f0*/  IMAD.MOV.U32 R21, RZ, RZ, 0x3fd80000 ;  /* 0x3fd80000ff157424 */ /* 0x000fe200078e00ff */
[----:B---3--:R-:W-:-:S08]  /*0200*/  DFMA R16, R6, UR6, R16 ;  /* 0x0000000606107c2b */ /* 0x008fd00008000010 */
[----:B------:R-:W-:-:S08]  /*0210*/  DMUL R2, R16, R2 ;  /* 0x0000000210027228 */ /* 0x000fd00000000000 */
[----:B------:R-:W-:-:S08]  /*0220*/  DMUL R2, R16, R2 ;  /* 0x0000000210027228 */ /* 0x000fd00000000000 */
[----:B--2---:R-:W-:-:S06]  /*0230*/  DFMA R14, R14, R18, R2 ;  /* 0x000000120e0e722b */ /* 0x004fcc0000000002 */
[----:B------:R-:W1:Y:S04]  /*0240*/  MUFU.RSQ64H R3, R15 ;  /* 0x0000000f00037308 */ /* 0x000e680000001c00 */
[----:B------:R-:W-:-:S05]  /*0250*/  VIADD R2, R15, 0xfcb00000 ;  /* 0xfcb000000f027836 */ /* 0x000fca0000000000 */
[----:B------:R-:W-:Y:S01]  /*0260*/  ISETP.GE.U32.AND P0, PT, R2, 0x7ca00000, PT ;  /* 0x7ca000000200780c */ /* 0x000fe20003f06070 */
[----:B-1----:R-:W-:-:S08]  /*0270*/  DMUL R18, R2, R2 ;  /* 0x0000000202127228 */ /* 0x002fd00000000000 */
        /* <DEDUP_REMOVED lines=9> */
[----:B0-----:R-:W-:Y:S10]  /*0310*/  @!P0 BRA `(.L_x_51) ;  /* 0x0000000000088947 */ /* 0x001ff40003800000 */
[----:B------:R-:W-:-:S07]  /*0320*/  MOV R0, 0x340 ;  /* 0x0000034000007802 */ /* 0x000fce0000000f00 */
[----:B-----5:R-:W-:Y:S05]  /*0330*/  CALL.REL.NOINC `($__internal_5_$__cuda_sm20_dsqrt_rn_f64_mediumpath_v1) ;  /* 0x0000000400ec7944 */ /* 0x020fea0003c00000 */
.L_x_51:
[----:B------:R-:W-:Y:S05]  /*0340*/  BSYNC.RECONVERGENT B0 ;  /* 0x0000000000007941 */ /* 0x000fea0003800200 */
.L_x_50:
[----:B------:R-:W0:Y:S01]  /*0350*/  LDCU.64 UR6, c[0x0][0x3b8] ;  /* 0x00007700ff0677ac */ /* 0x000e220008000a00 */
[----:B------:R-:W-:Y:S01]  /*0360*/  IMAD.MOV.U32 R2, RZ, RZ, 0x1 ;  /* 0x00000001ff027424 */ /* 0x000fe200078e00ff */
[----:B------:R-:W-:Y:S01]  /*0370*/  FSETP.GEU.AND P1, PT, |R17|, 6.5827683646048100446e-37, PT ;  /* 0x036000001100780b */ /* 0x000fe20003f2e200 */
[----:B------:R-:W-:Y:S01]  /*0380*/  BSSY.RECONVERGENT B0, `(.L_x_52) ;  /* 0x0000012000007945 */ /* 0x000fe20003800200 */
[----:B0-----:R-:W-:-:S06]  /*0390*/  DADD R18, R24, UR6 ;  /* 0x0000000618127e29 */ /* 0x001fcc0008000000 */
        /* <DEDUP_REMOVED lines=8> */
[----:B------:R-:W-:-:S10]  /*0420*/  DFMA R2, R2, R22, R20 ;  /* 0x000000160202722b */ /* 0x000fd40000000014 */
[----:B------:R-:W-:-:S05]  /*0430*/  FFMA R0, RZ, R19, R3 ;  /* 0x00000013ff007223 */ /* 0x000fca0000000003 */
[----:B------:R-:W-:-:S13]  /*0440*/  FSETP.GT.AND P0, PT, |R0|, 1.469367938527859385e-39, PT ;  /* 0x001000000000780b */ /* 0x000fda0003f04200 */
[----:B------:R-:W-:Y:S05]  /*0450*/  @P0 BRA P1, `(.L_x_53) ;  /* 0x0000000000100947 */ /* 0x000fea0000800000 */
[----:B------:R-:W-:-:S07]  /*0460*/  MOV R0, 0x480 ;  /* 0x0000048000007802 */ /* 0x000fce0000000f00 */
[----:B-----5:R-:W-:Y:S05]  /*0470*/  CALL.REL.NOINC `($__internal_4_$__cuda_sm20_div_rn_f64_full) ;  /* 0x0000000000307944 */ /* 0x020fea0003c00000 */
[----:B------:R-:W-:Y:S02]  /*0480*/  IMAD.MOV.U32 R2, RZ, RZ, R22 ;  /* 0x000000ffff027224 */ /* 0x000fe400078e0016 */
[----:B------:R-:W-:-:S07]  /*0490*/  IMAD.MOV.U32 R3, RZ, RZ, R23 ;  /* 0x000000ffff037224 */ /* 0x000fce00078e0017 */
.L_x_53:
[----:B------:R-:W-:Y:S05]  /*04a0*/  BSYNC.RECONVERGENT B0 ;  /* 0x0000000000007941 */ /* 0x000fea0003800200 */
.L_x_52:
[----:B------:R-:W0:Y:S01]  /*04b0*/  LDCU.64 UR6, c[0x0][0x3a0] ;  /* 0x00007400ff0677ac */ /* 0x000e220008000a00 */
[----:B------:R-:W1:Y:S01]  /*04c0*/  LDCU.64 UR8, c[0x0][0x398] ;  /* 0x00007300ff0877ac */ /* 0x000e620008000a00 */
[----:B0----5:R-:W-:-:S08]  /*04d0*/  DFMA R2, R12, UR6, R2 ;  /* 0x000000060c027c2b */ /* 0x021fd00008000002 */
[----:B------:R-:W-:-:S08]  /*04e0*/  DADD R2, R12, R2 ;  /* 0x000000000c027229 */ /* 0x000fd00000000002 */
[----:B-1----:R-:W-:-:S07]  /*04f0*/  DFMA R6, -R2, UR8, R6 ;  /* 0x0000000802067c2b */ /* 0x002fce0008000106 */
[----:B------:R-:W-:Y:S04]  /*0500*/  STG.E.64 desc[UR4][R4.64], R6 ;  /* 0x0000000604007986 */ /* 0x000fe8000c101b04 */
[----:B------:R-:W-:Y:S04]  /*0510*/  STG.E.64 desc[UR4][R8.64], R14 ;  /* 0x0000000e08007986 */ /* 0x000fe8000c101b04 */
[----:B------:R-:W-:Y:S01]  /*0520*/  STG.E.64 desc[UR4][R10.64], R2 ;  /* 0x000000020a007986 */ /* 0x000fe2000c101b04 */
[----:B------:R-:W-:Y:S05]  /*0530*/  EXIT ;  /* 0x000000000000794d */ /* 0x000fea0003800000 */
        .weak           $__internal_4_$__cuda_sm20_div_rn_f64_full
        .type           $__internal_4_$__cuda_sm20_div_rn_f64_full,@function
        .size           $__internal_4_$__cuda_sm20_div_rn_f64_full,($__internal_5_$__cuda_sm20_dsqrt_rn_f64_mediumpath_v1 - $__internal_4_$__cuda_sm20_div_rn_f64_full)
$__internal_4_$__cuda_sm20_div_rn_f64_full:
[----:B------:R-:W-:Y:S01]  /*0540*/  FSETP.GEU.AND P2, PT, |R17|, 1.469367938527859385e-39, PT ;  /* 0x001000001100780b */ /* 0x000fe20003f4e200 */
[----:B------:R-:W-:Y:S01]  /*0550*/  IMAD.MOV.U32 R23, RZ, RZ, 0x1ca00000 ;  /* 0x1ca00000ff177424 */ /* 0x000fe200078e00ff */
[C---:B------:R-:W-:Y:S01]  /*0560*/  FSETP.GEU.AND P0, PT, |R19|.reuse, 1.469367938527859385e-39, PT ;  /* 0x001000001300780b */ /* 0x040fe20003f0e200 */
[----:B------:R-:W-:Y:S01]  /*0570*/  IMAD.MOV.U32 R20, RZ, RZ, R16 ;  /* 0x000000ffff147224 */ /* 0x000fe200078e0010 */
[----:B------:R-:W-:Y:S01]  /*0580*/  LOP3.LUT R2, R19, 0x800fffff, RZ, 0xc0, !PT ;  /* 0x800fffff13027812 */ /* 0x000fe200078ec0ff */
[----:B------:R-:W-:Y:S01]  /*0590*/  IMAD.MOV.U32 R26, RZ, RZ, 0x1 ;  /* 0x00000001ff1a7424 */ /* 0x000fe200078e00ff */
[----:B------:R-:W-:Y:S01]  /*05a0*/  LOP3.LUT R22, R17, 0x7ff00000, RZ, 0xc0, !PT ;  /* 0x7ff0000011167812 */ /* 0x000fe200078ec0ff */
[----:B------:R-:W-:Y:S01]  /*05b0*/  BSSY.RECONVERGENT B1, `(.L_x_54) ;  /* 0x0000050000017945 */ /* 0x000fe20003800200 */
[----:B------:R-:W-:Y:S01]  /*05c0*/  LOP3.LUT R3, R2, 0x3ff00000, RZ, 0xfc, !PT ;  /* 0x3ff0000002037812 */ /* 0x000fe200078efcff */
[----:B------:R-:W-:Y:S01]  /*05d0*/  IMAD.MOV.U32 R2, RZ, RZ, R18 ;  /* 0x000000ffff027224 */ /* 0x000fe200078e0012 */
[----:B------:R-:W-:Y:S01]  /*05e0*/  LOP3.LUT R25, R19, 0x7ff00000, RZ, 0xc0, !PT ;  /* 0x7ff0000013197812 */ /* 0x000fe200078ec0ff */
[----:B------:R-:W-:-:S02]  /*05f0*/  IMAD.MOV.U32 R24, RZ, RZ, R22 ;  /* 0x000000ffff187224 */ /* 0x000fc400078e0016 */
[----:B------:R-:W-:Y:S01]  /*0600*/  @!P2 LOP3.LUT R21, R19, 0x7ff00000, RZ, 0xc0, !PT ;  /* 0x7ff000001315a812 */ /* 0x000fe200078ec0ff */
[----:B------:R-:W-:Y:S01]  /*0610*/  @!P2 IMAD.MOV.U32 R28, RZ, RZ, RZ ;  /* 0x000000ffff1ca224 */ /* 0x000fe200078e00ff */
[----:B------:R-:W-:Y:S01]  /*0620*/  @!P0 DMUL R2, R18, 8.98846567431157953865e+307 ;  /* 0x7fe0000012028828 */ /* 0x000fe20000000000 */
[C---:B------:R-:W-:Y:S02]  /*0630*/  ISETP.GE.U32.AND P1, PT, R22.reuse, R25, PT ;  /* 0x000000191600720c */ /* 0x040fe40003f26070 */
[----:B------:R-:W-:Y:S02]  /*0640*/  @!P2 ISETP.GE.U32.AND P3, PT, R22, R21, PT ;  /* 0x000000151600a20c */ /* 0x000fe40003f66070 */
[C---:B------:R-:W-:Y:S01]  /*0650*/  SEL R21, R23.reuse, 0x63400000, !P1 ;  /* 0x6340000017157807 */ /* 0x040fe20004800000 */
[----:B------:R-:W0:Y:S01]  /*0660*/  MUFU.RCP64H R27, R3 ;  /* 0x00000003001b7308 */ /* 0x000e220000001800 */
[----:B------:R-:W-:Y:S02]  /*0670*/  @!P2 SEL R29, R23, 0x63400000, !P3 ;  /* 0x63400000171da807 */ /* 0x000fe40005800000 */
[----:B------:R-:W-:-:S02]  /*0680*/  LOP3.LUT R21, R21, 0x800fffff, R17, 0xf8, !PT ;  /* 0x800fffff15157812 */ /* 0x000fc400078ef811 */
[----:B------:R-:W-:Y:S02]  /*0690*/  @!P2 LOP3.LUT R29, R29, 0x80000000, R17, 0xf8, !PT ;  /* 0x800000001d1da812 */ /* 0x000fe400078ef811 */
[----:B------:R-:W-:Y:S02]  /*06a0*/  @!P0 LOP3.LUT R25, R3, 0x7ff00000, RZ, 0xc0, !PT ;  /* 0x7ff0000003198812 */ /* 0x000fe400078ec0ff */
[----:B------:R-:W-:-:S06]  /*06b0*/  @!P2 LOP3.LUT R29, R29, 0x100000, RZ, 0xfc, !PT ;  /* 0x001000001d1da812 */ /* 0x000fcc00078efcff */
[----:B------:R-:W-:Y:S02]  /*06c0*/  @!P2 DFMA R20, R20, 2, -R28 ;  /* 0x400000001414a82b */ /* 0x000fe4000000081c */
[----:B0-----:R-:W-:-:S08]  /*06d0*/  DFMA R28, R26, -R2, 1 ;  /* 0x3ff000001a1c742b */ /* 0x001fd00000000802 */
[----:B------:R-:W-:Y:S01]  /*06e0*/  DFMA R28, R28, R28, R28 ;  /* 0x0000001c1c1c722b */ /* 0x000fe2000000001c */
[----:B------:R-:W-:-:S07]  /*06f0*/  @!P2 LOP3.LUT R24, R21, 0x7ff00000, RZ, 0xc0, !PT ;  /* 0x7ff000001518a812 */ /* 0x000fce00078ec0ff */
[----:B------:R-:W-:-:S08]  /*0700*/  DFMA R28, R26, R28, R26 ;  /* 0x0000001c1a1c722b */ /* 0x000fd0000000001a */
[----:B------:R-:W-:-:S08]  /*0710*/  DFMA R26, R28, -R2, 1 ;  /* 0x3ff000001c1a742b */ /* 0x000fd00000000802 */
[----:B------:R-:W-:-:S08]  /*0720*/  DFMA R26, R28, R26, R28 ;  /* 0x0000001a1c1a722b */ /* 0x000fd0000000001c */
[----:B------:R-:W-:-:S08]  /*0730*/  DMUL R28, R26, R20 ;  /* 0x000000141a1c7228 */ /* 0x000fd00000000000 */
[----:B------:R-:W-:-:S08]  /*0740*/  DFMA R30, R28, -R2, R20 ;  /* 0x800000021c1e722b */ /* 0x000fd00000000014 */
[----:B------:R-:W-:Y:S01]  /*0750*/  DFMA R26, R26, R30, R28 ;  /* 0x0000001e1a1a722b */ /* 0x000fe2000000001c */
[----:B------:R-:W-:-:S05]  /*0760*/  VIADD R28, R24, 0xffffffff ;  /* 0xffffffff181c7836 */ /* 0x000fca0000000000 */
[----:B------:R-:W-:Y:S01]  /*0770*/  ISETP.GT.U32.AND P0, PT, R28, 0x7feffffe, PT ;  /* 0x7feffffe1c00780c */ /* 0x000fe20003f04070 */
[----:B------:R-:W-:-:S05]  /*0780*/  VIADD R28, R25, 0xffffffff ;  /* 0xffffffff191c7836 */ /* 0x000fca0000000000 */
[----:B------:R-:W-:-:S13]  /*0790*/  ISETP.GT.U32.OR P0, PT, R28, 0x7feffffe, P0 ;  /* 0x7feffffe1c00780c */ /* 0x000fda0000704470 */
[----:B------:R-:W-:Y:S05]  /*07a0*/  @P0 BRA `(.L_x_55) ;  /* 0x00000000006c0947 */ /* 0x000fea0003800000 */
[----:B------:R-:W-:-:S04]  /*07b0*/  LOP3.LUT R17, R19, 0x7ff00000, RZ, 0xc0, !PT ;  /* 0x7ff0000013117812 */ /* 0x000fc800078ec0ff */
[CC--:B------:R-:W-:Y:S02]  /*07c0*/  VIADDMNMX R16, R22.reuse, -R17.reuse, 0xb9600000, !PT ;  /* 0xb960000016107446 */ /* 0x0c0fe40007800911 */
[----:B------:R-:W-:Y:S02]  /*07d0*/  ISETP.GE.U32.AND P0, PT, R22, R17, PT ;  /* 0x000000111600720c */ /* 0x000fe40003f06070 */
[----:B------:R-:W-:Y:S02]  /*07e0*/  VIMNMX R16, PT, PT, R16, 0x46a00000, PT ;  /* 0x46a0000010107848 */ /* 0x000fe40003fe0100 */
[----:B------:R-:W-:-:S05]  /*07f0*/  SEL R23, R23, 0x63400000, !P0 ;  /* 0x6340000017177807 */ /* 0x000fca0004000000 */
[----:B------:R-:W-:Y:S02]  /*0800*/  IMAD.IADD R24, R16, 0x1, -R23 ;  /* 0x0000000110187824 */ /* 0x000fe400078e0a17 */
[----:B------:R-:W-:Y:S02]  /*0810*/  IMAD.MOV.U32 R16, RZ, RZ, RZ ;  /* 0x000000ffff107224 */ /* 0x000fe400078e00ff */
        /* <DEDUP_REMOVED lines=10> */
[----:B------:R-:W-:Y:S01]  /*08c0*/  IMAD.MOV R3, RZ, RZ, -R24 ;  /* 0x000000ffff037224 */ /* 0x000fe200078e0a18 */
[----:B------:R-:W-:Y:S01]  /*08d0*/  DMUL.RP R16, R26, R16 ;  /* 0x000000101a107228 */ /* 0x000fe20000008000 */
[----:B------:R-:W-:-:S06]  /*08e0*/  IMAD.MOV.U32 R2, RZ, RZ, RZ ;  /* 0x000000ffff027224 */ /* 0x000fcc00078e00ff */
[----:B------:R-:W-:-:S03]  /*08f0*/  DFMA R2, R22, -R2, R26 ;  /* 0x800000021602722b */ /* 0x000fc6000000001a */
[----:B------:R-:W-:-:S03]  /*0900*/  LOP3.LUT R19, R17, R19, RZ, 0x3c, !PT ;  /* 0x0000001311137212 */ /* 0x000fc600078e3cff */
[----:B------:R-:W-:-:S04]  /*0910*/  IADD3 R2, PT, PT, -R24, -0x43300000, RZ ;  /* 0xbcd0000018027810 */ /* 0x000fc80007ffe1ff */
[----:B------:R-:W-:-:S04]  /*0920*/  FSETP.NEU.AND P0, PT, |R3|, R2, PT ;  /* 0x000000020300720b */ /* 0x000fc80003f0d200 */
[----:B------:R-:W-:Y:S02]  /*0930*/  FSEL R22, R16, R22, !P0 ;  /* 0x0000001610167208 */ /* 0x000fe40004000000 */
[----:B------:R-:W-:Y:S01]  /*0940*/  FSEL R23, R19, R23, !P0 ;  /* 0x0000001713177208 */ /* 0x000fe20004000000 */
[----:B------:R-:W-:Y:S06]  /*0950*/  BRA `(.L_x_56) ;  /* 0x0000000000547947 */ /* 0x000fec0003800000 */
.L_x_55:
        /* <DEDUP_REMOVED lines=16> */
.L_x_58:
[----:B------:R-:W-:Y:S01]  /*0a60*/  LOP3.LUT R23, R19, 0x80000, RZ, 0xfc, !PT ;  /* 0x0008000013177812 */ /* 0x000fe200078efcff */
[----:B------:R-:W-:Y:S01]  /*0a70*/  IMAD.MOV.U32 R22, RZ, RZ, R18 ;  /* 0x000000ffff167224 */ /* 0x000fe200078e0012 */
[----:B------:R-:W-:Y:S06]  /*0a80*/  BRA `(.L_x_56) ;  /* 0x0000000000087947 */ /* 0x000fec0003800000 */
.L_x_57:
[----:B------:R-:W-:Y:S01]  /*0a90*/  LOP3.LUT R23, R17, 0x80000, RZ, 0xfc, !PT ;  /* 0x0008000011177812 */ /* 0x000fe200078efcff */
[----:B------:R-:W-:-:S07]  /*0aa0*/  IMAD.MOV.U32 R22, RZ, RZ, R16 ;  /* 0x000000ffff167224 */ /* 0x000fce00078e0010 */
.L_x_56:
[----:B------:R-:W-:Y:S05]  /*0ab0*/  BSYNC.RECONVERGENT B1 ;  /* 0x0000000000017941 */ /* 0x000fea0003800200 */
.L_x_54:
[----:B------:R-:W-:Y:S02]  /*0ac0*/  IMAD.MOV.U32 R2, RZ, RZ, R0 ;  /* 0x000000ffff027224 */ /* 0x000fe400078e0000 */
[----:B------:R-:W-:-:S04]  /*0ad0*/  IMAD.MOV.U32 R3, RZ, RZ, 0x0 ;  /* 0x00000000ff037424 */ /* 0x000fc800078e00ff */
[----:B------:R-:W-:Y:S05]  /*0ae0*/  RET.REL.NODEC R2 `(update_with_rmsprop_double) ;  /* 0xfffffff402447950 */ /* 0x000fea0003c3ffff */
        .weak           $__internal_5_$__cuda_sm20_dsqrt_rn_f64_mediumpath_v1
        .type           $__internal_5_$__cuda_sm20_dsqrt_rn_f64_mediumpath_v1,@function
        .size           $__internal_5_$__cuda_sm20_dsqrt_rn_f64_mediumpath_v1,(.L_x_452 - $__internal_5_$__cuda_sm20_dsqrt_rn_f64_mediumpath_v1)
$__internal_5_$__cuda_sm20_dsqrt_rn_f64_mediumpath_v1:
[----:B------:R-:W-:Y:S01]  /*0af0*/  ISETP.GE.U32.AND P0, PT, R2, -0x3400000, PT ;  /* 0xfcc000000200780c */ /* 0x000fe20003f06070 */
[----:B------:R-:W-:Y:S01]  /*0b00*/  BSSY.RECONVERGENT B1, `(.L_x_59) ;  /* 0x0000026000017945 */ /* 0x000fe20003800200 */
[----:B------:R-:W-:Y:S02]  /*0b10*/  IMAD.MOV.U32 R19, RZ, RZ, R27 ;  /* 0x000000ffff137224 */ /* 0x000fe400078e001b */
[----:B------:R-:W-:Y:S02]  /*0b20*/  IMAD.MOV.U32 R2, RZ, RZ, R14 ;  /* 0x000000ffff027224 */ /* 0x000fe400078e000e */
[----:B------:R-:W-:-:S07]  /*0b30*/  IMAD.MOV.U32 R3, RZ, RZ, R15 ;  /* 0x000000ffff037224 */ /* 0x000fce00078e000f */
        /* <DEDUP_REMOVED lines=9> */
.L_x_60:
        /* <DEDUP_REMOVED lines=9> */
[----:B------:R-:W-:Y:S02]  /*0c60*/  IMAD.MOV.U32 R18, RZ, RZ, RZ ;  /* 0x000000ffff127224 */ /* 0x000fe400078e00ff */
[----:B------:R-:W-:Y:S02]  /*0c70*/  IMAD.MOV.U32 R22, RZ, RZ, 0x0 ;  /* 0x00000000ff167424 */ /* 0x000fe400078e00ff */
[----:B------:R-:W-:Y:S01]  /*0c80*/  IMAD.MOV.U32 R23, RZ, RZ, 0x3fd80000 ;  /* 0x3fd80000ff177424 */ /* 0x000fe200078e00ff */
[----:B------:R-:W0:Y:S02]  /*0c90*/  MUFU.RSQ64H R19, R3 ;  /* 0x0000000300137308 */ /* 0x000e240000001c00 */
        /* <DEDUP_REMOVED lines=11> */
.L_x_62:
[----:B------:R-:W-:-:S11]  /*0d50*/  DADD R18, R2, R2 ;  /* 0x0000000002127229 */ /* 0x000fd60000000002 */
.L_x_61:
[----:B------:R-:W-:Y:S05]  /*0d60*/  BSYNC.RECONVERGENT B1 ;  /* 0x0000000000017941 */ /* 0x000fea0003800200 */
.L_x_59:
[----:B------:R-:W-:Y:S02]  /*0d70*/  IMAD.MOV.U32 R2, RZ, RZ, R0 ;  /* 0x000000ffff027224 */ /* 0x000fe400078e0000 */
[----:B------:R-:W-:Y:S02]  /*0d80*/  IMAD.MOV.U32 R3, RZ, RZ, 0x0 ;  /* 0x00000000ff037424 */ /* 0x000fe400078e00ff */
[----:B------:R-:W-:Y:S02]  /*0d90*/  IMAD.MOV.U32 R24, RZ, RZ, R18 ;  /* 0x000000ffff187224 */ /* 0x000fe400078e0012 */
[----:B------:R-:W-:Y:S01]  /*0da0*/  IMAD.MOV.U32 R25, RZ, RZ, R19 ;  /* 0x000000ffff197224 */ /* 0x000fe200078e0013 */
[----:B------:R-:W-:Y:S06]  /*0db0*/  RET.REL.NODEC R2 `(update_with_rmsprop_double) ;  /* 0xfffffff002907950 */ /* 0x000fec0003c3ffff */
.L_x_63:
        /* <DEDUP_REMOVED lines=12> */
.L_x_452:


//--------------------- .text.update_with_rmsprop_float --------------------------
	.section	.text.update_with_rmsprop_float,"ax",@progbits
	.align	128
        .global         update_with_rmsprop_float
        .type           update_with_rmsprop_float,@function
        .size           update_with_rmsprop_float,(.L_x_454 - update_with_rmsprop_float)
        .other          update_with_rmsprop_float,@"STO_CUDA_ENTRY STV_DEFAULT"
update_with_rmsprop_float:
.text.update_with_rmsprop_float:
        /* <DEDUP_REMOVED lines=14> */
[----:B------:R-:W3:Y:S01]  /*00e0*/  LDCU.128 UR12, c[0x0][0x3b0] ;  /* 0x00007600ff0c77ac */ /* 0x000ee20008000c00 */
[C---:B0-----:R-:W-:Y:S02]  /*00f0*/  IADD3 R8, P0, PT, R4.reuse, UR8, RZ ;  /* 0x0000000804087c10 */ /* 0x041fe4000ff1e0ff */
[----:B------:R-:W-:Y:S02]  /*0100*/  IADD3 R2, P1, PT, R4, UR10, RZ ;  /* 0x0000000a04027c10 */ /* 0x000fe4000ff3e0ff */
[----:B------:R-:W-:-:S02]  /*0110*/  IADD3.X R9, PT, PT, R5, UR9, RZ, P0, !PT ;  /* 0x0000000905097c10 */ /* 0x000fc400087fe4ff */
[----:B------:R-:W-:-:S03]  /*0120*/  IADD3.X R3, PT, PT, R5, UR11, RZ, P1, !PT ;  /* 0x0000000b05037c10 */ /* 0x000fc60008ffe4ff */
[----:B--2---:R-:W2:Y:S01]  /*0130*/  LDG.E R11, desc[UR4][R8.64] ;  /* 0x00000004080b7981 */ /* 0x004ea2000c1e1900 */
[----:B---3--:R-:W-:-:S03]  /*0140*/  IADD3 R6, P0, PT, R4, UR12, RZ ;  /* 0x0000000c04067c10 */ /* 0x008fc6000ff1e0ff */
[----:B------:R-:W2:Y:S01]  /*0150*/  LDG.E R0, desc[UR4][R2.64] ;  /* 0x0000000402007981 */ /* 0x000ea2000c1e1900 */
[----:B------:R-:W-:-:S05]  /*0160*/  IADD3.X R7, PT, PT, R5, UR13, RZ, P0, !PT ;  /* 0x0000000d05077c10 */ /* 0x000fca00087fe4ff */
[----:B------:R-:W3:Y:S01]  /*0170*/  LDG.E R12, desc[UR4][R6.64] ;  /* 0x00000004060c7981 */ /* 0x000ee2000c1e1900 */
[----:B------:R-:W-:-:S04]  /*0180*/  IADD3 R4, P0, PT, R4, UR14, RZ ;  /* 0x0000000e04047c10 */ /* 0x000fc8000ff1e0ff */
[----:B------:R-:W-:-:S05]  /*0190*/  IADD3.X R5, PT, PT, R5, UR15, RZ, P0, !PT ;  /* 0x0000000f05057c10 */ /* 0x000fca00087fe4ff */
[----:B------:R0:W5:Y:S01]  /*01a0*/  LDG.E R10, desc[UR4][R4.64] ;  /* 0x00000004040a7981 */ /* 0x000162000c1e1900 */
[----:B-1----:R-:W-:Y:S01]  /*01b0*/  FADD R13, -R15, 1 ;  /* 0x3f8000000f0d7421 */ /* 0x002fe20000000100 */
[----:B------:R-:W-:Y:S01]  /*01c0*/  BSSY.RECONVERGENT B0, `(.L_x_64) ;  /* 0x0000010000007945 */ /* 0x000fe20003800200 */
[----:B--2---:R-:W-:-:S04]  /*01d0*/  FFMA R0, R11, R14, R0 ;  /* 0x0000000e0b007223 */ /* 0x004fc80000000000 */
[----:B------:R-:W-:-:S04]  /*01e0*/  FMUL R13, R0, R13 ;  /* 0x0000000d000d7220 */ /* 0x000fc80000400000 */
[----:B------:R-:W-:-:S04]  /*01f0*/  FMUL R13, R0, R13 ;  /* 0x0000000d000d7220 */ /* 0x000fc80000400000 */
[----:B---3--:R-:W-:-:S04]  /*0200*/  FFMA R2, R12, R15, R13 ;  /* 0x0000000f0c027223 */ /* 0x008fc8000000000d */
[----:B------:R-:W-:Y:S01]  /*0210*/  VIADD R12, R2, 0xf3000000 ;  /* 0xf3000000020c7836 */ /* 0x000fe20000000000 */
[----:B------:R0:W1:Y:S04]  /*0220*/  MUFU.RSQ R3, R2 ;  /* 0x0000000200037308 */ /* 0x0000680000001400 */
[----:B------:R-:W-:-:S13]  /*0230*/  ISETP.GT.U32.AND P0, PT, R12, 0x727fffff, PT ;  /* 0x727fffff0c00780c */ /* 0x000fda0003f04070 */
[----:B01----:R-:W-:Y:S05]  /*0240*/  @!P0 BRA `(.L_x_65) ;  /* 0x00000000000c8947 */ /* 0x003fea0003800000 */
[----:B------:R-:W-:-:S07]  /*0250*/  MOV R16, 0x270 ;  /* 0x0000027000107802 */ /* 0x000fce0000000f00 */
[----:B-----5:R-:W-:Y:S05]  /*0260*/  CALL.REL.NOINC `($__internal_6_$__cuda_sm20_sqrt_rn_f32_slowpath) ;  /* 0x0000000000747944 */ /* 0x020fea0003c00000 */
[----:B------:R-:W-:Y:S05]  /*0270*/  BRA `(.L_x_66) ;  /* 0x0000000000107947 */ /* 0x000fea0003800000 */
.L_x_65:
[----:B------:R-:W-:Y:S01]  /*0280*/  FMUL.FTZ R13, R2, R3 ;  /* 0x00000003020d7220 */ /* 0x000fe20000410000 */
[----:B------:R-:W-:-:S03]  /*0290*/  FMUL.FTZ R3, R3, 0.5 ;  /* 0x3f00000003037820 */ /* 0x000fc60000410000 */
[----:B------:R-:W-:-:S04]  /*02a0*/  FFMA R12, -R13, R13, R2 ;  /* 0x0000000d0d0c7223 */ /* 0x000fc80000000102 */
[----:B------:R-:W-:-:S07]  /*02b0*/  FFMA R3, R12, R3, R13 ;  /* 0x000000030c037223 */ /* 0x000fce000000000d */
.L_x_66:
[----:B------:R-:W-:Y:S05]  /*02c0*/  BSYNC.RECONVERGENT B0 ;  /* 0x0000000000007941 */ /* 0x000fea0003800200 */
.L_x_64:
[----:B------:R-:W0:Y:S01]  /*02d0*/  LDCU UR6, c[0x0][0x3a8] ;  /* 0x00007500ff0677ac */ /* 0x000e220008000800 */
[----:B------:R-:W-:Y:S01]  /*02e0*/  BSSY.RECONVERGENT B0, `(.L_x_67) ;  /* 0x000000d000007945 */ /* 0x000fe20003800200 */
[----:B0-----:R-:W-:-:S04]  /*02f0*/  FADD R17, R3, UR6 ;  /* 0x0000000603117e21 */ /* 0x001fc80008000000 */
        /* <DEDUP_REMOVED lines=8> */
[----:B------:R-:W-:-:S07]  /*0380*/  MOV R12, 0x3a0 ;  /* 0x000003a0000c7802 */ /* 0x000fce0000000f00 */
[----:B-----5:R-:W-:Y:S05]  /*0390*/  CALL.REL.NOINC `($__internal_7_$__cuda_sm3x_div_rn_noftz_f32_slowpath) ;  /* 0x0000000000807944 */ /* 0x020fea0003c00000 */
[----:B------:R-:W-:-:S07]  /*03a0*/  IMAD.MOV.U32 R3, RZ, RZ, R0 ;  /* 0x000000ffff037224 */ /* 0x000fce00078e0000 */
.L_x_68:
[----:B------:R-:W-:Y:S05]  /*03b0*/  BSYNC.RECONVERGENT B0 ;  /* 0x0000000000007941 */ /* 0x000fea0003800200 */
.L_x_67:
[----:B------:R-:W0:Y:S02]  /*03c0*/  LDCU.64 UR6, c[0x0][0x398] ;  /* 0x00007300ff0677ac */ /* 0x000e240008000a00 */
[----:B0----5:R-:W-:-:S04]  /*03d0*/  FFMA R3, R10, UR7, R3 ;  /* 0x000000070a037c23 */ /* 0x021fc80008000003 */
[----:B------:R-:W-:-:S04]  /*03e0*/  FADD R10, R10, R3 ;  /* 0x000000030a0a7221 */ /* 0x000fc80000000000 */
[----:B------:R-:W-:-:S05]  /*03f0*/  FFMA R11, -R10, UR6, R11 ;  /* 0x000000060a0b7c23 */ /* 0x000fca000800010b */
[----:B------:R-:W-:Y:S04]  /*0400*/  STG.E desc[UR4][R8.64], R11 ;  /* 0x0000000b08007986 */ /* 0x000fe8000c101904 */
[----:B------:R-:W-:Y:S04]  /*0410*/  STG.E desc[UR4][R6.64], R2 ;  /* 0x0000000206007986 */ /* 0x000fe8000c101904 */
[----:B------:R-:W-:Y:S01]  /*0420*/  STG.E desc[UR4][R4.64], R10 ;  /* 0x0000000a04007986 */ /* 0x000fe2000c101904 */
[----:B------:R-:W-:Y:S05]  /*0430*/  EXIT ;  /* 0x000000000000794d */ /* 0x000fea0003800000 */
        .weak           $__internal_6_$__cuda_sm20_sqrt_rn_f32_slowpath
        .type           $__internal_6_$__cuda_sm20_sqrt_rn_f32_slowpath,@function
        .size           $__internal_6_$__cuda_sm20_sqrt_rn_f32_slowpath,($__internal_7_$__cuda_sm3x_div_rn_noftz_f32_slowpath - $__internal_6_$__cuda_sm20_sqrt_rn_f32_slowpath)
$__internal_6_$__cuda_sm20_sqrt_rn_f32_slowpath:
[----:B------:R-:W-:-:S13]  /*0440*/  LOP3.LUT P0, RZ, R2, 0x7fffffff, RZ, 0xc0, !PT ;  /* 0x7fffffff02ff7812 */ /* 0x000fda000780c0ff */
[----:B------:R-:W-:Y:S01]  /*0450*/  @!P0 IMAD.MOV.U32 R3, RZ, RZ, R2 ;  /* 0x000000ffff038224 */ /* 0x000fe200078e0002 */
[----:B------:R-:W-:Y:S06]  /*0460*/  @!P0 BRA `(.L_x_69) ;  /* 0x0000000000408947 */ /* 0x000fec0003800000 */
[----:B------:R-:W-:-:S13]  /*0470*/  FSETP.GEU.FTZ.AND P0, PT, R2, RZ, PT ;  /* 0x000000ff0200720b */ /* 0x000fda0003f1e000 */
[----:B------:R-:W-:Y:S01]  /*0480*/  @!P0 IMAD.MOV.U32 R3, RZ, RZ, 0x7fffffff ;  /* 0x7fffffffff038424 */ /* 0x000fe200078e00ff */
        /* <DEDUP_REMOVED lines=8> */
[----:B------:R-:W-:Y:S01]  /*0510*/  @P0 FMUL.FTZ R15, R3, 0.5 ;  /* 0x3f000000030f0820 */ /* 0x000fe20000410000 */
[----:B------:R-:W-:Y:S02]  /*0520*/  @!P0 IMAD.MOV.U32 R3, RZ, RZ, R2 ;  /* 0x000000ffff038224 */ /* 0x000fe400078e0002 */
[----:B------:R-:W-:-:S04]  /*0530*/  @P0 FADD.FTZ R14, -R13, -RZ ;  /* 0x800000ff0d0e0221 */ /* 0x000fc80000010100 */
[----:B------:R-:W-:-:S04]  /*0540*/  @P0 FFMA R14, R13, R14, R12 ;  /* 0x0000000e0d0e0223 */ /* 0x000fc8000000000c */
[----:B------:R-:W-:-:S04]  /*0550*/  @P0 FFMA R14, R14, R15, R13 ;  /* 0x0000000f0e0e0223 */ /* 0x000fc8000000000d */
[----:B------:R-:W-:-:S07]  /*0560*/  @P0 FMUL.FTZ R3, R14, 2.3283064365386962891e-10 ;  /* 0x2f8000000e030820 */ /* 0x000fce0000410000 */
.L_x_69:
[----:B------:R-:W-:Y:S02]  /*0570*/  IMAD.MOV.U32 R12, RZ, RZ, R16 ;  /* 0x000000ffff0c7224 */ /* 0x000fe400078e0010 */
[----:B------:R-:W-:-:S04]  /*0580*/  IMAD.MOV.U32 R13, RZ, RZ, 0x0 ;  /* 0x00000000ff0d7424 */ /* 0x000fc800078e00ff */
[----:B------:R-:W-:Y:S05]  /*0590*/  RET.REL.NODEC R12 `(update_with_rmsprop_float) ;  /* 0xfffffff80c987950 */ /* 0x000fea0003c3ffff */
        .weak           $__internal_7_$__cuda_sm3x_div_rn_noftz_f32_slowpath
        .type           $__internal_7_$__cuda_sm3x_div_rn_noftz_f32_slowpath,@function
        .size           $__internal_7_$__cuda_sm3x_div_rn_noftz_f32_slowpath,(.L_x_454 - $__internal_7_$__cuda_sm3x_div_rn_noftz_f32_slowpath)
$__internal_7_$__cuda_sm3x_div_rn_noftz_f32_slowpath:
[----:B------:R-:W-:Y:S01]  /*05a0*/  SHF.R.U32.HI R13, RZ, 0x17, R17 ;  /* 0x00000017ff0d7819 */ /* 0x000fe20000011611 */
[----:B------:R-:W-:Y:S01]  /*05b0*/  BSSY.RECONVERGENT B1, `(.L_x_70) ;  /* 0x0000064000017945 */ /* 0x000fe20003800200 */
[--C-:B------:R-:W-:Y:S01]  /*05c0*/  SHF.R.U32.HI R3, RZ, 0x17, R0.reuse ;  /* 0x00000017ff037819 */ /* 0x100fe20000011600 */
[----:B------:R-:W-:Y:S01]  /*05d0*/  IMAD.MOV.U32 R16, RZ, RZ, R0 ;  /* 0x000000ffff107224 */ /* 0x000fe200078e0000 */
[----:B------:R-:W-:Y:S02]  /*05e0*/  LOP3.LUT R13, R13, 0xff, RZ, 0xc0, !PT ;  /* 0x000000ff0d0d7812 */ /* 0x000fe400078ec0ff */
[----:B------:R-:W-:-:S03]  /*05f0*/  LOP3.LUT R15, R3, 0xff, RZ, 0xc0, !PT ;  /* 0x000000ff030f7812 */ /* 0x000fc600078ec0ff */
[----:B------:R-:W-:Y:S02]  /*0600*/  VIADD R19, R13, 0xffffffff ;  /* 0xffffffff0d137836 */ /* 0x000fe40000000000 */
[----:B------:R-:W-:-:S03]  /*0610*/  VIADD R18, R15, 0xffffffff ;  /* 0xffffffff0f127836 */ /* 0x000fc60000000000 */
[----:B------:R-:W-:-:S04]  /*0620*/  ISETP.GT.U32.AND P0, PT, R19, 0xfd, PT ;  /* 0x000000fd1300780c */ /* 0x000fc80003f04070 */
[----:B------:R-:W-:-:S13]  /*0630*/  ISETP.GT.U32.OR P0, PT, R18, 0xfd, P0 ;  /* 0x000000fd1200780c */ /* 0x000fda0000704470 */
[----:B------:R-:W-:Y:S01]  /*0640*/  @!P0 IMAD.MOV.U32 R14, RZ, RZ, RZ ;  /* 0x000000ffff0e8224 */ /* 0x000fe200078e00ff */
[----:B------:R-:W-:Y:S06]  /*0650*/  @!P0 BRA `(.L_x_71) ;  /* 0x0000000000608947 */ /* 0x000fec0003800000 */
[----:B------:R-:W-:Y:S01]  /*0660*/  FSETP.GTU.FTZ.AND P0, PT, |R0|, +INF , PT ;  /* 0x7f8000000000780b */ /* 0x000fe20003f1c200 */
[----:B------:R-:W-:Y:S01]  /*0670*/  IMAD.MOV.U32 R3, RZ, RZ, R17 ;  /* 0x000000ffff037224 */ /* 0x000fe200078e0011 */
        /* <DEDUP_REMOVED lines=17> */
[----:B------:R-:W-:Y:S01]  /*0790*/  @P0 MOV R14, RZ ;  /* 0x000000ff000e0202 */ /* 0x000fe20000000f00 */
[----:B------:R-:W-:Y:S02]  /*07a0*/  @!P0 IMAD.MOV.U32 R14, RZ, RZ, -0x40 ;  /* 0xffffffc0ff0e8424 */ /* 0x000fe400078e00ff */
[----:B------:R-:W-:Y:S01]  /*07b0*/  @!P0 FFMA R16, R0, 1.84467440737095516160e+19, RZ ;  /* 0x5f80000000108823 */ /* 0x000fe200000000ff */
[----:B------:R-:W-:Y:S01]  /*07c0*/  @!P1 FFMA R17, R3, 1.84467440737095516160e+19, RZ ;  /* 0x5f80000003119823 */ /* 0x000fe200000000ff */
[----:B------:R-:W-:-:S07]  /*07d0*/  @!P1 VIADD R14, R14, 0x40 ;  /* 0x000000400e0e9836 */ /* 0x000fce0000000000 */
.L_x_71:
[----:B------:R-:W-:Y:S01]  /*07e0*/  LEA R0, R13, 0xc0800000, 0x17 ;  /* 0xc08000000d007811 */ /* 0x000fe200078eb8ff */
[----:B------:R-:W-:Y:S01]  /*07f0*/  VIADD R15, R15, 0xffffff81 ;  /* 0xffffff810f0f7836 */ /* 0x000fe20000000000 */
[----:B------:R-:W-:Y:S03]  /*0800*/  BSSY.RECONVERGENT B2, `(.L_x_76) ;  /* 0x0000035000027945 */ /* 0x000fe60003800200 */
[----:B------:R-:W-:Y:S02]  /*0810*/  IMAD.IADD R17, R17, 0x1, -R0 ;  /* 0x0000000111117824 */ /* 0x000fe400078e0a00 */
[C---:B------:R-:W-:Y:S01]  /*0820*/  IMAD R0, R15.reuse, -0x800000, R16 ;  /* 0xff8000000f007824 */ /* 0x040fe200078e0210 */
[----:B------:R-:W-:Y:S01]  /*0830*/  IADD3 R15, PT, PT, R15, 0x7f, -R13 ;  /* 0x0000007f0f0f7810 */ /* 0x000fe20007ffe80d */
[----:B------:R-:W0:Y:S01]  /*0840*/  MUFU.RCP R3, R17 ;  /* 0x0000001100037308 */ /* 0x000e220000001000 */
[----:B------:R-:W-:-:S03]  /*0850*/  FADD.FTZ R19, -R17, -RZ ;  /* 0x800000ff11137221 */ /* 0x000fc60000010100 */
        /* <DEDUP_REMOVED lines=9> */
[----:B------:R-:W-:-:S05]  /*08f0*/  LOP3.LUT R13, R13, 0xff, RZ, 0xc0, !PT ;  /* 0x000000ff0d0d7812 */ /* 0x000fca00078ec0ff */
[----:B------:R-:W-:-:S05]  /*0900*/  IMAD.IADD R17, R13, 0x1, R15 ;  /* 0x000000010d117824 */ /* 0x000fca00078e020f */
[----:B------:R-:W-:-:S04]  /*0910*/  IADD3 R13, PT, PT, R17, -0x1, RZ ;  /* 0xffffffff110d7810 */ /* 0x000fc80007ffe0ff */
        /* <DEDUP_REMOVED lines=10> */
[----:B------:R-:W-:Y:S02]  /*09c0*/  VIADD R16, R17, 0x20 ;  /* 0x0000002011107836 */ /* 0x000fe40000000000 */
        /* <DEDUP_REMOVED lines=16> */
[----:B------:R-:W-:-:S05]  /*0ad0*/  LOP3.LUT R3, R3, R14, RZ, 0xc0, !PT ;  /* 0x0000000e03037212 */ /* 0x000fca00078ec0ff */
[----:B------:R-:W-:-:S05]  /*0ae0*/  IMAD.IADD R3, R16, 0x1, R3 ;  /* 0x0000000110037824 */ /* 0x000fca00078e0203 */
[----:B------:R-:W-:Y:S01]  /*0af0*/  LOP3.LUT R0, R3, R0, RZ, 0xfc, !PT ;  /* 0x0000000003007212 */ /* 0x000fe200078efcff */
[----:B------:R-:W-:Y:S06]  /*0b00*/  BRA `(.L_x_79) ;  /* 0x0000000000107947 */ /* 0x000fec0003800000 */
.L_x_78:
[----:B------:R-:W-:-:S04]  /*0b10*/  LOP3.LUT R0, R0, 0x80000000, RZ, 0xc0, !PT ;  /* 0x8000000000007812 */ /* 0x000fc800078ec0ff */
[----:B------:R-:W-:Y:S01]  /*0b20*/  LOP3.LUT R0, R0, 0x7f800000, RZ, 0xfc, !PT ;  /* 0x7f80000000007812 */ /* 0x000fe200078efcff */
[----:B------:R-:W-:Y:S06]  /*0b30*/  BRA `(.L_x_79) ;  /* 0x0000000000047947 */ /* 0x000fec0003800000 */
.L_x_77:
[----:B------:R-:W-:-:S07]  /*0b40*/  IMAD R0, R15, 0x800000, R0 ;  /* 0x008000000f007824 */ /* 0x000fce00078e0200 */
.L_x_79:
[----:B------:R-:W-:Y:S05]  /*0b50*/  BSYNC.RECONVERGENT B2 ;  /* 0x0000000000027941 */ /* 0x000fea0003800200 */
.L_x_76:
[----:B------:R-:W-:Y:S05]  /*0b60*/  BRA `(.L_x_80) ;  /* 0x0000000000207947 */ /* 0x000fea0003800000 */
.L_x_75:
[----:B------:R-:W-:-:S04]  /*0b70*/  LOP3.LUT R0, R17, 0x80000000, R16, 0x48, !PT ;  /* 0x8000000011007812 */ /* 0x000fc800078e4810 */
[----:B------:R-:W-:Y:S01]  /*0b80*/  LOP3.LUT R0, R0, 0x7f800000, RZ, 0xfc, !PT ;  /* 0x7f80000000007812 */ /* 0x000fe200078efcff */
[----:B------:R-:W-:Y:S06]  /*0b90*/  BRA `(.L_x_80) ;  /* 0x0000000000147947 */ /* 0x000fec0003800000 */
.L_x_74:
[----:B------:R-:W-:Y:S01]  /*0ba0*/  LOP3.LUT R0, R17, 0x80000000, R16, 0x48, !PT ;  /* 0x8000000011007812 */ /* 0x000fe200078e4810 */
[----:B------:R-:W-:Y:S06]  /*0bb0*/  BRA `(.L_x_80) ;  /* 0x00000000000c7947 */ /* 0x000fec0003800000 */
.L_x_73:
[----:B------:R-:W0:Y:S01]  /*0bc0*/  MUFU.RSQ R0, -QNAN ;  /* 0xffc0000000007908 */ /* 0x000e220000001400 */
[----:B------:R-:W-:Y:S05]  /*0bd0*/  BRA `(.L_x_80) ;  /* 0x0000000000047947 */ /* 0x000fea0003800000 */
.L_x_72:
[----:B------:R-:W-:-:S07]  /*0be0*/  FADD.FTZ R0, R0, R3 ;  /* 0x0000000300007221 */ /* 0x000fce0000010000 */
.L_x_80:
[----:B------:R-:W-:Y:S05]  /*0bf0*/  BSYNC.RECONVERGENT B1 ;  /* 0x0000000000017941 */ /* 0x000fea0003800200 */
.L_x_70:
[----:B------:R-:W-:-:S04]  /*0c00*/  IMAD.MOV.U32 R13, RZ, RZ, 0x0 ;  /* 0x00000000ff0d7424 */ /* 0x000fc800078e00ff */
[----:B0-----:R-:W-:Y:S05]  /*0c10*/  RET.REL.NODEC R12 `(update_with_rmsprop_float) ;  /* 0xfffffff00cf87950 */ /* 0x001fea0003c3ffff */
.L_x_81:
        /* <DEDUP_REMOVED lines=14> */
.L_x_454:


//--------------------- .text.update_with_adagrad_double --------------------------
	.section	.text.update_with_adagrad_double,"ax",@progbits
	.align	128
        .global         update_with_adagrad_double
        .type           update_with_adagrad_double,@function
        .size           update_with_adagrad_double,(.L_x_456 - update_with_adagrad_double)
        .other          update_with_adagrad_double,@"STO_CUDA_ENTRY STV_DEFAULT"
update_with_adagrad_double:
.text.update_with_adagrad_double:
        /* <DEDUP_REMOVED lines=12> */
[----:B------:R-:W1:Y:S01]  /*00c0*/  LDCU.64 UR6, c[0x0][0x3b0] ;  /* 0x00007600ff0677ac */ /* 0x000e620008000a00 */
[----:B------:R-:W2:Y:S02]  /*00d0*/  LDCU.64 UR4, c[0x0][0x358] ;  /* 0x00006b00ff0477ac */ /* 0x000ea40008000a00 */
[C---:B0-----:R-:W-:Y:S02]  /*00e0*/  IADD3 R16, P0, PT, R14.reuse, UR8, RZ ;  /* 0x000000080e107c10 */ /* 0x041fe4000ff1e0ff */
[----:B------:R-:W-:Y:S02]  /*00f0*/  IADD3 R8, P1, PT, R14, UR10, RZ ;  /* 0x0000000a0e087c10 */ /* 0x000fe4000ff3e0ff */
[----:B------:R-:W-:-:S02]  /*0100*/  IADD3.X R17, PT, PT, R0, UR9, RZ, P0, !PT ;  /* 0x0000000900117c10 */ /* 0x000fc400087fe4ff */
[----:B------:R-:W-:Y:S02]  /*0110*/  IADD3.X R9, PT, PT, R0, UR11, RZ, P1, !PT ;  /* 0x0000000b00097c10 */ /* 0x000fe40008ffe4ff */
[----:B-1----:R-:W-:Y:S01]  /*0120*/  IADD3 R14, P0, PT, R14, UR6, RZ ;  /* 0x000000060e0e7c10 */ /* 0x002fe2000ff1e0ff */
[----:B--2---:R-:W2:Y:S04]  /*0130*/  LDG.E.64 R12, desc[UR4][R16.64] ;  /* 0x00000004100c7981 */ /* 0x004ea8000c1e1b00 */
[----:B------:R0:W2:Y:S01]  /*0140*/  LDG.E.64 R4, desc[UR4][R8.64] ;  /* 0x0000000408047981 */ /* 0x0000a2000c1e1b00 */
[----:B------:R-:W-:Y:S01]  /*0150*/  IADD3.X R15, PT, PT, R0, UR7, RZ, P0, !PT ;  /* 0x00000007000f7c10 */ /* 0x000fe200087fe4ff */
[----:B------:R-:W2:Y:S04]  /*0160*/  LDCU.64 UR6, c[0x0][0x3a0] ;  /* 0x00007400ff0677ac */ /* 0x000ea80008000a00 */
[----:B------:R-:W3:Y:S01]  /*0170*/  LDG.E.64 R10, desc[UR4][R14.64] ;  /* 0x000000040e0a7981 */ /* 0x000ee2000c1e1b00 */
[----:B0-----:R-:W-:-:S02]  /*0180*/  IMAD.MOV.U32 R8, RZ, RZ, 0x0 ;  /* 0x00000000ff087424 */ /* 0x001fc400078e00ff */
[----:B------:R-:W-:Y:S01]  /*0190*/  IMAD.MOV.U32 R9, RZ, RZ, 0x3fd80000 ;  /* 0x3fd80000ff097424 */ /* 0x000fe200078e00ff */
[----:B------:R-:W-:Y:S01]  /*01a0*/  BSSY.RECONVERGENT B0, `(.L_x_82) ;  /* 0x0000013000007945 */ /* 0x000fe20003800200 */
[----:B--2---:R-:W-:-:S08]  /*01b0*/  DFMA R4, R12, UR6, R4 ;  /* 0x000000060c047c2b */ /* 0x004fd00008000004 */
[----:B---3--:R-:W-:-:S06]  /*01c0*/  DFMA R10, R4, R4, R10 ;  /* 0x00000004040a722b */ /* 0x008fcc000000000a */
[----:B------:R-:W0:Y:S04]  /*01d0*/  MUFU.RSQ64H R3, R11 ;  /* 0x0000000b00037308 */ /* 0x000e280000001c00 */
[----:B------:R-:W-:-:S06]  /*01e0*/  VIADD R2, R11, 0xfcb00000 ;  /* 0xfcb000000b027836 */ /* 0x000fcc0000000000 */
[----:B0-----:R-:W-:-:S08]  /*01f0*/  DMUL R6, R2, R2 ;  /* 0x0000000202067228 */ /* 0x001fd00000000000 */
[----:B------:R-:W-:-:S08]  /*0200*/  DFMA R6, R10, -R6, 1 ;  /* 0x3ff000000a06742b */ /* 0x000fd00000000806 */
[----:B------:R-:W-:Y:S02]  /*0210*/  DFMA R8, R6, R8, 0.5 ;  /* 0x3fe000000608742b */ /* 0x000fe40000000008 */
[----:B------:R-:W-:-:S08]  /*0220*/  DMUL R6, R2, R6 ;  /* 0x0000000602067228 */ /* 0x000fd00000000000 */
[----:B------:R-:W-:Y:S01]  /*0230*/  DFMA R6, R8, R6, R2 ;  /* 0x000000060806722b */ /* 0x000fe20000000002 */
[----:B------:R-:W-:-:S07]  /*0240*/  ISETP.GE.U32.AND P0, PT, R2, 0x7ca00000, PT ;  /* 0x7ca000000200780c */ /* 0x000fce0003f06070 */
[----:B------:R-:W-:Y:S02]  /*0250*/  DMUL R8, R10, R6 ;  /* 0x000000060a087228 */ /* 0x000fe40000000000 */
[----:B------:R-:W-:Y:S02]  /*0260*/  VIADD R23, R7, 0xfff00000 ;  /* 0xfff0000007177836 */ /* 0x000fe40000000000 */
[----:B------:R-:W-:-:S04]  /*0270*/  IMAD.MOV.U32 R22, RZ, RZ, R6 ;  /* 0x000000ffff167224 */ /* 0x000fc800078e0006 */
[----:B------:R-:W-:-:S08]  /*0280*/  DFMA R18, R8, -R8, R10 ;  /* 0x800000080812722b */ /* 0x000fd0000000000a */
[----:B------:R-:W-:Y:S01]  /*0290*/  DFMA R20, R18, R22, R8 ;  /* 0x000000161214722b */ /* 0x000fe20000000008 */
[----:B------:R-:W-:Y:S10]  /*02a0*/  @!P0 BRA `(.L_x_83) ;  /* 0x0000000000088947 */ /* 0x000ff40003800000 */
[----:B------:R-:W-:-:S07]  /*02b0*/  MOV R0, 0x2d0 ;  /* 0x000002d000007802 */ /* 0x000fce0000000f00 */
[----:B------:R-:W-:Y:S05]  /*02c0*/  CALL.REL.NOINC `($__internal_9_$__cuda_sm20_dsqrt_rn_f64_mediumpath_v1) ;  /* 0x0000000400e47944 */ /* 0x000fea0003c00000 */
.L_x_83:
[----:B------:R-:W-:Y:S05]  /*02d0*/  BSYNC.RECONVERGENT B0 ;  /* 0x0000000000007941 */ /* 0x000fea0003800200 */
.L_x_82:
        /* <DEDUP_REMOVED lines=18> */
[----:B------:R-:W-:Y:S05]  /*0400*/  CALL.REL.NOINC `($__internal_8_$__cuda_sm20_div_rn_f64_full) ;  /* 0x0000000000207944 */ /* 0x000fea0003c00000 */
[----:B------:R-:W-:Y:S02]  /*0410*/  IMAD.MOV.U32 R2, RZ, RZ, R4 ;  /* 0x000000ffff027224 */ /* 0x000fe400078e0004 */
[----:B------:R-:W-:-:S07]  /*0420*/  IMAD.MOV.U32 R3, RZ, RZ, R5 ;  /* 0x000000ffff037224 */ /* 0x000fce00078e0005 */
.L_x_85:
[----:B------:R-:W-:Y:S05]  /*0430*/  BSYNC.RECONVERGENT B0 ;  /* 0x0000000000007941 */ /* 0x000fea0003800200 */
.L_x_84:
[----:B------:R-:W0:Y:S02]  /*0440*/  LDCU.64 UR6, c[0x0][0x398] ;  /* 0x00007300ff0677ac */ /* 0x000e240008000a00 */
[----:B0-----:R-:W-:-:S07]  /*0450*/  DFMA R2, -R2, UR6, R12 ;  /* 0x0000000602027c2b */ /* 0x001fce000800010c */
[----:B------:R-:W-:Y:S04]  /*0460*/  STG.E.64 desc[UR4][R16.64], R2 ;  /* 0x0000000210007986 */ /* 0x000fe8000c101b04 */
[----:B------:R-:W-:Y:S01]  /*0470*/  STG.E.64 desc[UR4][R14.64], R10 ;  /* 0x0000000a0e007986 */ /* 0x000fe2000c101b04 */
[----:B------:R-:W-:Y:S05]  /*0480*/  EXIT ;  /* 0x000000000000794d */ /* 0x000fea0003800000 */
        .weak           $__internal_8_$__cuda_sm20_div_rn_f64_full
        .type           $__internal_8_$__cuda_sm20_div_rn_f64_full,@function
        .size           $__internal_8_$__cuda_sm20_div_rn_f64_full,($__internal_9_$__cuda_sm20_dsqrt_rn_f64_mediumpath_v1 - $__internal_8_$__cuda_sm20_div_rn_f64_full)
$__internal_8_$__cuda_sm20_div_rn_f64_full:
        /* <DEDUP_REMOVED lines=14> */
[----:B------:R-:W-:Y:S02]  /*0570*/  @!P2 ISETP.GE.U32.AND P3, PT, R24, R21, PT ;  /* 0x000000151800a20c */ /* 0x000fe40003f66070 */
[----:B------:R-:W-:Y:S02]  /*0580*/  @!P0 LOP3.LUT R27, R9, 0x7ff00000, RZ, 0xc0, !PT ;  /* 0x7ff00000091b8812 */ /* 0x000fe400078ec0ff */
[----:B------:R-:W-:-:S04]  /*0590*/  @!P2 SEL R21, R25, 0x63400000, !P3 ;  /* 0x634000001915a807 */ /* 0x000fc80005800000 */
[----:B------:R-:W-:-:S04]  /*05a0*/  @!P2 LOP3.LUT R22, R21, 0x80000000, R5, 0xf8, !PT ;  /* 0x800000001516a812 */ /* 0x000fc800078ef805 */
[----:B------:R-:W-:Y:S01]  /*05b0*/  @!P2 LOP3.LUT R23, R22, 0x100000, RZ, 0xfc, !PT ;  /* 0x001000001617a812 */ /* 0x000fe200078efcff */
[----:B------:R-:W-:Y:S01]  /*05c0*/  @!P2 IMAD.MOV.U32 R22, RZ, RZ, RZ ;  /* 0x000000ffff16a224 */ /* 0x000fe200078e00ff */
        /* <DEDUP_REMOVED lines=8> */
[----:B------:R-:W-:-:S08]  /*0650*/  DFMA R2, R2, R20, R2 ;  /* 0x000000140202722b */ /* 0x000fd00000000002 */
[----:B------:R-:W-:-:S08]  /*0660*/  DMUL R20, R2, R18 ;  /* 0x0000001202147228 */ /* 0x000fd00000000000 */
[----:B------:R-:W-:-:S08]  /*0670*/  DFMA R22, R20, -R8, R18 ;  /* 0x800000081416722b */ /* 0x000fd00000000012 */
[----:B------:R-:W-:Y:S01]  /*0680*/  DFMA R22, R2, R22, R20 ;  /* 0x000000160216722b */ /* 0x000fe20000000014 */
[----:B------:R-:W-:Y:S01]  /*0690*/  IMAD.MOV.U32 R20, RZ, RZ, R24 ;  /* 0x000000ffff147224 */ /* 0x000fe200078e0018 */
[----:B------:R-:W-:Y:S01]  /*06a0*/  @!P2 LOP3.LUT R20, R19, 0x7ff00000, RZ, 0xc0, !PT ;  /* 0x7ff000001314a812 */ /* 0x000fe200078ec0ff */
[----:B------:R-:W-:-:S04]  /*06b0*/  VIADD R3, R27, 0xffffffff ;  /* 0xffffffff1b037836 */ /* 0x000fc80000000000 */
[----:B------:R-:W-:-:S05]  /*06c0*/  VIADD R2, R20, 0xffffffff ;  /* 0xffffffff14027836 */ /* 0x000fca0000000000 */
[----:B------:R-:W-:-:S04]  /*06d0*/  ISETP.GT.U32.AND P0, PT, R2, 0x7feffffe, PT ;  /* 0x7feffffe0200780c */ /* 0x000fc80003f04070 */
[----:B------:R-:W-:-:S13]  /*06e0*/  ISETP.GT.U32.OR P0, PT, R3, 0x7feffffe, P0 ;  /* 0x7feffffe0300780c */ /* 0x000fda0000704470 */
[----:B------:R-:W-:Y:S05]  /*06f0*/  @P0 BRA `(.L_x_87) ;  /* 0x00000000006c0947 */ /* 0x000fea0003800000 */
[----:B------:R-:W-:Y:S01]  /*0700*/  LOP3.LUT R3, R7, 0x7ff00000, RZ, 0xc0, !PT ;  /* 0x7ff0000007037812 */ /* 0x000fe200078ec0ff */
[----:B------:R-:W-:-:S03]  /*0710*/  IMAD.MOV.U32 R20, RZ, RZ, RZ ;  /* 0x000000ffff147224 */ /* 0x000fc600078e00ff */
[CC--:B------:R-:W-:Y:S02]  /*0720*/  VIADDMNMX R2, R24.reuse, -R3.reuse, 0xb9600000, !PT ;  /* 0xb960000018027446 */ /* 0x0c0fe40007800903 */
[----:B------:R-:W-:Y:S02]  /*0730*/  ISETP.GE.U32.AND P0, PT, R24, R3, PT ;  /* 0x000000031800720c */ /* 0x000fe40003f06070 */
[----:B------:R-:W-:Y:S02]  /*0740*/  VIMNMX R2, PT, PT, R2, 0x46a00000, PT ;  /* 0x46a0000002027848 */ /* 0x000fe40003fe0100 */
[----:B------:R-:W-:-:S05]  /*0750*/  SEL R25, R25, 0x63400000, !P0 ;  /* 0x6340000019197807 */ /* 0x000fca0004000000 */
        /* <DEDUP_REMOVED lines=21> */
.L_x_87:
        /* <DEDUP_REMOVED lines=16> */
.L_x_90:
[----:B------:R-:W-:Y:S01]  /*09b0*/  LOP3.LUT R3, R7, 0x80000, RZ, 0xfc, !PT ;  /* 0x0008000007037812 */ /* 0x000fe200078efcff */
[----:B------:R-:W-:Y:S01]  /*09c0*/  IMAD.MOV.U32 R2, RZ, RZ, R6 ;  /* 0x000000ffff027224 */ /* 0x000fe200078e0006 */
[----:B------:R-:W-:Y:S06]  /*09d0*/  BRA `(.L_x_88) ;  /* 0x0000000000087947 */ /* 0x000fec0003800000 */
.L_x_89:
[----:B------:R-:W-:Y:S01]  /*09e0*/  LOP3.LUT R3, R5, 0x80000, RZ, 0xfc, !PT ;  /* 0x0008000005037812 */ /* 0x000fe200078efcff */
[----:B------:R-:W-:-:S07]  /*09f0*/  IMAD.MOV.U32 R2, RZ, RZ, R4 ;  /* 0x000000ffff027224 */ /* 0x000fce00078e0004 */
.L_x_88:
[----:B------:R-:W-:Y:S05]  /*0a00*/  BSYNC.RECONVERGENT B1 ;  /* 0x0000000000017941 */ /* 0x000fea0003800200 */
.L_x_86:
[----:B------:R-:W-:Y:S02]  /*0a10*/  IMAD.MOV.U32 R4, RZ, RZ, R2 ;  /* 0x000000ffff047224 */ /* 0x000fe400078e0002 */
[----:B------:R-:W-:Y:S02]  /*0a20*/  IMAD.MOV.U32 R5, RZ, RZ, R3 ;  /* 0x000000ffff057224 */ /* 0x000fe400078e0003 */
[----:B------:R-:W-:Y:S02]  /*0a30*/  IMAD.MOV.U32 R2, RZ, RZ, R0 ;  /* 0x000000ffff027224 */ /* 0x000fe400078e0000 */
[----:B------:R-:W-:-:S04]  /*0a40*/  IMAD.MOV.U32 R3, RZ, RZ, 0x0 ;  /* 0x00000000ff037424 */ /* 0x000fc800078e00ff */
[----:B------:R-:W-:Y:S05]  /*0a50*/  RET.REL.NODEC R2 `(update_with_adagrad_double) ;  /* 0xfffffff402687950 */ /* 0x000fea0003c3ffff */
        .weak           $__internal_9_$__cuda_sm20_dsqrt_rn_f64_mediumpath_v1
        .type           $__internal_9_$__cuda_sm20_dsqrt_rn_f64_mediumpath_v1,@function
        .size           $__internal_9_$__cuda_sm20_dsqrt_rn_f64_mediumpath_v1,(.L_x_456 - $__internal_9_$__cuda_sm20_dsqrt_rn_f64_mediumpath_v1)
$__internal_9_$__cuda_sm20_dsqrt_rn_f64_mediumpath_v1:
        /* <DEDUP_REMOVED lines=14> */
.L_x_92:
        /* <DEDUP_REMOVED lines=24> */
.L_x_94:
[----:B------:R-:W-:-:S11]  /*0cc0*/  DADD R6, R2, R2 ;  /* 0x0000000002067229 */ /* 0x000fd60000000002 */
.L_x_93:
[----:B------:R-:W-:Y:S05]  /*0cd0*/  BSYNC.RECONVERGENT B1 ;  /* 0x0000000000017941 */ /* 0x000fea0003800200 */
.L_x_91:
[----:B------:R-:W-:Y:S02]  /*0ce0*/  IMAD.MOV.U32 R2, RZ, RZ, R0 ;  /* 0x000000ffff027224 */ /* 0x000fe400078e0000 */
[----:B------:R-:W-:Y:S02]  /*0cf0*/  IMAD.MOV.U32 R3, RZ, RZ, 0x0 ;  /* 0x00000000ff037424 */ /* 0x000fe400078e00ff */
[----:B------:R-:W-:Y:S02]  /*0d00*/  IMAD.MOV.U32 R20, RZ, RZ, R6 ;  /* 0x000000ffff147224 */ /* 0x000fe400078e0006 */
[----:B------:R-:W-:Y:S01]  /*0d10*/  IMAD.MOV.U32 R21, RZ, RZ, R7 ;  /* 0x000000ffff157224 */ /* 0x000fe200078e0007 */
[----:B------:R-:W-:Y:S06]  /*0d20*/  RET.REL.NODEC R2 `(update_with_adagrad_double) ;  /* 0xfffffff002b47950 */ /* 0x000fec0003c3ffff */
.L_x_95:
        /* <DEDUP_REMOVED lines=13> */
.L_x_456:


//--------------------- .text.update_with_adagrad_float --------------------------
	.section	.text.update_with_adagrad_float,"ax",@progbits
	.align	128
        .global         update_with_adagrad_float
        .type           update_with_adagrad_float,@function
        .size           update_with_adagrad_float,(.L_x_458 - update_with_adagrad_float)
        .other          update_with_adagrad_float,@"STO_CUDA_ENTRY STV_DEFAULT"
update_with_adagrad_float:
.text.update_with_adagrad_float:
        /* <DEDUP_REMOVED lines=17> */
[----:B-1----:R-:W-:Y:S01]  /*0110*/  IADD3 R6, P1, PT, R6, UR6, RZ ;  /* 0x0000000606067c10 */ /* 0x002fe2000ff3e0ff */
[----:B------:R-:W0:Y:S01]  /*0120*/  LDCU UR6, c[0x0][0x39c] ;  /* 0x00007380ff0677ac */ /* 0x000e220008000800 */
[C---:B------:R-:W-:Y:S02]  /*0130*/  IADD3.X R5, PT, PT, R0.reuse, UR9, RZ, P0, !PT ;  /* 0x0000000900057c10 */ /* 0x040fe400087fe4ff */
[----:B------:R-:W-:Y:S01]  /*0140*/  IADD3.X R7, PT, PT, R0, UR7, RZ, P1, !PT ;  /* 0x0000000700077c10 */ /* 0x000fe20008ffe4ff */
[----:B--2---:R-:W0:Y:S04]  /*0150*/  LDG.E R11, desc[UR4][R10.64] ;  /* 0x000000040a0b7981 */ /* 0x004e28000c1e1900 */
[----:B------:R-:W0:Y:S04]  /*0160*/  LDG.E R8, desc[UR4][R4.64] ;  /* 0x0000000404087981 */ /* 0x000e28000c1e1900 */
[----:B------:R-:W2:Y:S01]  /*0170*/  LDG.E R3, desc[UR4][R6.64] ;  /* 0x0000000406037981 */ /* 0x000ea2000c1e1900 */
[----:B------:R-:W-:Y:S01]  /*0180*/  BSSY.RECONVERGENT B0, `(.L_x_96) ;  /* 0x000000e000007945 */ /* 0x000fe20003800200 */
[----:B0-----:R-:W-:-:S04]  /*0190*/  FFMA R0, R8, UR6, R11 ;  /* 0x0000000608007c23 */ /* 0x001fc8000800000b */
[----:B--2---:R-:W-:-:S04]  /*01a0*/  FFMA R2, R0, R0, R3 ;  /* 0x0000000000027223 */ /* 0x004fc80000000003 */
[----:B------:R-:W-:Y:S01]  /*01b0*/  VIADD R9, R2, 0xf3000000 ;  /* 0xf300000002097836 */ /* 0x000fe20000000000 */
[----:B------:R0:W1:Y:S04]  /*01c0*/  MUFU.RSQ R3, R2 ;  /* 0x0000000200037308 */ /* 0x0000680000001400 */
[----:B------:R-:W-:-:S13]  /*01d0*/  ISETP.GT.U32.AND P0, PT, R9, 0x727fffff, PT ;  /* 0x727fffff0900780c */ /* 0x000fda0003f04070 */
[----:B01----:R-:W-:Y:S05]  /*01e0*/  @!P0 BRA `(.L_x_97) ;  /* 0x00000000000c8947 */ /* 0x003fea0003800000 */
[----:B------:R-:W-:-:S07]  /*01f0*/  MOV R13, 0x210 ;  /* 0x00000210000d7802 */ /* 0x000fce0000000f00 */
[----:B------:R-:W-:Y:S05]  /*0200*/  CALL.REL.NOINC `($__internal_10_$__cuda_sm20_sqrt_rn_f32_slowpath) ;  /* 0x0000000000687944 */ /* 0x000fea0003c00000 */
[----:B------:R-:W-:Y:S05]  /*0210*/  BRA `(.L_x_98) ;  /* 0x0000000000107947 */ /* 0x000fea0003800000 */
.L_x_97:
[----:B------:R-:W-:Y:S01]  /*0220*/  FMUL.FTZ R9, R2, R3 ;  /* 0x0000000302097220 */ /* 0x000fe20000410000 */
[----:B------:R-:W-:-:S03]  /*0230*/  FMUL.FTZ R3, R3, 0.5 ;  /* 0x3f00000003037820 */ /* 0x000fc60000410000 */
[----:B------:R-:W-:-:S04]  /*0240*/  FFMA R10, -R9, R9, R2 ;  /* 0x00000009090a7223 */ /* 0x000fc80000000102 */
[----:B------:R-:W-:-:S07]  /*0250*/  FFMA R3, R10, R3, R9 ;  /* 0x000000030a037223 */ /* 0x000fce0000000009 */
.L_x_98:
[----:B------:R-:W-:Y:S05]  /*0260*/  BSYNC.RECONVERGENT B0 ;  /* 0x0000000000007941 */ /* 0x000fea0003800200 */
.L_x_96:
        /* <DEDUP_REMOVED lines=12> */
[----:B------:R-:W-:Y:S05]  /*0330*/  CALL.REL.NOINC `($__internal_11_$__cuda_sm3x_div_rn_noftz_f32_slowpath) ;  /* 0x0000000000747944 */ /* 0x000fea0003c00000 */
[----:B------:R-:W-:-:S07]  /*0340*/  IMAD.MOV.U32 R3, RZ, RZ, R0 ;  /* 0x000000ffff037224 */ /* 0x000fce00078e0000 */
.L_x_100:
[----:B------:R-:W-:Y:S05]  /*0350*/  BSYNC.RECONVERGENT B0 ;  /* 0x0000000000007941 */ /* 0x000fea0003800200 */
.L_x_99:
[----:B------:R-:W0:Y:S02]  /*0360*/  LDCU UR6, c[0x0][0x398] ;  /* 0x00007300ff0677ac */ /* 0x000e240008000800 */
[----:B0-----:R-:W-:-:S05]  /*0370*/  FFMA R3, -R3, UR6, R8 ;  /* 0x0000000603037c23 */ /* 0x001fca0008000108 */
[----:B------:R-:W-:Y:S04]  /*0380*/  STG.E desc[UR4][R4.64], R3 ;  /* 0x0000000304007986 */ /* 0x000fe8000c101904 */
[----:B------:R-:W-:Y:S01]  /*0390*/  STG.E desc[UR4][R6.64], R2 ;  /* 0x0000000206007986 */ /* 0x000fe2000c101904 */
[----:B------:R-:W-:Y:S05]  /*03a0*/  EXIT ;  /* 0x000000000000794d */ /* 0x000fea0003800000 */
        .weak           $__internal_10_$__cuda_sm20_sqrt_rn_f32_slowpath
        .type           $__internal_10_$__cuda_sm20_sqrt_rn_f32_slowpath,@function
        .size           $__internal_10_$__cuda_sm20_sqrt_rn_f32_slowpath,($__internal_11_$__cuda_sm3x_div_rn_noftz_f32_slowpath - $__internal_10_$__cuda_sm20_sqrt_rn_f32_slowpath)
$__internal_10_$__cuda_sm20_sqrt_rn_f32_slowpath:
        /* <DEDUP_REMOVED lines=19> */
.L_x_101:
[----:B------:R-:W-:Y:S02]  /*04e0*/  IMAD.MOV.U32 R10, RZ, RZ, R13 ;  /* 0x000000ffff0a7224 */ /* 0x000fe400078e000d */
[----:B------:R-:W-:-:S04]  /*04f0*/  IMAD.MOV.U32 R11, RZ, RZ, 0x0 ;  /* 0x00000000ff0b7424 */ /* 0x000fc800078e00ff */
[----:B------:R-:W-:Y:S05]  /*0500*/  RET.REL.NODEC R10 `(update_with_adagrad_float) ;  /* 0xfffffff80abc7950 */ /* 0x000fea0003c3ffff */
        .weak           $__internal_11_$__cuda_sm3x_div_rn_noftz_f32_slowpath
        .type           $__internal_11_$__cuda_sm3x_div_rn_noftz_f32_slowpath,@function
        .size           $__internal_11_$__cuda_sm3x_div_rn_noftz_f32_slowpath,(.L_x_458 - $__internal_11_$__cuda_sm3x_div_rn_noftz_f32_slowpath)
$__internal_11_$__cuda_sm3x_div_rn_noftz_f32_slowpath:
        /* <DEDUP_REMOVED lines=31> */
[----:B------:R-:W-:Y:S02]  /*0700*/  @P0 IMAD.MOV.U32 R9, RZ, RZ, RZ ;  /* 0x000000ffff090224 */ /* 0x000fe400078e00ff */
[----:B------:R-:W-:Y:S01]  /*0710*/  @!P0 FFMA R13, R0, 1.84467440737095516160e+19, RZ ;  /* 0x5f800000000d8823 */ /* 0x000fe200000000ff */
[----:B------:R-:W-:Y:S02]  /*0720*/  @!P0 IMAD.MOV.U32 R9, RZ, RZ, -0x40 ;  /* 0xffffffc0ff098424 */ /* 0x000fe400078e00ff */
[----:B------:R-:W-:Y:S02]  /*0730*/  @!P1 FFMA R14, R3, 1.84467440737095516160e+19, RZ ;  /* 0x5f800000030e9823 */ /* 0x000fe400000000ff */
[----:B------:R-:W-:-:S07]  /*0740*/  @!P1 VIADD R9, R9, 0x40 ;  /* 0x0000004009099836 */ /* 0x000fce0000000000 */
.L_x_103:
        /* <DEDUP_REMOVED lines=18> */
[----:B------:R-:W-:-:S04]  /*0870*/  IMAD.IADD R11, R3, 0x1, R12 ;  /* 0x00000001030b7824 */ /* 0x000fc800078e020c */
        /* <DEDUP_REMOVED lines=10> */
[CCC-:B------:R-:W-:Y:S01]  /*0920*/  FFMA.RZ R3, R16.reuse, R14.reuse, R13.reuse ;  /* 0x0000000e10037223 */ /* 0x1c0fe2000000c00d */
[CCC-:B------:R-:W-:Y:S01]  /*0930*/  FFMA.RM R12, R16.reuse, R14.reuse, R13.reuse ;  /* 0x0000000e100c7223 */ /* 0x1c0fe2000000400d */
[C---:B------:R-:W-:Y:S02]  /*0940*/  ISETP.NE.AND P2, PT, R11.reuse, RZ, PT ;  /* 0x000000ff0b00720c */ /* 0x040fe40003f45270 */
[----:B------:R-:W-:Y:S02]  /*0950*/  ISETP.NE.AND P1, PT, R11, RZ, PT ;  /* 0x000000ff0b00720c */ /* 0x000fe40003f25270 */
[----:B------:R-:W-:Y:S01]  /*0960*/  LOP3.LUT R9, R3, 0x7fffff, RZ, 0xc0, !PT ;  /* 0x007fffff03097812 */ /* 0x000fe200078ec0ff */
[----:B------:R-:W-:Y:S01]  /*0970*/  FFMA.RP R3, R16, R14, R13 ;  /* 0x0000000e10037223 */ /* 0x000fe2000000800d */
[----:B------:R-:W-:Y:S02]  /*0980*/  VIADD R14, R11, 0x20 ;  /* 0x000000200b0e7836 */ /* 0x000fe40000000000 */
[----:B------:R-:W-:Y:S01]  /*0990*/  LOP3.LUT R9, R9, 0x800000, RZ, 0xfc, !PT ;  /* 0x0080000009097812 */ /* 0x000fe200078efcff */
[----:B------:R-:W-:Y:S01]  /*09a0*/  IMAD.MOV R11, RZ, RZ, -R11 ;  /* 0x000000ffff0b7224 */ /* 0x000fe200078e0a0b */
[----:B------:R-:W-:-:S02]  /*09b0*/  FSETP.NEU.FTZ.AND P0, PT, R3, R12, PT ;  /* 0x0000000c0300720b */ /* 0x000fc40003f1d000 */
[----:B------:R-:W-:Y:S02]  /*09c0*/  SHF.L.U32 R14, R9, R14, RZ ;  /* 0x0000000e090e7219 */ /* 0x000fe400000006ff */
[----:B------:R-:W-:Y:S02]  /*09d0*/  SEL R12, R11, RZ, P2 ;  /* 0x000000ff0b0c7207 */ /* 0x000fe40001000000 */
[----:B------:R-:W-:Y:S02]  /*09e0*/  ISETP.NE.AND P1, PT, R14, RZ, P1 ;  /* 0x000000ff0e00720c */ /* 0x000fe40000f25270 */
[----:B------:R-:W-:Y:S02]  /*09f0*/  SHF.R.U32.HI R12, RZ, R12, R9 ;  /* 0x0000000cff0c7219 */ /* 0x000fe40000011609 */
[----:B------:R-:W-:Y:S02]  /*0a00*/  PLOP3.LUT P0, PT, P0, P1, PT, 0xf8, 0x8f ;  /* 0x00000000008f781c */ /* 0x000fe40000703f70 */
[----:B------:R-:W-:-:S02]  /*0a10*/  SHF.R.U32.HI R14, RZ, 0x1, R12 ;  /* 0x00000001ff0e7819 */ /* 0x000fc4000001160c */
[----:B------:R-:W-:-:S04]  /*0a20*/  SEL R3, RZ, 0x1, !P0 ;  /* 0x00000001ff037807 */ /* 0x000fc80004000000 */
[----:B------:R-:W-:-:S04]  /*0a30*/  LOP3.LUT R3, R3, 0x1, R14, 0xf8, !PT ;  /* 0x0000000103037812 */ /* 0x000fc800078ef80e */
[----:B------:R-:W-:-:S05]  /*0a40*/  LOP3.LUT R3, R3, R12, RZ, 0xc0, !PT ;  /* 0x0000000c03037212 */ /* 0x000fca00078ec0ff */
[----:B------:R-:W-:-:S05]  /*0a50*/  IMAD.IADD R3, R14, 0x1, R3 ;  /* 0x000000010e037824 */ /* 0x000fca00078e0203 */
[----:B------:R-:W-:Y:S01]  /*0a60*/  LOP3.LUT R0, R3, R0, RZ, 0xfc, !PT ;  /* 0x0000000003007212 */ /* 0x000fe200078efcff */
[----:B------:R-:W-:Y:S06]  /*0a70*/  BRA `(.L_x_111) ;  /* 0x0000000000107947 */ /* 0x000fec0003800000 */
.L_x_110:
[----:B------:R-:W-:-:S04]  /*0a80*/  LOP3.LUT R0, R0, 0x80000000, RZ, 0xc0, !PT ;  /* 0x8000000000007812 */ /* 0x000fc800078ec0ff */
[----:B------:R-:W-:Y:S01]  /*0a90*/  LOP3.LUT R0, R0, 0x7f800000, RZ, 0xfc, !PT ;  /* 0x7f80000000007812 */ /* 0x000fe200078efcff */
[----:B------:R-:W-:Y:S06]  /*0aa0*/  BRA `(.L_x_111) ;  /* 0x0000000000047947 */ /* 0x000fec0003800000 */
.L_x_109:
[----:B------:R-:W-:-:S07]  /*0ab0*/  IMAD R0, R12, 0x800000, R0 ;  /* 0x008000000c007824 */ /* 0x000fce00078e0200 */
.L_x_111:
[----:B------:R-:W-:Y:S05]  /*0ac0*/  BSYNC.RECONVERGENT B2 ;  /* 0x0000000000027941 */ /* 0x000fea0003800200 */
.L_x_108:
[----:B------:R-:W-:Y:S05]  /*0ad0*/  BRA `(.L_x_112) ;  /* 0x0000000000207947 */ /* 0x000fea0003800000 */
.L_x_107:
[----:B------:R-:W-:-:S04]  /*0ae0*/  LOP3.LUT R0, R14, 0x80000000, R13, 0x48, !PT ;  /* 0x800000000e007812 */ /* 0x000fc800078e480d */
[----:B------:R-:W-:Y:S01]  /*0af0*/  LOP3.LUT R0, R0, 0x7f800000, RZ, 0xfc, !PT ;  /* 0x7f80000000007812 */ /* 0x000fe200078efcff */
[----:B------:R-:W-:Y:S06]  /*0b00*/  BRA `(.L_x_112) ;  /* 0x0000000000147947 */ /* 0x000fec0003800000 */
.L_x_106:
[----:B------:R-:W-:Y:S01]  /*0b10*/  LOP3.LUT R0, R14, 0x80000000, R13, 0x48, !PT ;  /* 0x800000000e007812 */ /* 0x000fe200078e480d */
[----:B------:R-:W-:Y:S06]  /*0b20*/  BRA `(.L_x_112) ;  /* 0x00000000000c7947 */ /* 0x000fec0003800000 */
.L_x_105:
[----:B------:R-:W0:Y:S01]  /*0b30*/  MUFU.RSQ R0, -QNAN ;  /* 0xffc0000000007908 */ /* 0x000e220000001400 */
[----:B------:R-:W-:Y:S05]  /*0b40*/  BRA `(.L_x_112) ;  /* 0x0000000000047947 */ /* 0x000fea0003800000 */
.L_x_104:
[----:B------:R-:W-:-:S07]  /*0b50*/  FADD.FTZ R0, R0, R3 ;  /* 0x0000000300007221 */ /* 0x000fce0000010000 */
.L_x_112:
[----:B------:R-:W-:Y:S05]  /*0b60*/  BSYNC.RECONVERGENT B1 ;  /* 0x0000000000017941 */ /* 0x000fea0003800200 */
.L_x_102:
[----:B------:R-:W-:-:S04]  /*0b70*/  IMAD.MOV.U32 R11, RZ, RZ, 0x0 ;  /* 0x00000000ff0b7424 */ /* 0x000fc800078e00ff */
[----:B0-----:R-:W-:Y:S05]  /*0b80*/  RET.REL.NODEC R10 `(update_with_adagrad_float) ;  /* 0xfffffff40a1c7950 */ /* 0x001fea0003c3ffff */
.L_x_113:
        /* <DEDUP_REMOVED lines=15> */
.L_x_458:


//--------------------- .text.update_with_momentum_sgd_double --------------------------
	.section	.text.update_with_momentum_sgd_double,"ax",@progbits
	.align	128
        .global         update_with_momentum_sgd_double
        .type           update_with_momentum_sgd_double,@function
        .size           update_with_momentum_sgd_double,(.L_x_492 - update_with_momentum_sgd_double)
        .other          update_with_momentum_sgd_double,@"STO_CUDA_ENTRY STV_DEFAULT"
update_with_momentum_sgd_double:
.text.update_with_momentum_sgd_double:
        /* <DEDUP_REMOVED lines=17> */
[----:B------:R-:W-:Y:S01]  /*0110*/  IADD3.X R13, PT, PT, R0, UR11, RZ, P1, !PT ;  /* 0x0000000b000d7c10 */ /* 0x000fe20008ffe4ff */
[----:B------:R-:W0:Y:S02]  /*0120*/  LDCU.128 UR8, c[0x0][0x3a0] ;  /* 0x00007400ff0877ac */ /* 0x000e240008000c00 */
[----:B-1----:R-:W0:Y:S04]  /*0130*/  LDG.E.64 R4, desc[UR4][R2.64] ;  /* 0x0000000402047981 */ /* 0x002e28000c1e1b00 */
[----:B------:R-:W0:Y:S01]  /*0140*/  LDG.E.64 R10, desc[UR4][R12.64] ;  /* 0x000000040c0a7981 */ /* 0x000e22000c1e1b00 */
[----:B--2---:R-:W-:-:S04]  /*0150*/  IADD3 R6, P0, PT, R6, UR6, RZ ;  /* 0x0000000606067c10 */ /* 0x004fc8000ff1e0ff */
[----:B------:R-:W-:Y:S01]  /*0160*/  IADD3.X R7, PT, PT, R0, UR7, RZ, P0, !PT ;  /* 0x0000000700077c10 */ /* 0x000fe200087fe4ff */
[----:B------:R-:W1:Y:S04]  /*0170*/  LDCU.64 UR6, c[0x0][0x398] ;  /* 0x00007300ff0677ac */ /* 0x000e680008000a00 */
[----:B------:R-:W2:Y:S01]  /*0180*/  LDG.E.64 R8, desc[UR4][R6.64] ;  /* 0x0000000406087981 */ /* 0x000ea2000c1e1b00 */
[----:B0-----:R-:W-:-:S08]  /*0190*/  DFMA R10, R4, UR10, R10 ;  /* 0x0000000a040a7c2b */ /* 0x001fd0000800000a */
[----:B-1----:R-:W-:-:S08]  /*01a0*/  DMUL R10, R10, UR6 ;  /* 0x000000060a0a7c28 */ /* 0x002fd00008000000 */
[----:B--2---:R-:W-:-:S08]  /*01b0*/  DFMA R8, R8, UR8, -R10 ;  /* 0x0000000808087c2b */ /* 0x004fd0000800080a */
[----:B------:R-:W-:-:S07]  /*01c0*/  DADD R4, R4, R8 ;  /* 0x0000000004047229 */ /* 0x000fce0000000008 */
[----:B------:R-:W-:Y:S04]  /*01d0*/  STG.E.64 desc[UR4][R2.64], R4 ;  /* 0x0000000402007986 */ /* 0x000fe8000c101b04 */
[----:B------:R-:W-:Y:S01]  /*01e0*/  STG.E.64 desc[UR4][R6.64], R8 ;  /* 0x0000000806007986 */ /* 0x000fe2000c101b04 */
[----:B------:R-:W-:Y:S05]  /*01f0*/  EXIT ;  /* 0x000000000000794d */ /* 0x000fea0003800000 */
.L_x_114:
        /* <DEDUP_REMOVED lines=16> */
.L_x_492:


//--------------------- .text.update_with_momentum_sgd_float --------------------------
	.section	.text.update_with_momentum_sgd_float,"ax",@progbits
	.align	128
        .global         update_with_momentum_sgd_float
        .type           update_with_momentum_sgd_float,@function
        .size           update_with_momentum_sgd_float,(.L_x_493 - update_with_momentum_sgd_float)
        .other          update_with_momentum_sgd_float,@"STO_CUDA_ENTRY STV_DEFAULT"
update_with_momentum_sgd_float:
.text.update_with_momentum_sgd_float:
        /* <DEDUP_REMOVED lines=17> */
[C---:B------:R-:W-:Y:S01]  /*0110*/  IADD3.X R3, PT, PT, R5.reuse, UR9, RZ, P0, !PT ;  /* 0x0000000905037c10 */ /* 0x040fe200087fe4ff */
[----:B------:R-:W0:Y:S01]  /*0120*/  LDCU.64 UR8, c[0x0][0x398] ;  /* 0x00007300ff0877ac */ /* 0x000e220008000a00 */
[----:B-1----:R-:W-:Y:S02]  /*0130*/  IADD3 R4, P0, PT, R4, UR6, RZ ;  /* 0x0000000604047c10 */ /* 0x002fe4000ff1e0ff */
[----:B--2---:R-:W2:Y:S01]  /*0140*/  LDG.E R7, desc[UR4][R6.64] ;  /* 0x0000000406077981 */ /* 0x004ea2000c1e1900 */
[----:B------:R-:W2:Y:S03]  /*0150*/  LDCU UR6, c[0x0][0x3a0] ;  /* 0x00007400ff0677ac */ /* 0x000ea60008000800 */
[----:B------:R-:W2:Y:S01]  /*0160*/  LDG.E R0, desc[UR4][R2.64] ;  /* 0x0000000402007981 */ /* 0x000ea2000c1e1900 */
[----:B------:R-:W-:-:S05]  /*0170*/  IADD3.X R5, PT, PT, R5, UR7, RZ, P0, !PT ;  /* 0x0000000705057c10 */ /* 0x000fca00087fe4ff */
[----:B------:R-:W3:Y:S01]  /*0180*/  LDG.E R8, desc[UR4][R4.64] ;  /* 0x0000000404087981 */ /* 0x000ee2000c1e1900 */
[----:B--2---:R-:W-:-:S04]  /*0190*/  FFMA R9, R0, UR6, R7 ;  /* 0x0000000600097c23 */ /* 0x004fc80008000007 */
[----:B0-----:R-:W-:-:S04]  /*01a0*/  FMUL R9, R9, UR8 ;  /* 0x0000000809097c20 */ /* 0x001fc80008400000 */
[----:B---3--:R-:W-:-:S04]  /*01b0*/  FFMA R9, R8, UR9, -R9 ;  /* 0x0000000908097c23 */ /* 0x008fc80008000809 */
[----:B------:R-:W-:-:S05]  /*01c0*/  FADD R11, R0, R9 ;  /* 0x00000009000b7221 */ /* 0x000fca0000000000 */
[----:B------:R-:W-:Y:S04]  /*01d0*/  STG.E desc[UR4][R2.64], R11 ;  /* 0x0000000b02007986 */ /* 0x000fe8000c101904 */
[----:B------:R-:W-:Y:S01]  /*01e0*/  STG.E desc[UR4][R4.64], R9 ;  /* 0x0000000904007986 */ /* 0x000fe2000c101904 */
[----:B------:R-:W-:Y:S05]  /*01f0*/  EXIT ;  /* 0x000000000000794d */ /* 0x000fea0003800000 */
.L_x_115:
        /* <DEDUP_REMOVED lines=16> */
.L_x_493:


//--------------------- .text.update_with_sgd_double --------------------------
	.section	.text.update_with_sgd_double,"ax",@progbits
	.align	128
        .global         update_with_sgd_double
        .type           update_with_sgd_double,@function
        .size           update_with_sgd_double,(.L_x_494 - update_with_sgd_double)
        .other          update_with_sgd_double,@"STO_CUDA_ENTRY STV_DEFAULT"
update_with_sgd_double:
.text.update_with_sgd_double:
        /* <DEDUP_REMOVED lines=16> */
[C---:B------:R-:W-:Y:S01]  /*0100*/  IADD3.X R3, PT, PT, R0.reuse, UR9, RZ, P0, !PT ;  /* 0x0000000900037c10 */ /* 0x040fe200087fe4ff */
[----:B------:R-:W0:Y:S01]  /*0110*/  LDCU.64 UR8, c[0x0][0x398] ;  /* 0x00007300ff0877ac */ /* 0x000e220008000a00 */
[----:B------:R-:W-:-:S03]  /*0120*/  IADD3.X R9, PT, PT, R0, UR11, RZ, P1, !PT ;  /* 0x0000000b00097c10 */ /* 0x000fc60008ffe4ff */
[----:B-1----:R-:W2:Y:S04]  /*0130*/  LDG.E.64 R4, desc[UR4][R2.64] ;  /* 0x0000000402047981 */ /* 0x002ea8000c1e1b00 */
[----:B------:R-:W2:Y:S02]  /*0140*/  LDG.E.64 R6, desc[UR4][R8.64] ;  /* 0x0000000408067981 */ /* 0x000ea4000c1e1b00 */
[----:B--2---:R-:W-:-:S08]  /*0150*/  DFMA R6, R4, UR6, R6 ;  /* 0x0000000604067c2b */ /* 0x004fd00008000006 */
[----:B0-----:R-:W-:-:S07]  /*0160*/  DFMA R6, -R6, UR8, R4 ;  /* 0x0000000806067c2b */ /* 0x001fce0008000104 */
[----:B------:R-:W-:Y:S01]  /*0170*/  STG.E.64 desc[UR4][R2.64], R6 ;  /* 0x0000000602007986 */ /* 0x000fe2000c101b04 */
[----:B------:R-:W-:Y:S05]  /*0180*/  EXIT ;  /* 0x000000000000794d */ /* 0x000fea0003800000 */
.L_x_116:
        /* <DEDUP_REMOVED lines=15> */
.L_x_494:


//--------------------- .text.update_with_sgd_float --------------------------
	.section	.text.update_with_sgd_float,"ax",@progbits
	.align	128
        .global         update_with_sgd_float
        .type           update_with_sgd_float,@function
        .size           update_with_sgd_float,(.L_x_495 - update_with_sgd_float)
        .other          update_with_sgd_float,@"STO_CUDA_ENTRY STV_DEFAULT"
update_with_sgd_float:
.text.update_with_sgd_float:
        /* <DEDUP_REMOVED lines=17> */
[----:B------:R-:W-:-:S04]  /*0110*/  IADD3.X R3, PT, PT, R0, UR9, RZ, P0, !PT ;  /* 0x0000000900037c10 */ /* 0x000fc800087fe4ff */
[----:B-1----:R-:W2:Y:S04]  /*0120*/  LDG.E R5, desc[UR4][R4.64] ;  /* 0x0000000404057981 */ /* 0x002ea8000c1e1900 */
[----:B------:R-:W2:Y:S02]  /*0130*/  LDG.E R0, desc[UR4][R2.64] ;  /* 0x0000000402007981 */ /* 0x000ea4000c1e1900 */
[----:B--2---:R-:W-:-:S04]  /*0140*/  FFMA R7, R0, UR7, R5 ;  /* 0x0000000700077c23 */ /* 0x004fc80008000005 */
[----:B------:R-:W-:-:S05]  /*0150*/  FFMA R7, -R7, UR6, R0 ;  /* 0x0000000607077c23 */ /* 0x000fca0008000100 */
[----:B------:R-:W-:Y:S01]  /*0160*/  STG.E desc[UR4][R2.64], R7 ;  /* 0x0000000702007986 */ /* 0x000fe2000c101904 */
[----:B------:R-:W-:Y:S05]  /*0170*/  EXIT ;  /* 0x000000000000794d */ /* 0x000fea0003800000 */
.L_x_117:
        /* <DEDUP_REMOVED lines=16> */
.L_x_495:


//--------------------- .text.loss_linear_batch_cross_entropy_multiclass_derive_double --------------------------
	.section	.text.loss_linear_batch_cross_entropy_multiclass_derive_double,"ax",@progbits
	.align	128
        .global         loss_linear_batch_cross_entropy_multiclass_derive_double
        .type           loss_linear_batch_cross_entropy_multiclass_derive_double,@function
        .size           loss_linear_batch_cross_entropy_multiclass_derive_double,(.L_x_459 - loss_linear_batch_cross_entropy_multiclass_derive_double)
        .other          loss_linear_batch_cross_entropy_multiclass_derive_double,@"STO_CUDA_ENTRY STV_DEFAULT"
loss_linear_batch_cross_entropy_multiclass_derive_double:
.text.loss_linear_batch_cross_entropy_multiclass_derive_double:
[----:B------:R-:W-:Y:S01]  /*0000*/  LDC R1, c[0x0][0x37c] ;  /* 0x0000df00ff017b82 */ /* 0x000fe20000000800 */
[----:B------:R-:W0:Y:S01]  /*0010*/  S2R R6, SR_CTAID.X ;  /* 0x0000000000067919 */ /* 0x000e220000002500 */
[----:B------:R-:W1:Y:S01]  /*0020*/  LDCU UR4, c[0x0][0x364] ;  /* 0x00006c80ff0477ac */ /* 0x000e620008000800 */
[----:B------:R-:W0:Y:S01]  /*0030*/  S2R R7, SR_TID.X ;  /* 0x0000000000077919 */ /* 0x000e220000002100 */
[----:B------:R-:W0:Y:S01]  /*0040*/  LDCU UR5, c[0x0][0x360] ;  /* 0x00006c00ff0577ac */ /* 0x000e220008000800 */
[----:B------:R-:W1:Y:S01]  /*0050*/  S2R R3, SR_CTAID.Y ;  /* 0x0000000000037919 */ /* 0x000e620000002600 */
[----:B------:R-:W2:Y:S01]  /*0060*/  LDCU.64 UR6, c[0x0][0x398] ;  /* 0x00007300ff0677ac */ /* 0x000ea20008000a00 */
[----:B------:R-:W1:Y:S01]  /*0070*/  S2R R0, SR_TID.Y ;  /* 0x0000000000007919 */ /* 0x000e620000002200 */
[----:B0-----:R-:W-:Y:S01]  /*0080*/  IMAD R6, R6, UR5, R7 ;  /* 0x0000000506067c24 */ /* 0x001fe2000f8e0207 */
[----:B--2---:R-:W-:-:S04]  /*0090*/  USHF.R.S32.HI UR5, URZ, 0x1f, UR6 ;  /* 0x0000001fff057899 */ /* 0x004fc80008011406 */
[----:B------:R-:W-:Y:S01]  /*00a0*/  ISETP.GE.U32.AND P0, PT, R6, UR6, PT ;  /* 0x0000000606007c0c */ /* 0x000fe2000bf06070 */
[----:B-1----:R-:W-:-:S03]  /*00b0*/  IMAD R3, R3, UR4, R0 ;  /* 0x0000000403037c24 */ /* 0x002fc6000f8e0200 */
[----:B------:R-:W-:-:S04]  /*00c0*/  ISETP.GE.U32.AND.EX P0, PT, RZ, UR5, PT, P0 ;  /* 0x00000005ff007c0c */ /* 0x000fc8000bf06100 */
[----:B------:R-:W-:-:S13]  /*00d0*/  ISETP.GE.U32.OR P0, PT, R3, UR7, P0 ;  /* 0x0000000703007c0c */ /* 0x000fda0008706470 */
[----:B------:R-:W-:Y:S05]  /*00e0*/  @P0 EXIT ;  /* 0x000000000000094d */ /* 0x000fea0003800000 */
[----:B------:R-:W0:Y:S01]  /*00f0*/  LDCU.128 UR8, c[0x0][0x380] ;  /* 0x00007000ff0877ac */ /* 0x000e220008000c00 */
[----:B------:R-:W-:Y:S02]  /*0100*/  IMAD.MOV.U32 R7, RZ, RZ, RZ ;  /* 0x000000ffff077224 */ /* 0x000fe400078e00ff */
[C---:B------:R-:W-:Y:S01]  /*0110*/  IMAD R5, R3.reuse, UR5, RZ ;  /* 0x0000000503057c24 */ /* 0x040fe2000f8e02ff */
[----:B------:R-:W1:Y:S01]  /*0120*/  LDCU.64 UR4, c[0x0][0x358] ;  /* 0x00006b00ff0477ac */ /* 0x000e620008000a00 */
[----:B------:R-:W-:-:S04]  /*0130*/  IMAD.WIDE.U32 R6, R3, UR6, R6 ;  /* 0x0000000603067c25 */ /* 0x000fc8000f8e0006 */
[----:B------:R-:W-:Y:S02]  /*0140*/  IMAD.IADD R3, R7, 0x1, R5 ;  /* 0x0000000107037824 */ /* 0x000fe400078e0205 */
[----:B------:R-:W-:-:S03]  /*0150*/  IMAD.SHL.U32 R0, R6, 0x8, RZ ;  /* 0x0000000806007824 */ /* 0x000fc600078e00ff */
[----:B------:R-:W-:Y:S02]  /*0160*/  SHF.L.U64.HI R6, R6, 0x3, R3 ;  /* 0x0000000306067819 */ /* 0x000fe40000010203 */
[----:B0-----:R-:W-:-:S04]  /*0170*/  IADD3 R4, P0, PT, R0, UR10, RZ ;  /* 0x0000000a00047c10 */ /* 0x001fc8000ff1e0ff */
[----:B------:R-:W-:-:S06]  /*0180*/  IADD3.X R5, PT, PT, R6, UR11, RZ, P0, !PT ;  /* 0x0000000b06057c10 */ /* 0x000fcc00087fe4ff */
[----:B-1----:R-:W2:Y:S01]  /*0190*/  LDG.E.64 R4, desc[UR4][R4.64] ;  /* 0x0000000404047981 */ /* 0x002ea2000c1e1b00 */
[----:B------:R-:W-:-:S04]  /*01a0*/  IADD3 R8, P0, PT, R0, UR8, RZ ;  /* 0x0000000800087c10 */ /* 0x000fc8000ff1e0ff */
[----:B------:R-:W-:-:S06]  /*01b0*/  IADD3.X R9, PT, PT, R6, UR9, RZ, P0, !PT ;  /* 0x0000000906097c10 */ /* 0x000fcc00087fe4ff */
[----:B------:R-:W3:Y:S01]  /*01c0*/  LDG.E.64 R8, desc[UR4][R8.64] ;  /* 0x0000000408087981 */ /* 0x000ee2000c1e1b00 */
[----:B------:R-:W-:Y:S01]  /*01d0*/  IMAD.MOV.U32 R2, RZ, RZ, 0x1 ;  /* 0x00000001ff027424 */ /* 0x000fe200078e00ff */
[----:B------:R-:W-:Y:S01]  /*01e0*/  BSSY.RECONVERGENT B0, `(.L_x_118) ;  /* 0x0000015000007945 */ /* 0x000fe20003800200 */
[----:B--2---:R-:W0:Y:S04]  /*01f0*/  MUFU.RCP64H R3, R5 ;  /* 0x0000000500037308 */ /* 0x004e280000001800 */
[----:B0-----:R-:W-:-:S08]  /*0200*/  DFMA R10, -R4, R2, 1 ;  /* 0x3ff00000040a742b */ /* 0x001fd00000000102 */
[----:B------:R-:W-:-:S08]  /*0210*/  DFMA R10, R10, R10, R10 ;  /* 0x0000000a0a0a722b */ /* 0x000fd0000000000a */
[----:B------:R-:W-:-:S08]  /*0220*/  DFMA R10, R2, R10, R2 ;  /* 0x0000000a020a722b */ /* 0x000fd00000000002 */
[----:B------:R-:W-:-:S08]  /*0230*/  DFMA R2, -R4, R10, 1 ;  /* 0x3ff000000402742b */ /* 0x000fd0000000010a */
[----:B------:R-:W-:-:S08]  /*0240*/  DFMA R2, R10, R2, R10 ;  /* 0x000000020a02722b */ /* 0x000fd0000000000a */
[----:B---3--:R-:W-:-:S08]  /*0250*/  DMUL R10, R8, -R2 ;  /* 0x80000002080a7228 */ /* 0x008fd00000000000 */
[--C-:B------:R-:W-:Y:S02]  /*0260*/  DFMA R12, -R4, R10, -R8.reuse ;  /* 0x0000000a040c722b */ /* 0x100fe40000000908 */
[----:B------:R-:W-:-:S06]  /*0270*/  DADD R8, -RZ, -R8 ;  /* 0x00000000ff087229 */ /* 0x000fcc0000000908 */
[----:B------:R-:W-:-:S04]  /*0280*/  DFMA R2, R2, R12, R10 ;  /* 0x0000000c0202722b */ /* 0x000fc8000000000a */
[----:B------:R-:W-:-:S06]  /*0290*/  FSETP.GEU.AND P1, PT, |R9|, 6.5827683646048100446e-37, PT ;  /* 0x036000000900780b */ /* 0x000fcc0003f2e200 */
        /* <DEDUP_REMOVED lines=8> */
[----:B------:R-:W-:Y:S05]  /*0320*/  CALL.REL.NOINC `($__internal_12_$__cuda_sm20_div_rn_f64_full) ;  /* 0x0000000000787944 */ /* 0x000fea0003c00000 */
.L_x_119:
[----:B------:R-:W-:Y:S05]  /*0330*/  BSYNC.RECONVERGENT B0 ;  /* 0x0000000000007941 */ /* 0x000fea0003800200 */
.L_x_118:
[----:B------:R-:W0:Y:S01]  /*0340*/  LDCU UR6, c[0x0][0x39c] ;  /* 0x00007380ff0677ac */ /* 0x000e220008000800 */
[----:B------:R-:W-:Y:S01]  /*0350*/  IMAD.MOV.U32 R4, RZ, RZ, 0x1 ;  /* 0x00000001ff047424 */ /* 0x000fe200078e00ff */
[----:B------:R-:W-:Y:S01]  /*0360*/  FSETP.GEU.AND P1, PT, |R3|, 6.5827683646048100446e-37, PT ;  /* 0x036000000300780b */ /* 0x000fe20003f2e200 */
[----:B------:R-:W-:Y:S01]  /*0370*/  BSSY.RECONVERGENT B0, `(.L_x_120) ;  /* 0x0000014000007945 */ /* 0x000fe20003800200 */
[----:B0-----:R-:W0:Y:S08]  /*0380*/  I2F.F64 R8, UR6 ;  /* 0x0000000600087d12 */ /* 0x001e300008201c00 */
[----:B0-----:R-:W0:Y:S02]  /*0390*/  MUFU.RCP64H R5, R9 ;  /* 0x0000000900057308 */ /* 0x001e240000001800 */
        /* <DEDUP_REMOVED lines=14> */
[----:B------:R-:W-:Y:S05]  /*0480*/  CALL.REL.NOINC `($__internal_12_$__cuda_sm20_div_rn_f64_full) ;  /* 0x0000000000207944 */ /* 0x000fea0003c00000 */
[----:B------:R-:W-:Y:S02]  /*0490*/  IMAD.MOV.U32 R4, RZ, RZ, R2 ;  /* 0x000000ffff047224 */ /* 0x000fe400078e0002 */
[----:B------:R-:W-:-:S07]  /*04a0*/  IMAD.MOV.U32 R5, RZ, RZ, R3 ;  /* 0x000000ffff057224 */ /* 0x000fce00078e0003 */
.L_x_121:
[----:B------:R-:W-:Y:S05]  /*04b0*/  BSYNC.RECONVERGENT B0 ;  /* 0x0000000000007941 */ /* 0x000fea0003800200 */
.L_x_120:
[----:B------:R-:W0:Y:S02]  /*04c0*/  LDCU.64 UR6, c[0x0][0x390] ;  /* 0x00007200ff0677ac */ /* 0x000e240008000a00 */
[----:B0-----:R-:W-:-:S04]  /*04d0*/  IADD3 R2, P0, PT, R0, UR6, RZ ;  /* 0x0000000600027c10 */ /* 0x001fc8000ff1e0ff */
[----:B------:R-:W-:-:S05]  /*04e0*/  IADD3.X R3, PT, PT, R6, UR7, RZ, P0, !PT ;  /* 0x0000000706037c10 */ /* 0x000fca00087fe4ff */
[----:B------:R-:W-:Y:S01]  /*04f0*/  STG.E.64 desc[UR4][R2.64], R4 ;  /* 0x0000000402007986 */ /* 0x000fe2000c101b04 */
[----:B------:R-:W-:Y:S05]  /*0500*/  EXIT ;  /* 0x000000000000794d */ /* 0x000fea0003800000 */
        .weak           $__internal_12_$__cuda_sm20_div_rn_f64_full
        .type           $__internal_12_$__cuda_sm20_div_rn_f64_full,@function
        .size           $__internal_12_$__cuda_sm20_div_rn_f64_full,(.L_x_459 - $__internal_12_$__cuda_sm20_div_rn_f64_full)
$__internal_12_$__cuda_sm20_div_rn_f64_full:
        /* <DEDUP_REMOVED lines=35> */
[----:B------:R-:W-:Y:S01]  /*0740*/  DFMA R14, R18, -R4, R2 ;  /* 0x80000004120e722b */ /* 0x000fe20000000002 */
[----:B------:R-:W-:-:S04]  /*0750*/  ISETP.GT.U32.AND P0, PT, R22, 0x7feffffe, PT ;  /* 0x7feffffe1600780c */ /* 0x000fc80003f04070 */
[----:B------:R-:W-:-:S03]  /*0760*/  ISETP.GT.U32.OR P0, PT, R23, 0x7feffffe, P0 ;  /* 0x7feffffe1700780c */ /* 0x000fc60000704470 */
[----:B------:R-:W-:-:S10]  /*0770*/  DFMA R14, R16, R14, R18 ;  /* 0x0000000e100e722b */ /* 0x000fd40000000012 */
        /* <DEDUP_REMOVED lines=28> */
.L_x_123:
        /* <DEDUP_REMOVED lines=16> */
.L_x_126:
[----:B------:R-:W-:Y:S01]  /*0a40*/  LOP3.LUT R17, R9, 0x80000, RZ, 0xfc, !PT ;  /* 0x0008000009117812 */ /* 0x000fe200078efcff */
[----:B------:R-:W-:Y:S01]  /*0a50*/  IMAD.MOV.U32 R16, RZ, RZ, R8 ;  /* 0x000000ffff107224 */ /* 0x000fe200078e0008 */
[----:B------:R-:W-:Y:S06]  /*0a60*/  BRA `(.L_x_124) ;  /* 0x0000000000087947 */ /* 0x000fec0003800000 */
.L_x_125:
[----:B------:R-:W-:Y:S01]  /*0a70*/  LOP3.LUT R17, R11, 0x80000, RZ, 0xfc, !PT ;  /* 0x000800000b117812 */ /* 0x000fe200078efcff */
[----:B------:R-:W-:-:S07]  /*0a80*/  IMAD.MOV.U32 R16, RZ, RZ, R10 ;  /* 0x000000ffff107224 */ /* 0x000fce00078e000a */
.L_x_124:
[----:B------:R-:W-:Y:S05]  /*0a90*/  BSYNC.RECONVERGENT B1 ;  /* 0x0000000000017941 */ /* 0x000fea0003800200 */
.L_x_122:
[----:B------:R-:W-:Y:S02]  /*0aa0*/  IMAD.MOV.U32 R13, RZ, RZ, 0x0 ;  /* 0x00000000ff0d7424 */ /* 0x000fe400078e00ff */
[----:B------:R-:W-:Y:S02]  /*0ab0*/  IMAD.MOV.U32 R2, RZ, RZ, R16 ;  /* 0x000000ffff027224 */ /* 0x000fe400078e0010 */
[----:B------:R-:W-:Y:S01]  /*0ac0*/  IMAD.MOV.U32 R3, RZ, RZ, R17 ;  /* 0x000000ffff037224 */ /* 0x000fe200078e0011 */
[----:B------:R-:W-:Y:S06]  /*0ad0*/  RET.REL.NODEC R12 `(loss_linear_batch_cross_entropy_multiclass_derive_double) ;  /* 0xfffffff40c487950 */ /* 0x000fec0003c3ffff */
.L_x_127:
        /* <DEDUP_REMOVED lines=10> */
.L_x_459:


//--------------------- .text.loss_linear_batch_cross_entropy_multiclass_derive_float --------------------------
	.section	.text.loss_linear_batch_cross_entropy_multiclass_derive_float,"ax",@progbits
	.align	128
        .global         loss_linear_batch_cross_entropy_multiclass_derive_float
        .type           loss_linear_batch_cross_entropy_multiclass_derive_float,@function
        .size           loss_linear_batch_cross_entropy_multiclass_derive_float,(.L_x_460 - loss_linear_batch_cross_entropy_multiclass_derive_float)
        .other          loss_linear_batch_cross_entropy_multiclass_derive_float,@"STO_CUDA_ENTRY STV_DEFAULT"
loss_linear_batch_cross_entropy_multiclass_derive_float:
.text.loss_linear_batch_cross_entropy_multiclass_derive_float:
        /* <DEDUP_REMOVED lines=24> */
[----:B------:R-:W-:-:S05]  /*0180*/  IADD3.X R9, PT, PT, R2, UR11, RZ, P0, !PT ;  /* 0x0000000b02097c10 */ /* 0x000fca00087fe4ff */
[----:B-1----:R-:W2:Y:S01]  /*0190*/  LDG.E R3, desc[UR4][R8.64] ;  /* 0x0000000408037981 */ /* 0x002ea2000c1e1900 */
[----:B------:R-:W-:-:S04]  /*01a0*/  IADD3 R6, P0, PT, R4, UR8, RZ ;  /* 0x0000000804067c10 */ /* 0x000fc8000ff1e0ff */
[----:B------:R-:W-:-:S05]  /*01b0*/  IADD3.X R7, PT, PT, R2, UR9, RZ, P0, !PT ;  /* 0x0000000902077c10 */ /* 0x000fca00087fe4ff */
[----:B------:R-:W3:Y:S01]  /*01c0*/  LDG.E R0, desc[UR4][R6.64] ;  /* 0x0000000406007981 */ /* 0x000ee2000c1e1900 */
[----:B------:R-:W-:Y:S01]  /*01d0*/  BSSY.RECONVERGENT B0, `(.L_x_128) ;  /* 0x000000d000007945 */ /* 0x000fe20003800200 */
[----:B--2---:R-:W0:Y:S08]  /*01e0*/  MUFU.RCP R10, R3 ;  /* 0x00000003000a7308 */ /* 0x004e300000001000 */
[----:B---3--:R-:W1:Y:S01]  /*01f0*/  FCHK P0, -R0, R3 ;  /* 0x0000000300007302 */ /* 0x008e620000000100 */
[----:B0-----:R-:W-:-:S04]  /*0200*/  FFMA R5, -R3, R10, 1 ;  /* 0x3f80000003057423 */ /* 0x001fc8000000010a */
[----:B------:R-:W-:-:S04]  /*0210*/  FFMA R5, R10, R5, R10 ;  /* 0x000000050a057223 */ /* 0x000fc8000000000a */
[----:B------:R-:W-:-:S04]  /*0220*/  FFMA R10, -R0, R5, RZ ;  /* 0x00000005000a7223 */ /* 0x000fc800000001ff */
[----:B------:R-:W-:-:S04]  /*0230*/  FFMA R11, -R3, R10, -R0 ;  /* 0x0000000a030b7223 */ /* 0x000fc80000000900 */
[----:B------:R-:W-:Y:S01]  /*0240*/  FFMA R5, R5, R11, R10 ;  /* 0x0000000b05057223 */ /* 0x000fe2000000000a */
[----:B-1----:R-:W-:Y:S06]  /*0250*/  @!P0 BRA `(.L_x_129) ;  /* 0x0000000000108947 */ /* 0x002fec0003800000 */
[----:B------:R-:W-:Y:S01]  /*0260*/  FADD R0, -R0, -RZ ;  /* 0x800000ff00007221 */ /* 0x000fe20000000100 */
[----:B------:R-:W-:-:S07]  /*0270*/  MOV R6, 0x290 ;  /* 0x0000029000067802 */ /* 0x000fce0000000f00 */
[----:B------:R-:W-:Y:S05]  /*0280*/  CALL.REL.NOINC `($__internal_13_$__cuda_sm3x_div_rn_noftz_f32_slowpath) ;  /* 0x00000000005c7944 */ /* 0x000fea0003c00000 */
[----:B------:R-:W-:-:S07]  /*0290*/  IMAD.MOV.U32 R5, RZ, RZ, R0 ;  /* 0x000000ffff057224 */ /* 0x000fce00078e0000 */
.L_x_129:
[----:B------:R-:W-:Y:S05]  /*02a0*/  BSYNC.RECONVERGENT B0 ;  /* 0x0000000000007941 */ /* 0x000fea0003800200 */
.L_x_128:
[----:B------:R-:W0:Y:S01]  /*02b0*/  LDCU UR6, c[0x0][0x39c] ;  /* 0x00007380ff0677ac */ /* 0x000e220008000800 */
[----:B------:R-:W-:Y:S01]  /*02c0*/  BSSY.RECONVERGENT B0, `(.L_x_130) ;  /* 0x000000e000007945 */ /* 0x000fe20003800200 */
[----:B0-----:R-:W-:-:S04]  /*02d0*/  I2FP.F32.S32 R3, UR6 ;  /* 0x0000000600037c45 */ /* 0x001fc80008201400 */
        /* <DEDUP_REMOVED lines=8> */
[----:B------:R-:W-:Y:S01]  /*0360*/  IMAD.MOV.U32 R0, RZ, RZ, R5 ;  /* 0x000000ffff007224 */ /* 0x000fe200078e0005 */
[----:B------:R-:W-:-:S07]  /*0370*/  MOV R6, 0x390 ;  /* 0x0000039000067802 */ /* 0x000fce0000000f00 */
[----:B------:R-:W-:Y:S05]  /*0380*/  CALL.REL.NOINC `($__internal_13_$__cuda_sm3x_div_rn_noftz_f32_slowpath) ;  /* 0x00000000001c7944 */ /* 0x000fea0003c00000 */
[----:B------:R-:W-:-:S07]  /*0390*/  IMAD.MOV.U32 R7, RZ, RZ, R0 ;  /* 0x000000ffff077224 */ /* 0x000fce00078e0000 */
.L_x_131:
[----:B------:R-:W-:Y:S05]  /*03a0*/  BSYNC.RECONVERGENT B0 ;  /* 0x0000000000007941 */ /* 0x000fea0003800200 */
.L_x_130:
[----:B------:R-:W0:Y:S02]  /*03b0*/  LDCU.64 UR6, c[0x0][0x390] ;  /* 0x00007200ff0677ac */ /* 0x000e240008000a00 */
[----:B0-----:R-:W-:-:S04]  /*03c0*/  IADD3 R4, P0, PT, R4, UR6, RZ ;  /* 0x0000000604047c10 */ /* 0x001fc8000ff1e0ff */
[----:B------:R-:W-:-:S05]  /*03d0*/  IADD3.X R5, PT, PT, R2, UR7, RZ, P0, !PT ;  /* 0x0000000702057c10 */ /* 0x000fca00087fe4ff */
[----:B------:R-:W-:Y:S01]  /*03e0*/  STG.E desc[UR4][R4.64], R7 ;  /* 0x0000000704007986 */ /* 0x000fe2000c101904 */
[----:B------:R-:W-:Y:S05]  /*03f0*/  EXIT ;  /* 0x000000000000794d */ /* 0x000fea0003800000 */
        .weak           $__internal_13_$__cuda_sm3x_div_rn_noftz_f32_slowpath
        .type           $__internal_13_$__cuda_sm3x_div_rn_noftz_f32_slowpath,@function
        .size           $__internal_13_$__cuda_sm3x_div_rn_noftz_f32_slowpath,(.L_x_460 - $__internal_13_$__cuda_sm3x_div_rn_noftz_f32_slowpath)
$__internal_13_$__cuda_sm3x_div_rn_noftz_f32_slowpath:
[----:B------:R-:W-:Y:S01]  /*0400*/  SHF.R.U32.HI R7, RZ, 0x17, R3 ;  /* 0x00000017ff077819 */ /* 0x000fe20000011603 */
[----:B------:R-:W-:Y:S01]  /*0410*/  BSSY.RECONVERGENT B1, `(.L_x_132) ;  /* 0x0000062000017945 */ /* 0x000fe20003800200 */
[----:B------:R-:W-:Y:S02]  /*0420*/  SHF.R.U32.HI R5, RZ, 0x17, R0 ;  /* 0x00000017ff057819 */ /* 0x000fe40000011600 */
        /* <DEDUP_REMOVED lines=31> */
.L_x_133:
[----:B------:R-:W-:Y:S01]  /*0620*/  LEA R8, R12, 0xc0800000, 0x17 ;  /* 0xc08000000c087811 */ /* 0x000fe200078eb8ff */
[----:B------:R-:W-:Y:S04]  /*0630*/  BSSY.RECONVERGENT B2, `(.L_x_138) ;  /* 0x0000036000027945 */ /* 0x000fe80003800200 */
[----:B------:R-:W-:Y:S02]  /*0640*/  IMAD.IADD R8, R3, 0x1, -R8 ;  /* 0x0000000103087824 */ /* 0x000fe400078e0a08 */
[----:B------:R-:W-:Y:S02]  /*0650*/  VIADD R3, R10, 0xffffff81 ;  /* 0xffffff810a037836 */ /* 0x000fe40000000000 */
[----:B------:R0:W1:Y:S01]  /*0660*/  MUFU.RCP R7, R8 ;  /* 0x0000000800077308 */ /* 0x0000620000001000 */
[----:B------:R-:W-:Y:S01]  /*0670*/  FADD.FTZ R9, -R8, -RZ ;  /* 0x800000ff08097221 */ /* 0x000fe20000010100 */
[C---:B------:R-:W-:Y:S01]  /*0680*/  IMAD R0, R3.reuse, -0x800000, R0 ;  /* 0xff80000003007824 */ /* 0x040fe200078e0200 */
[----:B0-----:R-:W-:-:S05]  /*0690*/  IADD3 R8, PT, PT, R3, 0x7f, -R12 ;  /* 0x0000007f03087810 */ /* 0x001fca0007ffe80c */
[----:B------:R-:W-:Y:S02]  /*06a0*/  IMAD.IADD R8, R8, 0x1, R5 ;  /* 0x0000000108087824 */ /* 0x000fe400078e0205 */
[----:B-1----:R-:W-:-:S04]  /*06b0*/  FFMA R10, R7, R9, 1 ;  /* 0x3f800000070a7423 */ /* 0x002fc80000000009 */
        /* <DEDUP_REMOVED lines=41> */
.L_x_140:
[----:B------:R-:W-:-:S04]  /*0950*/  LOP3.LUT R0, R0, 0x80000000, RZ, 0xc0, !PT ;  /* 0x8000000000007812 */ /* 0x000fc800078ec0ff */
[----:B------:R-:W-:Y:S01]  /*0960*/  LOP3.LUT R0, R0, 0x7f800000, RZ, 0xfc, !PT ;  /* 0x7f80000000007812 */ /* 0x000fe200078efcff */
[----:B------:R-:W-:Y:S06]  /*0970*/  BRA `(.L_x_141) ;  /* 0x0000000000047947 */ /* 0x000fec0003800000 */
.L_x_139:
[----:B------:R-:W-:-:S07]  /*0980*/  IMAD R0, R8, 0x800000, R0 ;  /* 0x0080000008007824 */ /* 0x000fce00078e0200 */
.L_x_141:
[----:B------:R-:W-:Y:S05]  /*0990*/  BSYNC.RECONVERGENT B2 ;  /* 0x0000000000027941 */ /* 0x000fea0003800200 */
.L_x_138:
[----:B------:R-:W-:Y:S05]  /*09a0*/  BRA `(.L_x_142) ;  /* 0x0000000000207947 */ /* 0x000fea0003800000 */
.L_x_137:
[----:B------:R-:W-:-:S04]  /*09b0*/  LOP3.LUT R0, R3, 0x80000000, R0, 0x48, !PT ;  /* 0x8000000003007812 */ /* 0x000fc800078e4800 */
[----:B------:R-:W-:Y:S01]  /*09c0*/  LOP3.LUT R0, R0, 0x7f800000, RZ, 0xfc, !PT ;  /* 0x7f80000000007812 */ /* 0x000fe200078efcff */
[----:B------:R-:W-:Y:S06]  /*09d0*/  BRA `(.L_x_142) ;  /* 0x0000000000147947 */ /* 0x000fec0003800000 */
.L_x_136:
[----:B------:R-:W-:Y:S01]  /*09e0*/  LOP3.LUT R0, R3, 0x80000000, R0, 0x48, !PT ;  /* 0x8000000003007812 */ /* 0x000fe200078e4800 */
[----:B------:R-:W-:Y:S06]  /*09f0*/  BRA `(.L_x_142) ;  /* 0x00000000000c7947 */ /* 0x000fec0003800000 */
.L_x_135:
[----:B------:R-:W0:Y:S01]  /*0a00*/  MUFU.RSQ R0, -QNAN ;  /* 0xffc0000000007908 */ /* 0x000e220000001400 */
[----:B------:R-:W-:Y:S05]  /*0a10*/  BRA `(.L_x_142) ;  /* 0x0000000000047947 */ /* 0x000fea0003800000 */
.L_x_134:
[----:B------:R-:W-:-:S07]  /*0a20*/  FADD.FTZ R0, R0, R3 ;  /* 0x0000000300007221 */ /* 0x000fce0000010000 */
.L_x_142:
[----:B------:R-:W-:Y:S05]  /*0a30*/  BSYNC.RECONVERGENT B1 ;  /* 0x0000000000017941 */ /* 0x000fea0003800200 */
.L_x_132:
[----:B------:R-:W-:-:S04]  /*0a40*/  IMAD.MOV.U32 R7, RZ, RZ, 0x0 ;  /* 0x00000000ff077424 */ /* 0x000fc800078e00ff */
[----:B0-----:R-:W-:Y:S05]  /*0a50*/  RET.REL.NODEC R6 `(loss_linear_batch_cross_entropy_multiclass_derive_float) ;  /* 0xfffffff406687950 */ /* 0x001fea0003c3ffff */
.L_x_143:
        /* <DEDUP_REMOVED lines=10> */
.L_x_460:


//--------------------- .text.loss_linear_batch_cross_entropy_derive_double --------------------------
	.section	.text.loss_linear_batch_cross_entropy_derive_double,"ax",@progbits
	.align	128
        .global         loss_linear_batch_cross_entropy_derive_double
        .type           loss_linear_batch_cross_entropy_derive_double,@function
        .size           loss_linear_batch_cross_entropy_derive_double,(.L_x_461 - loss_linear_batch_cross_entropy_derive_double)
        .other          loss_linear_batch_cross_entropy_derive_double,@"STO_CUDA_ENTRY STV_DEFAULT"
loss_linear_batch_cross_entropy_derive_double:
.text.loss_linear_batch_cross_entropy_derive_double:
        /* <DEDUP_REMOVED lines=29> */
[----:B------:R-:W-:Y:S01]  /*01d0*/  UMOV UR6, 0x9abcaf48 ;  /* 0x9abcaf4800067882 */ /* 0x000fe20000000000 */
[----:B------:R-:W-:Y:S01]  /*01e0*/  UMOV UR7, 0x3e7ad7f2 ;  /* 0x3e7ad7f200077882 */ /* 0x000fe20000000000 */
[----:B------:R-:W-:Y:S01]  /*01f0*/  IMAD.MOV.U32 R2, RZ, RZ, 0x1 ;  /* 0x00000001ff027424 */ /* 0x000fe200078e00ff */
[----:B------:R-:W-:Y:S01]  /*0200*/  BSSY.RECONVERGENT B0, `(.L_x_144) ;  /* 0x0000017000007945 */ /* 0x000fe20003800200 */
[----:B--2---:R-:W-:-:S06]  /*0210*/  DADD R6, R16, UR6 ;  /* 0x0000000610067e29 */ /* 0x004fcc0008000000 */
[----:B------:R-:W0:Y:S01]  /*0220*/  MUFU.RCP64H R3, R7 ;  /* 0x0000000700037308 */ /* 0x000e220000001800 */
[----:B---3--:R-:W-:Y:S01]  /*0230*/  FSETP.GEU.AND P1, PT, |R15|, 6.5827683646048100446e-37, PT ;  /* 0x036000000f00780b */ /* 0x008fe20003f2e200 */
        /* <DEDUP_REMOVED lines=16> */
[----:B------:R-:W-:Y:S05]  /*0340*/  CALL.REL.NOINC `($__internal_14_$__cuda_sm20_div_rn_f64_full) ;  /* 0x0000000000ec7944 */ /* 0x000fea0003c00000 */
[----:B------:R-:W-:Y:S02]  /*0350*/  IMAD.MOV.U32 R2, RZ, RZ, R8 ;  /* 0x000000ffff027224 */ /* 0x000fe400078e0008 */
[----:B------:R-:W-:-:S07]  /*0360*/  IMAD.MOV.U32 R3, RZ, RZ, R9 ;  /* 0x000000ffff037224 */ /* 0x000fce00078e0009 */
.L_x_145:
[----:B------:R-:W-:Y:S05]  /*0370*/  BSYNC.RECONVERGENT B0 ;  /* 0x0000000000007941 */ /* 0x000fea0003800200 */
.L_x_144:
[----:B------:R-:W-:Y:S01]  /*0380*/  DADD R14, -R14, 1 ;  /* 0x3ff000000e0e7429 */ /* 0x000fe20000000100 */
[----:B------:R-:W-:Y:S01]  /*0390*/  IMAD.MOV.U32 R6, RZ, RZ, 0x1 ;  /* 0x00000001ff067424 */ /* 0x000fe200078e00ff */
[----:B------:R-:W-:Y:S01]  /*03a0*/  DADD R16, -R16, 1 ;  /* 0x3ff0000010107429 */ /* 0x000fe20000000100 */
[----:B------:R-:W-:Y:S03]  /*03b0*/  BSSY.RECONVERGENT B0, `(.L_x_146) ;  /* 0x0000016000007945 */ /* 0x000fe60003800200 */
[----:B------:R-:W0:Y:S06]  /*03c0*/  MUFU.RCP64H R7, R15 ;  /* 0x0000000f00077308 */ /* 0x000e2c0000001800 */
[----:B------:R-:W-:Y:S01]  /*03d0*/  FSETP.GEU.AND P1, PT, |R17|, 6.5827683646048100446e-37, PT ;  /* 0x036000001100780b */ /* 0x000fe20003f2e200 */
        /* <DEDUP_REMOVED lines=19> */
.L_x_147:
[----:B------:R-:W-:Y:S05]  /*0510*/  BSYNC.RECONVERGENT B0 ;  /* 0x0000000000007941 */ /* 0x000fea0003800200 */
.L_x_146:
[----:B------:R-:W0:Y:S01]  /*0520*/  LDCU UR6, c[0x0][0x39c] ;  /* 0x00007380ff0677ac */ /* 0x000e220008000800 */
[----:B------:R-:W-:Y:S01]  /*0530*/  IMAD.MOV.U32 R10, RZ, RZ, 0x1 ;  /* 0x00000001ff0a7424 */ /* 0x000fe200078e00ff */
[----:B------:R-:W-:Y:S01]  /*0540*/  DADD R14, R6, R2 ;  /* 0x00000000060e7229 */ /* 0x000fe20000000002 */
        /* <DEDUP_REMOVED lines=8> */
[----:B------:R-:W-:-:S08]  /*05d0*/  DMUL R2, R14, -R10 ;  /* 0x8000000a0e027228 */ /* 0x000fd00000000000 */
[----:B------:R-:W-:-:S08]  /*05e0*/  DFMA R6, -R8, R2, -R14 ;  /* 0x000000020806722b */ /* 0x000fd0000000090e */
[----:B------:R-:W-:Y:S02]  /*05f0*/  DFMA R2, R10, R6, R2 ;  /* 0x000000060a02722b */ /* 0x000fe40000000002 */
[----:B------:R-:W-:-:S08]  /*0600*/  DADD R6, -RZ, -R14 ;  /* 0x00000000ff067229 */ /* 0x000fd0000000090e */
[----:B------:R-:W-:Y:S02]  /*0610*/  FFMA R0, RZ, R9, R3 ;  /* 0x00000009ff007223 */ /* 0x000fe40000000003 */
[----:B------:R-:W-:-:S03]  /*0620*/  FSETP.GEU.AND P1, PT, |R7|, 6.5827683646048100446e-37, PT ;  /* 0x036000000700780b */ /* 0x000fc60003f2e200 */
[----:B------:R-:W-:-:S13]  /*0630*/  FSETP.GT.AND P0, PT, |R0|, 1.469367938527859385e-39, PT ;  /* 0x001000000000780b */ /* 0x000fda0003f04200 */
[----:B------:R-:W-:Y:S05]  /*0640*/  @P0 BRA P1, `(.L_x_149) ;  /* 0x0000000000140947 */ /* 0x000fea0000800000 */
[----:B------:R-:W-:Y:S01]  /*0650*/  IMAD.MOV.U32 R11, RZ, RZ, R9 ;  /* 0x000000ffff0b7224 */ /* 0x000fe200078e0009 */
[----:B------:R-:W-:-:S07]  /*0660*/  MOV R0, 0x680 ;  /* 0x0000068000007802 */ /* 0x000fce0000000f00 */
[----:B------:R-:W-:Y:S05]  /*0670*/  CALL.REL.NOINC `($__internal_14_$__cuda_sm20_div_rn_f64_full) ;  /* 0x0000000000207944 */ /* 0x000fea0003c00000 */
[----:B------:R-:W-:Y:S02]  /*0680*/  IMAD.MOV.U32 R2, RZ, RZ, R8 ;  /* 0x000000ffff027224 */ /* 0x000fe400078e0008 */
[----:B------:R-:W-:-:S07]  /*0690*/  IMAD.MOV.U32 R3, RZ, RZ, R9 ;  /* 0x000000ffff037224 */ /* 0x000fce00078e0009 */
.L_x_149:
[----:B------:R-:W-:Y:S05]  /*06a0*/  BSYNC.RECONVERGENT B0 ;  /* 0x0000000000007941 */ /* 0x000fea0003800200 */
.L_x_148:
[----:B------:R-:W0:Y:S02]  /*06b0*/  LDCU.64 UR6, c[0x0][0x390] ;  /* 0x00007200ff0677ac */ /* 0x000e240008000a00 */
[----:B0-----:R-:W-:-:S04]  /*06c0*/  IADD3 R4, P0, PT, R4, UR6, RZ ;  /* 0x0000000604047c10 */ /* 0x001fc8000ff1e0ff */
[----:B------:R-:W-:-:S05]  /*06d0*/  IADD3.X R5, PT, PT, R5, UR7, RZ, P0, !PT ;  /* 0x0000000705057c10 */ /* 0x000fca00087fe4ff */
[----:B------:R-:W-:Y:S01]  /*06e0*/  STG.E.64 desc[UR4][R4.64], R2 ;  /* 0x0000000204007986 */ /* 0x000fe2000c101b04 */
[----:B------:R-:W-:Y:S05]  /*06f0*/  EXIT ;  /* 0x000000000000794d */ /* 0x000fea0003800000 */
        .weak           $__internal_14_$__cuda_sm20_div_rn_f64_full
        .type           $__internal_14_$__cuda_sm20_div_rn_f64_full,@function
        .size           $__internal_14_$__cuda_sm20_div_rn_f64_full,(.L_x_461 - $__internal_14_$__cuda_sm20_div_rn_f64_full)
$__internal_14_$__cuda_sm20_div_rn_f64_full:
[C---:B------:R-:W-:Y:S01]  /*0700*/  FSETP.GEU.AND P0, PT, |R11|.reuse, 1.469367938527859385e-39, PT ;  /* 0x001000000b00780b */ /* 0x040fe20003f0e200 */
[--C-:B------:R-:W-:Y:S01]  /*0710*/  IMAD.MOV.U32 R10, RZ, RZ, R8.reuse ;  /* 0x000000ffff0a7224 */ /* 0x100fe200078e0008 */
[C---:B------:R-:W-:Y:S01]  /*0720*/  LOP3.LUT R12, R11.reuse, 0x800fffff, RZ, 0xc0, !PT ;  /* 0x800fffff0b0c7812 */ /* 0x040fe200078ec0ff */
[----:B------:R-:W-:Y:S01]  /*0730*/  IMAD.MOV.U32 R9, RZ, RZ, R7 ;  /* 0x000000ffff097224 */ /* 0x000fe200078e0007 */
[----:B------:R-:W-:Y:S01]  /*0740*/  LOP3.LUT R27, R11, 0x7ff00000, RZ, 0xc0, !PT ;  /* 0x7ff000000b1b7812 */ /* 0x000fe200078ec0ff */
[----:B------:R-:W-:Y:S01]  /*0750*/  IMAD.MOV.U32 R20, RZ, RZ, 0x1 ;  /* 0x00000001ff147424 */ /* 0x000fe200078e00ff */
[----:B------:R-:W-:Y:S01]  /*0760*/  LOP3.LUT R13, R12, 0x3ff00000, RZ, 0xfc, !PT ;  /* 0x3ff000000c0d7812 */ /* 0x000fe200078efcff */
[----:B------:R-:W-:Y:S01]  /*0770*/  IMAD.MOV.U32 R12, RZ, RZ, R8 ;  /* 0x000000ffff0c7224 */ /* 0x000fe200078e0008 */
[C---:B------:R-:W-:Y:S01]  /*0780*/  FSETP.GEU.AND P2, PT, |R9|.reuse, 1.469367938527859385e-39, PT ;  /* 0x001000000900780b */ /* 0x040fe20003f4e200 */
[----:B------:R-:W-:Y:S01]  /*0790*/  IMAD.MOV.U32 R8, RZ, RZ, R6 ;  /* 0x000000ffff087224 */ /* 0x000fe200078e0006 */
[----:B------:R-:W-:Y:S01]  /*07a0*/  LOP3.LUT R6, R9, 0x7ff00000, RZ, 0xc0, !PT ;  /* 0x7ff0000009067812 */ /* 0x000fe200078ec0ff */
[----:B------:R-:W-:Y:S02]  /*07b0*/  BSSY.RECONVERGENT B1, `(.L_x_150) ;  /* 0x000004f000017945 */ /* 0x000fe40003800200 */
[----:B------:R-:W-:Y:S01]  /*07c0*/  @!P0 DMUL R12, R10, 8.98846567431157953865e+307 ;  /* 0x7fe000000a0c8828 */ /* 0x000fe20000000000 */
[----:B------:R-:W-:Y:S01]  /*07d0*/  ISETP.GE.U32.AND P1, PT, R6, R27, PT ;  /* 0x0000001b0600720c */ /* 0x000fe20003f26070 */
[----:B------:R-:W-:-:S04]  /*07e0*/  IMAD.MOV.U32 R26, RZ, RZ, R6 ;  /* 0x000000ffff1a7224 */ /* 0x000fc800078e0006 */
[----:B------:R-:W0:Y:S02]  /*07f0*/  MUFU.RCP64H R21, R13 ;  /* 0x0000000d00157308 */ /* 0x000e240000001800 */
[----:B------:R-:W-:Y:S02]  /*0800*/  @!P2 LOP3.LUT R7, R11, 0x7ff00000, RZ, 0xc0, !PT ;  /* 0x7ff000000b07a812 */ /* 0x000fe400078ec0ff */
[----:B------:R-:W-:Y:S02]  /*0810*/  @!P0 LOP3.LUT R27, R13, 0x7ff00000, RZ, 0xc0, !PT ;  /* 0x7ff000000d1b8812 */ /* 0x000fe400078ec0ff */
[----:B------:R-:W-:Y:S01]  /*0820*/  @!P2 ISETP.GE.U32.AND P3, PT, R6, R7, PT ;  /* 0x000000070600a20c */ /* 0x000fe20003f66070 */
[----:B------:R-:W-:-:S05]  /*0830*/  IMAD.MOV.U32 R7, RZ, RZ, 0x1ca00000 ;  /* 0x1ca00000ff077424 */ /* 0x000fca00078e00ff */
[----:B------:R-:W-:-:S04]  /*0840*/  @!P2 SEL R23, R7, 0x63400000, !P3 ;  /* 0x634000000717a807 */ /* 0x000fc80005800000 */
[----:B------:R-:W-:Y:S01]  /*0850*/  @!P2 LOP3.LUT R24, R23, 0x80000000, R9, 0xf8, !PT ;  /* 0x800000001718a812 */ /* 0x000fe200078ef809 */
[----:B0-----:R-:W-:-:S03]  /*0860*/  DFMA R18, R20, -R12, 1 ;  /* 0x3ff000001412742b */ /* 0x001fc6000000080c */
[----:B------:R-:W-:Y:S01]  /*0870*/  @!P2 LOP3.LUT R25, R24, 0x100000, RZ, 0xfc, !PT ;  /* 0x001000001819a812 */ /* 0x000fe200078efcff */
[----:B------:R-:W-:-:S04]  /*0880*/  @!P2 IMAD.MOV.U32 R24, RZ, RZ, RZ ;  /* 0x000000ffff18a224 */ /* 0x000fc800078e00ff */
[----:B------:R-:W-:-:S08]  /*0890*/  DFMA R18, R18, R18, R18 ;  /* 0x000000121212722b */ /* 0x000fd00000000012 */
[----:B------:R-:W-:Y:S01]  /*08a0*/  DFMA R20, R20, R18, R20 ;  /* 0x000000121414722b */ /* 0x000fe20000000014 */
[----:B------:R-:W-:Y:S01]  /*08b0*/  SEL R19, R7, 0x63400000, !P1 ;  /* 0x6340000007137807 */ /* 0x000fe20004800000 */
[----:B------:R-:W-:-:S03]  /*08c0*/  IMAD.MOV.U32 R18, RZ, RZ, R8 ;  /* 0x000000ffff127224 */ /* 0x000fc600078e0008 */
[----:B------:R-:W-:-:S03]  /*08d0*/  LOP3.LUT R19, R19, 0x800fffff, R9, 0xf8, !PT ;  /* 0x800fffff13137812 */ /* 0x000fc600078ef809 */
[----:B------:R-:W-:-:S03]  /*08e0*/  DFMA R22, R20, -R12, 1 ;  /* 0x3ff000001416742b */ /* 0x000fc6000000080c */
[----:B------:R-:W-:-:S05]  /*08f0*/  @!P2 DFMA R18, R18, 2, -R24 ;  /* 0x400000001212a82b */ /* 0x000fca0000000818 */
[----:B------:R-:W-:-:S05]  /*0900*/  DFMA R22, R20, R22, R20 ;  /* 0x000000161416722b */ /* 0x000fca0000000014 */
[----:B------:R-:W-:-:S03]  /*0910*/  @!P2 LOP3.LUT R26, R19, 0x7ff00000, RZ, 0xc0, !PT ;  /* 0x7ff00000131aa812 */ /* 0x000fc600078ec0ff */
[----:B------:R-:W-:Y:S02]  /*0920*/  DMUL R20, R22, R18 ;  /* 0x0000001216147228 */ /* 0x000fe40000000000 */
[----:B------:R-:W-:-:S05]  /*0930*/  VIADD R28, R26, 0xffffffff ;  /* 0xffffffff1a1c7836 */ /* 0x000fca0000000000 */
[----:B------:R-:W-:Y:S01]  /*0940*/  ISETP.GT.U32.AND P0, PT, R28, 0x7feffffe, PT ;  /* 0x7feffffe1c00780c */ /* 0x000fe20003f04070 */
[----:B------:R-:W-:Y:S01]  /*0950*/  VIADD R28, R27, 0xffffffff ;  /* 0xffffffff1b1c7836 */ /* 0x000fe20000000000 */
[----:B------:R-:W-:-:S04]  /*0960*/  DFMA R24, R20, -R12, R18 ;  /* 0x8000000c1418722b */ /* 0x000fc80000000012 */
[----:B------:R-:W-:-:S04]  /*0970*/  ISETP.GT.U32.OR P0, PT, R28, 0x7feffffe, P0 ;  /* 0x7feffffe1c00780c */ /* 0x000fc80000704470 */
[----:B------:R-:W-:-:S09]  /*0980*/  DFMA R24, R22, R24, R20 ;  /* 0x000000181618722b */ /* 0x000fd20000000014 */
        /* <DEDUP_REMOVED lines=28> */
.L_x_151:
        /* <DEDUP_REMOVED lines=16> */
.L_x_154:
[----:B------:R-:W-:Y:S01]  /*0c50*/  LOP3.LUT R7, R11, 0x80000, RZ, 0xfc, !PT ;  /* 0x000800000b077812 */ /* 0x000fe200078efcff */
[----:B------:R-:W-:Y:S01]  /*0c60*/  IMAD.MOV.U32 R6, RZ, RZ, R10 ;  /* 0x000000ffff067224 */ /* 0x000fe200078e000a */
[----:B------:R-:W-:Y:S06]  /*0c70*/  BRA `(.L_x_152) ;  /* 0x0000000000087947 */ /* 0x000fec0003800000 */
.L_x_153:
[----:B------:R-:W-:Y:S01]  /*0c80*/  LOP3.LUT R7, R9, 0x80000, RZ, 0xfc, !PT ;  /* 0x0008000009077812 */ /* 0x000fe200078efcff */
[----:B------:R-:W-:-:S07]  /*0c90*/  IMAD.MOV.U32 R6, RZ, RZ, R8 ;  /* 0x000000ffff067224 */ /* 0x000fce00078e0008 */
.L_x_152:
[----:B------:R-:W-:Y:S05]  /*0ca0*/  BSYNC.RECONVERGENT B1 ;  /* 0x0000000000017941 */ /* 0x000fea0003800200 */
.L_x_150:
[----:B------:R-:W-:Y:S02]  /*0cb0*/  IMAD.MOV.U32 R8, RZ, RZ, R6 ;  /* 0x000000ffff087224 */ /* 0x000fe400078e0006 */
[----:B------:R-:W-:Y:S02]  /*0cc0*/  IMAD.MOV.U32 R9, RZ, RZ, R7 ;  /* 0x000000ffff097224 */ /* 0x000fe400078e0007 */
[----:B------:R-:W-:Y:S02]  /*0cd0*/  IMAD.MOV.U32 R6, RZ, RZ, R0 ;  /* 0x000000ffff067224 */ /* 0x000fe400078e0000 */
[----:B------:R-:W-:-:S04]  /*0ce0*/  IMAD.MOV.U32 R7, RZ, RZ, 0x0 ;  /* 0x00000000ff077424 */ /* 0x000fc800078e00ff */
[----:B------:R-:W-:Y:S05]  /*0cf0*/  RET.REL.NODEC R6 `(loss_linear_batch_cross_entropy_derive_double) ;  /* 0xfffffff006c07950 */ /* 0x000fea0003c3ffff */
.L_x_155:
        /* <DEDUP_REMOVED lines=16> */
.L_x_461:


//--------------------- .text.loss_linear_batch_cross_entropy_derive_float --------------------------
	.section	.text.loss_linear_batch_cross_entropy_derive_float,"ax",@progbits
	.align	128
        .global         loss_linear_batch_cross_entropy_derive_float
        .type           loss_linear_batch_cross_entropy_derive_float,@function
        .size           loss_linear_batch_cross_entropy_derive_float,(.L_x_463 - loss_linear_batch_cross_entropy_derive_float)
        .other          loss_linear_batch_cross_entropy_derive_float,@"STO_CUDA_ENTRY STV_DEFAULT"
loss_linear_batch_cross_entropy_derive_float:
.text.loss_linear_batch_cross_entropy_derive_float:
        /* <DEDUP_REMOVED lines=28> */
[----:B------:R2:W3:Y:S01]  /*01c0*/  LDG.E R0, desc[UR4][R2.64] ;  /* 0x0000000402007981 */ /* 0x0004e2000c1e1900 */
[----:B------:R-:W-:Y:S01]  /*01d0*/  BSSY.RECONVERGENT B0, `(.L_x_156) ;  /* 0x000000d000007945 */ /* 0x000fe20003800200 */
[----:B--2---:R-:W-:-:S04]  /*01e0*/  FADD R3, R10, 1.0000000116860974231e-07 ;  /* 0x33d6bf950a037421 */ /* 0x004fc80000000000 */
[----:B------:R-:W0:Y:S08]  /*01f0*/  MUFU.RCP R6, R3 ;  /* 0x0000000300067308 */ /* 0x000e300000001000 */
[----:B---3--:R-:W1:Y:S01]  /*0200*/  FCHK P0, R0, R3 ;  /* 0x0000000300007302 */ /* 0x008e620000000000 */
[----:B0-----:R-:W-:-:S04]  /*0210*/  FFMA R7, -R3, R6, 1 ;  /* 0x3f80000003077423 */ /* 0x001fc80000000106 */
[----:B------:R-:W-:-:S04]  /*0220*/  FFMA R7, R6, R7, R6 ;  /* 0x0000000706077223 */ /* 0x000fc80000000006 */
[----:B------:R-:W-:-:S04]  /*0230*/  FFMA R6, R0, R7, RZ ;  /* 0x0000000700067223 */ /* 0x000fc800000000ff */
[----:B------:R-:W-:-:S04]  /*0240*/  FFMA R8, -R3, R6, R0 ;  /* 0x0000000603087223 */ /* 0x000fc80000000100 */
[----:B------:R-:W-:Y:S01]  /*0250*/  FFMA R6, R7, R8, R6 ;  /* 0x0000000807067223 */ /* 0x000fe20000000006 */
[----:B-1----:R-:W-:Y:S06]  /*0260*/  @!P0 BRA `(.L_x_157) ;  /* 0x00000000000c8947 */ /* 0x002fec0003800000 */
[----:B------:R-:W-:-:S07]  /*0270*/  MOV R6, 0x290 ;  /* 0x0000029000067802 */ /* 0x000fce0000000f00 */
[----:B------:R-:W-:Y:S05]  /*0280*/  CALL.REL.NOINC `($__internal_16_$__cuda_sm3x_div_rn_noftz_f32_slowpath) ;  /* 0x0000000800787944 */ /* 0x000fea0003c00000 */
[----:B------:R-:W-:-:S07]  /*0290*/  IMAD.MOV.U32 R6, RZ, RZ, R2 ;  /* 0x000000ffff067224 */ /* 0x000fce00078e0002 */
.L_x_157:
[----:B------:R-:W-:Y:S05]  /*02a0*/  BSYNC.RECONVERGENT B0 ;  /* 0x0000000000007941 */ /* 0x000fea0003800200 */
.L_x_156:
[----:B------:R-:W0:Y:S01]  /*02b0*/  F2F.F64.F32 R8, R0 ;  /* 0x0000000000087310 */ /* 0x000e220000201800 */
[----:B------:R-:W-:Y:S01]  /*02c0*/  IMAD.MOV.U32 R2, RZ, RZ, 0x1 ;  /* 0x00000001ff027424 */ /* 0x000fe200078e00ff */
[----:B------:R-:W-:Y:S06]  /*02d0*/  BSSY.RECONVERGENT B0, `(.L_x_158) ;  /* 0x0000019000007945 */ /* 0x000fec0003800200 */
[----:B------:R-:W1:Y:S01]  /*02e0*/  F2F.F64.F32 R10, R10 ;  /* 0x0000000a000a7310 */ /* 0x000e620000201800 */
[----:B0-----:R-:W-:-:S07]  /*02f0*/  DADD R8, -R8, 1 ;  /* 0x3ff0000008087429 */ /* 0x001fce0000000100 */
[----:B------:R-:W0:Y:S08]  /*0300*/  F2F.F64.F32 R6, R6 ;  /* 0x0000000600067310 */ /* 0x000e300000201800 */
[----:B------:R-:W2:Y:S02]  /*0310*/  MUFU.RCP64H R3, R9 ;  /* 0x0000000900037308 */ /* 0x000ea40000001800 */
[----:B--2---:R-:W-:-:S08]  /*0320*/  DFMA R12, -R8, R2, 1 ;  /* 0x3ff00000080c742b */ /* 0x004fd00000000102 */
[----:B------:R-:W-:-:S08]  /*0330*/  DFMA R12, R12, R12, R12 ;  /* 0x0000000c0c0c722b */ /* 0x000fd0000000000c */
[----:B------:R-:W-:Y:S02]  /*0340*/  DFMA R2, R2, R12, R2 ;  /* 0x0000000c0202722b */ /* 0x000fe40000000002 */
[----:B-1----:R-:W-:-:S06]  /*0350*/  DADD R12, -R10, 1 ;  /* 0x3ff000000a0c7429 */ /* 0x002fcc0000000100 */
[----:B------:R-:W-:-:S04]  /*0360*/  DFMA R14, -R8, R2, 1 ;  /* 0x3ff00000080e742b */ /* 0x000fc80000000102 */
[----:B------:R-:W-:-:S04]  /*0370*/  FSETP.GEU.AND P1, PT, |R13|, 6.5827683646048100446e-37, PT ;  /* 0x036000000d00780b */ /* 0x000fc80003f2e200 */
[----:B------:R-:W-:-:S08]  /*0380*/  DFMA R2, R2, R14, R2 ;  /* 0x0000000e0202722b */ /* 0x000fd00000000002 */
[----:B------:R-:W-:-:S08]  /*0390*/  DMUL R14, R12, R2 ;  /* 0x000000020c0e7228 */ /* 0x000fd00000000000 */
[----:B------:R-:W-:-:S08]  /*03a0*/  DFMA R16, -R8, R14, R12 ;  /* 0x0000000e0810722b */ /* 0x000fd0000000010c */
[----:B------:R-:W-:-:S10]  /*03b0*/  DFMA R2, R2, R16, R14 ;  /* 0x000000100202722b */ /* 0x000fd4000000000e */
[----:B------:R-:W-:-:S05]  /*03c0*/  FFMA R0, RZ, R9, R3 ;  /* 0x00000009ff007223 */ /* 0x000fca0000000003 */
[----:B------:R-:W-:-:S13]  /*03d0*/  FSETP.GT.AND P0, PT, |R0|, 1.469367938527859385e-39, PT ;  /* 0x001000000000780b */ /* 0x000fda0003f04200 */
[----:B0-----:R-:W-:Y:S05]  /*03e0*/  @P0 BRA P1, `(.L_x_159) ;  /* 0x00000000001c0947 */ /* 0x001fea0000800000 */
[----:B------:R-:W-:Y:S01]  /*03f0*/  IMAD.MOV.U32 R2, RZ, RZ, R12 ;  /* 0x000000ffff027224 */ /* 0x000fe200078e000c */
[----:B------:R-:W-:Y:S01]  /*0400*/  MOV R0, 0x440 ;  /* 0x0000044000007802 */ /* 0x000fe20000000f00 */
[----:B------:R-:W-:Y:S02]  /*0410*/  IMAD.MOV.U32 R3, RZ, RZ, R13 ;  /* 0x000000ffff037224 */ /* 0x000fe400078e000d */
[----:B------:R-:W-:-:S07]  /*0420*/  IMAD.MOV.U32 R11, RZ, RZ, R9 ;  /* 0x000000ffff0b7224 */ /* 0x000fce00078e0009 */
[----:B------:R-:W-:Y:S05]  /*0430*/  CALL.REL.NOINC `($__internal_15_$__cuda_sm20_div_rn_f64_full) ;  /* 0x0000000000907944 */ /* 0x000fea0003c00000 */
[----:B------:R-:W-:Y:S02]  /*0440*/  IMAD.MOV.U32 R2, RZ, RZ, R14 ;  /* 0x000000ffff027224 */ /* 0x000fe400078e000e */
[----:B------:R-:W-:-:S07]  /*0450*/  IMAD.MOV.U32 R3, RZ, RZ, R15 ;  /* 0x000000ffff037224 */ /* 0x000fce00078e000f */
.L_x_159:
[----:B------:R-:W-:Y:S05]  /*0460*/  BSYNC.RECONVERGENT B0 ;  /* 0x0000000000007941 */ /* 0x000fea0003800200 */
.L_x_158:
        /* <DEDUP_REMOVED lines=20> */
[----:B------:R-:W-:Y:S01]  /*05b0*/  MOV R0, 0x5f0 ;  /* 0x000005f000007802 */ /* 0x000fe20000000f00 */
[----:B------:R-:W-:Y:S02]  /*05c0*/  IMAD.MOV.U32 R3, RZ, RZ, R7 ;  /* 0x000000ffff037224 */ /* 0x000fe400078e0007 */
[----:B------:R-:W-:-:S07]  /*05d0*/  IMAD.MOV.U32 R11, RZ, RZ, R9 ;  /* 0x000000ffff0b7224 */ /* 0x000fce00078e0009 */
[----:B------:R-:W-:Y:S05]  /*05e0*/  CALL.REL.NOINC `($__internal_15_$__cuda_sm20_div_rn_f64_full) ;  /* 0x0000000000247944 */ /* 0x000fea0003c00000 */
[----:B------:R-:W-:Y:S02]  /*05f0*/  IMAD.MOV.U32 R2, RZ, RZ, R14 ;  /* 0x000000ffff027224 */ /* 0x000fe400078e000e */
[----:B------:R-:W-:-:S07]  /*0600*/  IMAD.MOV.U32 R3, RZ, RZ, R15 ;  /* 0x000000ffff037224 */ /* 0x000fce00078e000f */
.L_x_161:
[----:B------:R-:W-:Y:S05]  /*0610*/  BSYNC.RECONVERGENT B0 ;  /* 0x0000000000007941 */ /* 0x000fea0003800200 */
.L_x_160:
[----:B------:R-:W0:Y:S01]  /*0620*/  LDCU.64 UR6, c[0x0][0x390] ;  /* 0x00007200ff0677ac */ /* 0x000e220008000a00 */
[----:B------:R-:W1:Y:S01]  /*0630*/  F2F.F32.F64 R3, R2 ;  /* 0x0000000200037310 */ /* 0x000e620000301000 */
[----:B0-----:R-:W-:-:S04]  /*0640*/  IADD3 R6, P0, PT, R5, UR6, RZ ;  /* 0x0000000605067c10 */ /* 0x001fc8000ff1e0ff */
[----:B------:R-:W-:-:S05]  /*0650*/  IADD3.X R7, PT, PT, R4, UR7, RZ, P0, !PT ;  /* 0x0000000704077c10 */ /* 0x000fca00087fe4ff */
[----:B-1----:R-:W-:Y:S01]  /*0660*/  STG.E desc[UR4][R6.64], R3 ;  /* 0x0000000306007986 */ /* 0x002fe2000c101904 */
[----:B------:R-:W-:Y:S05]  /*0670*/  EXIT ;  /* 0x000000000000794d */ /* 0x000fea0003800000 */
        .weak           $__internal_15_$__cuda_sm20_div_rn_f64_full
        .type           $__internal_15_$__cuda_sm20_div_rn_f64_full,@function
        .size           $__internal_15_$__cuda_sm20_div_rn_f64_full,($__internal_16_$__cuda_sm3x_div_rn_noftz_f32_slowpath - $__internal_15_$__cuda_sm20_div_rn_f64_full)
$__internal_15_$__cuda_sm20_div_rn_f64_full:
        /* <DEDUP_REMOVED lines=13> */
[----:B------:R-:W-:-:S05]  /*0750*/  ISETP.GE.U32.AND P1, PT, R15, R20, PT ;  /* 0x000000140f00720c */ /* 0x000fca0003f26070 */
[----:B------:R-:W0:Y:S02]  /*0760*/  MUFU.RCP64H R17, R13 ;  /* 0x0000000d00117308 */ /* 0x000e240000001800 */
[----:B------:R-:W-:-:S04]  /*0770*/  @!P2 LOP3.LUT R14, R11, 0x7ff00000, RZ, 0xc0, !PT ;  /* 0x7ff000000b0ea812 */ /* 0x000fc800078ec0ff */
        /* <DEDUP_REMOVED lines=13> */
[----:B------:R-:W-:Y:S01]  /*0850*/  @!P2 DFMA R2, R2, 2, -R22 ;  /* 0x400000000202a82b */ /* 0x000fe20000000816 */
[----:B------:R-:W-:-:S04]  /*0860*/  IMAD.MOV.U32 R22, RZ, RZ, R15 ;  /* 0x000000ffff167224 */ /* 0x000fc800078e000f */
[----:B------:R-:W-:Y:S01]  /*0870*/  DFMA R16, R16, R18, R16 ;  /* 0x000000121010722b */ /* 0x000fe20000000010 */
[----:B------:R-:W-:Y:S01]  /*0880*/  IMAD.MOV.U32 R23, RZ, RZ, R20 ;  /* 0x000000ffff177224 */ /* 0x000fe200078e0014 */
[----:B------:R-:W-:-:S03]  /*0890*/  @!P0 LOP3.LUT R23, R13, 0x7ff00000, RZ, 0xc0, !PT ;  /* 0x7ff000000d178812 */ /* 0x000fc600078ec0ff */
[----:B------:R-:W-:Y:S02]  /*08a0*/  @!P2 LOP3.LUT R22, R3, 0x7ff00000, RZ, 0xc0, !PT ;  /* 0x7ff000000316a812 */ /* 0x000fe400078ec0ff */
[----:B------:R-:W-:Y:S01]  /*08b0*/  VIADD R25, R23, 0xffffffff ;  /* 0xffffffff17197836 */ /* 0x000fe20000000000 */
[----:B------:R-:W-:Y:S02]  /*08c0*/  DMUL R18, R16, R2 ;  /* 0x0000000210127228 */ /* 0x000fe40000000000 */
        /* <DEDUP_REMOVED lines=33> */
.L_x_163:
        /* <DEDUP_REMOVED lines=16> */
.L_x_166:
[----:B------:R-:W-:Y:S01]  /*0be0*/  LOP3.LUT R15, R11, 0x80000, RZ, 0xfc, !PT ;  /* 0x000800000b0f7812 */ /* 0x000fe200078efcff */
[----:B------:R-:W-:Y:S01]  /*0bf0*/  IMAD.MOV.U32 R14, RZ, RZ, R10 ;  /* 0x000000ffff0e7224 */ /* 0x000fe200078e000a */
[----:B------:R-:W-:Y:S06]  /*0c00*/  BRA `(.L_x_164) ;  /* 0x0000000000087947 */ /* 0x000fec0003800000 */
.L_x_165:
[----:B------:R-:W-:Y:S01]  /*0c10*/  LOP3.LUT R15, R9, 0x80000, RZ, 0xfc, !PT ;  /* 0x00080000090f7812 */ /* 0x000fe200078efcff */
[----:B------:R-:W-:-:S07]  /*0c20*/  IMAD.MOV.U32 R14, RZ, RZ, R8 ;  /* 0x000000ffff0e7224 */ /* 0x000fce00078e0008 */
.L_x_164:
[----:B------:R-:W-:Y:S05]  /*0c30*/  BSYNC.RECONVERGENT B1 ;  /* 0x0000000000017941 */ /* 0x000fea0003800200 */
.L_x_162:
[----:B------:R-:W-:Y:S02]  /*0c40*/  IMAD.MOV.U32 R2, RZ, RZ, R0 ;  /* 0x000000ffff027224 */ /* 0x000fe400078e0000 */
[----:B------:R-:W-:-:S04]  /*0c50*/  IMAD.MOV.U32 R3, RZ, RZ, 0x0 ;  /* 0x00000000ff037424 */ /* 0x000fc800078e00ff */
[----:B------:R-:W-:Y:S05]  /*0c60*/  RET.REL.NODEC R2 `(loss_linear_batch_cross_entropy_derive_float) ;  /* 0xfffffff002e47950 */ /* 0x000fea0003c3ffff */
        .weak           $__internal_16_$__cuda_sm3x_div_rn_noftz_f32_slowpath
        .type           $__internal_16_$__cuda_sm3x_div_rn_noftz_f32_slowpath,@function
        .size           $__internal_16_$__cuda_sm3x_div_rn_noftz_f32_slowpath,(.L_x_463 - $__internal_16_$__cuda_sm3x_div_rn_noftz_f32_slowpath)
$__internal_16_$__cuda_sm3x_div_rn_noftz_f32_slowpath:
[--C-:B------:R-:W-:Y:S01]  /*0c70*/  SHF.R.U32.HI R7, RZ, 0x17, R3.reuse ;  /* 0x00000017ff077819 */ /* 0x100fe20000011603 */
[----:B------:R-:W-:Y:S01]  /*0c80*/  BSSY.RECONVERGENT B1, `(.L_x_167) ;  /* 0x0000064000017945 */ /* 0x000fe20003800200 */
[--C-:B------:R-:W-:Y:S01]  /*0c90*/  SHF.R.U32.HI R2, RZ, 0x17, R0.reuse ;  /* 0x00000017ff027819 */ /* 0x100fe20000011600 */
[----:B------:R-:W-:Y:S01]  /*0ca0*/  IMAD.MOV.U32 R9, RZ, RZ, R0 ;  /* 0x000000ffff097224 */ /* 0x000fe200078e0000 */
[----:B------:R-:W-:Y:S01]  /*0cb0*/  LOP3.LUT R8, R7, 0xff, RZ, 0xc0, !PT ;  /* 0x000000ff07087812 */ /* 0x000fe200078ec0ff */
[----:B------:R-:W-:Y:S01]  /*0cc0*/  IMAD.MOV.U32 R12, RZ, RZ, R3 ;  /* 0x000000ffff0c7224 */ /* 0x000fe200078e0003 */
        /* <DEDUP_REMOVED lines=30> */
.L_x_168:
[----:B------:R-:W-:Y:S01]  /*0eb0*/  LEA R3, R8, 0xc0800000, 0x17 ;  /* 0xc080000008037811 */ /* 0x000fe200078eb8ff */
[----:B------:R-:W-:Y:S04]  /*0ec0*/  BSSY.RECONVERGENT B2, `(.L_x_173) ;  /* 0x0000036000027945 */ /* 0x000fe80003800200 */
[----:B------:R-:W-:Y:S02]  /*0ed0*/  IMAD.IADD R12, R12, 0x1, -R3 ;  /* 0x000000010c0c7824 */ /* 0x000fe400078e0a03 */
[----:B------:R-:W-:Y:S02]  /*0ee0*/  VIADD R3, R2, 0xffffff81 ;  /* 0xffffff8102037836 */ /* 0x000fe40000000000 */
        /* <DEDUP_REMOVED lines=26> */
[C---:B------:R-:W-:Y:S02]  /*1090*/  VIADD R12, R11.reuse, 0x20 ;  /* 0x000000200b0c7836 */ /* 0x040fe40000000000 */
[CCC-:B------:R-:W-:Y:S01]  /*10a0*/  FFMA.RM R8, R16.reuse, R14.reuse, R9.reuse ;  /* 0x0000000e10087223 */ /* 0x1c0fe20000004009 */
        /* <DEDUP_REMOVED lines=19> */
.L_x_175:
[----:B------:R-:W-:-:S04]  /*11e0*/  LOP3.LUT R2, R2, 0x80000000, RZ, 0xc0, !PT ;  /* 0x8000000002027812 */ /* 0x000fc800078ec0ff */
[----:B------:R-:W-:Y:S01]  /*11f0*/  LOP3.LUT R2, R2, 0x7f800000, RZ, 0xfc, !PT ;  /* 0x7f80000002027812 */ /* 0x000fe200078efcff */
[----:B------:R-:W-:Y:S06]  /*1200*/  BRA `(.L_x_176) ;  /* 0x0000000000047947 */ /* 0x000fec0003800000 */
.L_x_174:
[----:B------:R-:W-:-:S07]  /*1210*/  IMAD R2, R8, 0x800000, R2 ;  /* 0x0080000008027824 */ /* 0x000fce00078e0202 */
.L_x_176:
[----:B------:R-:W-:Y:S05]  /*1220*/  BSYNC.RECONVERGENT B2 ;  /* 0x0000000000027941 */ /* 0x000fea0003800200 */
.L_x_173:
[----:B------:R-:W-:Y:S05]  /*1230*/  BRA `(.L_x_177) ;  /* 0x0000000000207947 */ /* 0x000fea0003800000 */
.L_x_172:
[----:B------:R-:W-:-:S04]  /*1240*/  LOP3.LUT R2, R12, 0x80000000, R9, 0x48, !PT ;  /* 0x800000000c027812 */ /* 0x000fc800078e4809 */
[----:B------:R-:W-:Y:S01]  /*1250*/  LOP3.LUT R2, R2, 0x7f800000, RZ, 0xfc, !PT ;  /* 0x7f80000002027812 */ /* 0x000fe200078efcff */
[----:B------:R-:W-:Y:S06]  /*1260*/  BRA `(.L_x_177) ;  /* 0x0000000000147947 */ /* 0x000fec0003800000 */
.L_x_171:
[----:B------:R-:W-:Y:S01]  /*1270*/  LOP3.LUT R2, R12, 0x80000000, R9, 0x48, !PT ;  /* 0x800000000c027812 */ /* 0x000fe200078e4809 */
[----:B------:R-:W-:Y:S06]  /*1280*/  BRA `(.L_x_177) ;  /* 0x00000000000c7947 */ /* 0x000fec0003800000 */
.L_x_170:
[----:B------:R-:W0:Y:S01]  /*1290*/  MUFU.RSQ R2, -QNAN ;  /* 0xffc0000000027908 */ /* 0x000e220000001400 */
[----:B------:R-:W-:Y:S05]  /*12a0*/  BRA `(.L_x_177) ;  /* 0x0000000000047947 */ /* 0x000fea0003800000 */
.L_x_169:
[----:B------:R-:W-:-:S07]  /*12b0*/  FADD.FTZ R2, R0, R3 ;  /* 0x0000000300027221 */ /* 0x000fce0000010000 */
.L_x_177:
[----:B------:R-:W-:Y:S05]  /*12c0*/  BSYNC.RECONVERGENT B1 ;  /* 0x0000000000017941 */ /* 0x000fea0003800200 */
.L_x_167:
[----:B------:R-:W-:-:S04]  /*12d0*/  IMAD.MOV.U32 R7, RZ, RZ, 0x0 ;  /* 0x00000000ff077424 */ /* 0x000fc800078e00ff */
[----:B0-----:R-:W-:Y:S05]  /*12e0*/  RET.REL.NODEC R6 `(loss_linear_batch_cross_entropy_derive_float) ;  /* 0xffffffec06447950 */ /* 0x001fea0003c3ffff */
.L_x_178:
        /* <DEDUP_REMOVED lines=9> */
.L_x_463:


//--------------------- .text.loss_linear_batch_mse_derive_double --------------------------
	.section	.text.loss_linear_batch_mse_derive_double,"ax",@progbits
	.align	128
        .global         loss_linear_batch_mse_derive_double
        .type           loss_linear_batch_mse_derive_double,@function
        .size           loss_linear_batch_mse_derive_double,(.L_x_464 - loss_linear_batch_mse_derive_double)
        .other          loss_linear_batch_mse_derive_double,@"STO_CUDA_ENTRY STV_DEFAULT"
loss_linear_batch_mse_derive_double:
.text.loss_linear_batch_mse_derive_double:
        /* <DEDUP_REMOVED lines=23> */
[C---:B0-----:R-:W-:Y:S02]  /*0170*/  IADD3 R2, P0, PT, R0.reuse, UR10, RZ ;  /* 0x0000000a00027c10 */ /* 0x041fe4000ff1e0ff */
[----:B------:R-:W-:Y:S02]  /*0180*/  IADD3 R14, P1, PT, R0, UR8, RZ ;  /* 0x00000008000e7c10 */ /* 0x000fe4000ff3e0ff */
[C---:B------:R-:W-:Y:S02]  /*0190*/  IADD3.X R3, PT, PT, R10.reuse, UR11, RZ, P0, !PT ;  /* 0x0000000b0a037c10 */ /* 0x040fe400087fe4ff */
[----:B------:R-:W-:-:S04]  /*01a0*/  IADD3.X R15, PT, PT, R10, UR9, RZ, P1, !PT ;  /* 0x000000090a0f7c10 */ /* 0x000fc80008ffe4ff */
[----:B-1----:R-:W2:Y:S04]  /*01b0*/  LDG.E.64 R2, desc[UR4][R2.64] ;  /* 0x0000000402027981 */ /* 0x002ea8000c1e1b00 */
[----:B------:R-:W2:Y:S01]  /*01c0*/  LDG.E.64 R4, desc[UR4][R14.64] ;  /* 0x000000040e047981 */ /* 0x000ea2000c1e1b00 */
[----:B------:R-:W0:Y:S01]  /*01d0*/  I2F.F64 R6, UR7 ;  /* 0x0000000700067d12 */ /* 0x000e220008201c00 */
[----:B------:R-:W-:Y:S01]  /*01e0*/  IMAD.MOV.U32 R8, RZ, RZ, 0x1 ;  /* 0x00000001ff087424 */ /* 0x000fe200078e00ff */
[----:B------:R-:W-:Y:S06]  /*01f0*/  BSSY.RECONVERGENT B0, `(.L_x_179) ;  /* 0x0000011000007945 */ /* 0x000fec0003800200 */
[----:B0-----:R-:W0:Y:S02]  /*0200*/  MUFU.RCP64H R9, R7 ;  /* 0x0000000700097308 */ /* 0x001e240000001800 */
[----:B0-----:R-:W-:-:S08]  /*0210*/  DFMA R12, -R6, R8, 1 ;  /* 0x3ff00000060c742b */ /* 0x001fd00000000108 */
[----:B------:R-:W-:-:S08]  /*0220*/  DFMA R12, R12, R12, R12 ;  /* 0x0000000c0c0c722b */ /* 0x000fd0000000000c */
[----:B------:R-:W-:-:S08]  /*0230*/  DFMA R12, R8, R12, R8 ;  /* 0x0000000c080c722b */ /* 0x000fd00000000008 */
[----:B------:R-:W-:-:S08]  /*0240*/  DFMA R8, -R6, R12, 1 ;  /* 0x3ff000000608742b */ /* 0x000fd0000000010c */
[----:B------:R-:W-:Y:S02]  /*0250*/  DFMA R8, R12, R8, R12 ;  /* 0x000000080c08722b */ /* 0x000fe4000000000c */
[----:B--2---:R-:W-:-:S08]  /*0260*/  DADD R4, R2, -R4 ;  /* 0x0000000002047229 */ /* 0x004fd00000000804 */
[----:B------:R-:W-:Y:S02]  /*0270*/  DMUL R2, R4, R8 ;  /* 0x0000000804027228 */ /* 0x000fe40000000000 */
[----:B------:R-:W-:-:S06]  /*0280*/  FSETP.GEU.AND P1, PT, |R5|, 6.5827683646048100446e-37, PT ;  /* 0x036000000500780b */ /* 0x000fcc0003f2e200 */
[----:B------:R-:W-:-:S08]  /*0290*/  DFMA R12, -R6, R2, R4 ;  /* 0x00000002060c722b */ /* 0x000fd00000000104 */
[----:B------:R-:W-:-:S10]  /*02a0*/  DFMA R2, R8, R12, R2 ;  /* 0x0000000c0802722b */ /* 0x000fd40000000002 */
[----:B------:R-:W-:-:S05]  /*02b0*/  FFMA R8, RZ, R7, R3 ;  /* 0x00000007ff087223 */ /* 0x000fca0000000003 */
[----:B------:R-:W-:-:S13]  /*02c0*/  FSETP.GT.AND P0, PT, |R8|, 1.469367938527859385e-39, PT ;  /* 0x001000000800780b */ /* 0x000fda0003f04200 */
[----:B------:R-:W-:Y:S05]  /*02d0*/  @P0 BRA P1, `(.L_x_180) ;  /* 0x0000000000080947 */ /* 0x000fea0000800000 */
[----:B------:R-:W-:-:S07]  /*02e0*/  MOV R12, 0x300 ;  /* 0x00000300000c7802 */ /* 0x000fce0000000f00 */
[----:B------:R-:W-:Y:S05]  /*02f0*/  CALL.REL.NOINC `($__internal_17_$__cuda_sm20_div_rn_f64_full) ;  /* 0x0000000000187944 */ /* 0x000fea0003c00000 */
.L_x_180:
[----:B------:R-:W-:Y:S05]  /*0300*/  BSYNC.RECONVERGENT B0 ;  /* 0x0000000000007941 */ /* 0x000fea0003800200 */
.L_x_179:
[----:B------:R-:W0:Y:S02]  /*0310*/  LDCU.64 UR6, c[0x0][0x390] ;  /* 0x00007200ff0677ac */ /* 0x000e240008000a00 */
[----:B0-----:R-:W-:-:S04]  /*0320*/  IADD3 R4, P0, PT, R0, UR6, RZ ;  /* 0x0000000600047c10 */ /* 0x001fc8000ff1e0ff */
[----:B------:R-:W-:-:S05]  /*0330*/  IADD3.X R5, PT, PT, R10, UR7, RZ, P0, !PT ;  /* 0x000000070a057c10 */ /* 0x000fca00087fe4ff */
[----:B------:R-:W-:Y:S01]  /*0340*/  STG.E.64 desc[UR4][R4.64], R2 ;  /* 0x0000000204007986 */ /* 0x000fe2000c101b04 */
[----:B------:R-:W-:Y:S05]  /*0350*/  EXIT ;  /* 0x000000000000794d */ /* 0x000fea0003800000 */
        .weak           $__internal_17_$__cuda_sm20_div_rn_f64_full
        .type           $__internal_17_$__cuda_sm20_div_rn_f64_full,@function
        .size           $__internal_17_$__cuda_sm20_div_rn_f64_full,(.L_x_464 - $__internal_17_$__cuda_sm20_div_rn_f64_full)
$__internal_17_$__cuda_sm20_div_rn_f64_full:
        /* <DEDUP_REMOVED lines=8> */
[----:B------:R-:W-:-:S05]  /*03e0*/  LOP3.LUT R11, R5, 0x7ff00000, RZ, 0xc0, !PT ;  /* 0x7ff00000050b7812 */ /* 0x000fca00078ec0ff */
[----:B------:R-:W-:-:S04]  /*03f0*/  @!P0 DMUL R2, R6, 8.98846567431157953865e+307 ;  /* 0x7fe0000006028828 */ /* 0x000fc80000000000 */
[----:B------:R-:W-:Y:S02]  /*0400*/  @!P2 LOP3.LUT R18, R7, 0x7ff00000, RZ, 0xc0, !PT ;  /* 0x7ff000000712a812 */ /* 0x000fe400078ec0ff */
[----:B------:R-:W0:Y:S02]  /*0410*/  MUFU.RCP64H R9, R3 ;  /* 0x0000000300097308 */ /* 0x000e240000001800 */
[----:B------:R-:W-:Y:S01]  /*0420*/  @!P2 ISETP.GE.U32.AND P3, PT, R11, R18, PT ;  /* 0x000000120b00a20c */ /* 0x000fe20003f66070 */
[----:B------:R-:W-:Y:S01]  /*0430*/  @!P2 IMAD.MOV.U32 R18, RZ, RZ, RZ ;  /* 0x000000ffff12a224 */ /* 0x000fe200078e00ff */
[----:B0-----:R-:W-:-:S08]  /*0440*/  DFMA R14, R8, -R2, 1 ;  /* 0x3ff00000080e742b */ /* 0x001fd00000000802 */
[----:B------:R-:W-:Y:S01]  /*0450*/  DFMA R16, R14, R14, R14 ;  /* 0x0000000e0e10722b */ /* 0x000fe2000000000e */
[----:B------:R-:W-:Y:S02]  /*0460*/  LOP3.LUT R14, R7, 0x7ff00000, RZ, 0xc0, !PT ;  /* 0x7ff00000070e7812 */ /* 0x000fe400078ec0ff */
[----:B------:R-:W-:Y:S02]  /*0470*/  @!P2 SEL R15, R13, 0x63400000, !P3 ;  /* 0x634000000d0fa807 */ /* 0x000fe40005800000 */
[----:B------:R-:W-:-:S03]  /*0480*/  ISETP.GE.U32.AND P1, PT, R11, R14, PT ;  /* 0x0000000e0b00720c */ /* 0x000fc60003f26070 */
[----:B------:R-:W-:Y:S01]  /*0490*/  DFMA R16, R8, R16, R8 ;  /* 0x000000100810722b */ /* 0x000fe20000000008 */
[--C-:B------:R-:W-:Y:S01]  /*04a0*/  @!P2 LOP3.LUT R15, R15, 0x80000000, R5.reuse, 0xf8, !PT ;  /* 0x800000000f0fa812 */ /* 0x100fe200078ef805 */
[----:B------:R-:W-:Y:S01]  /*04b0*/  IMAD.MOV.U32 R8, RZ, RZ, R4 ;  /* 0x000000ffff087224 */ /* 0x000fe200078e0004 */
[----:B------:R-:W-:Y:S02]  /*04c0*/  SEL R9, R13, 0x63400000, !P1 ;  /* 0x634000000d097807 */ /* 0x000fe40004800000 */
[----:B------:R-:W-:Y:S02]  /*04d0*/  @!P2 LOP3.LUT R19, R15, 0x100000, RZ, 0xfc, !PT ;  /* 0x001000000f13a812 */ /* 0x000fe400078efcff */
[----:B------:R-:W-:Y:S01]  /*04e0*/  LOP3.LUT R9, R9, 0x800fffff, R5, 0xf8, !PT ;  /* 0x800fffff09097812 */ /* 0x000fe200078ef805 */
[----:B------:R-:W-:-:S05]  /*04f0*/  DFMA R20, R16, -R2, 1 ;  /* 0x3ff000001014742b */ /* 0x000fca0000000802 */
[----:B------:R-:W-:-:S03]  /*0500*/  @!P2 DFMA R8, R8, 2, -R18 ;  /* 0x400000000808a82b */ /* 0x000fc60000000812 */
[----:B------:R-:W-:Y:S01]  /*0510*/  DFMA R16, R16, R20, R16 ;  /* 0x000000141010722b */ /* 0x000fe20000000010 */
[----:B------:R-:W-:Y:S02]  /*0520*/  IMAD.MOV.U32 R21, RZ, RZ, R11 ;  /* 0x000000ffff157224 */ /* 0x000fe400078e000b */
[----:B------:R-:W-:Y:S01]  /*0530*/  IMAD.MOV.U32 R20, RZ, RZ, R14 ;  /* 0x000000ffff147224 */ /* 0x000fe200078e000e */
[----:B------:R-:W-:-:S03]  /*0540*/  @!P0 LOP3.LUT R20, R3, 0x7ff00000, RZ, 0xc0, !PT ;  /* 0x7ff0000003148812 */ /* 0x000fc600078ec0ff */
[----:B------:R-:W-:Y:S01]  /*0550*/  @!P2 LOP3.LUT R21, R9, 0x7ff00000, RZ, 0xc0, !PT ;  /* 0x7ff000000915a812 */ /* 0x000fe200078ec0ff */
[----:B------:R-:W-:Y:S01]  /*0560*/  DMUL R18, R16, R8 ;  /* 0x0000000810127228 */ /* 0x000fe20000000000 */
[----:B------:R-:W-:-:S03]  /*0570*/  VIADD R23, R20, 0xffffffff ;  /* 0xffffffff14177836 */ /* 0x000fc60000000000 */
[----:B------:R-:W-:-:S04]  /*0580*/  VIADD R22, R21, 0xffffffff ;  /* 0xffffffff15167836 */ /* 0x000fc80000000000 */
        /* <DEDUP_REMOVED lines=24> */
[----:B------:R-:W-:Y:S01]  /*0710*/  IMAD.MOV.U32 R2, RZ, RZ, RZ ;  /* 0x000000ffff027224 */ /* 0x000fe200078e00ff */
[----:B------:R-:W-:-:S05]  /*0720*/  IADD3 R11, PT, PT, -R11, -0x43300000, RZ ;  /* 0xbcd000000b0b7810 */ /* 0x000fca0007ffe1ff */
[----:B------:R-:W-:-:S03]  /*0730*/  DFMA R2, R16, -R2, R14 ;  /* 0x800000021002722b */ /* 0x000fc6000000000e */
[----:B------:R-:W-:-:S07]  /*0740*/  LOP3.LUT R7, R5, R7, RZ, 0x3c, !PT ;  /* 0x0000000705077212 */ /* 0x000fce00078e3cff */
[----:B------:R-:W-:-:S04]  /*0750*/  FSETP.NEU.AND P0, PT, |R3|, R11, PT ;  /* 0x0000000b0300720b */ /* 0x000fc80003f0d200 */
[----:B------:R-:W-:Y:S02]  /*0760*/  FSEL R16, R4, R16, !P0 ;  /* 0x0000001004107208 */ /* 0x000fe40004000000 */
[----:B------:R-:W-:Y:S01]  /*0770*/  FSEL R17, R7, R17, !P0 ;  /* 0x0000001107117208 */ /* 0x000fe20004000000 */
[----:B------:R-:W-:Y:S06]  /*0780*/  BRA `(.L_x_183) ;  /* 0x0000000000547947 */ /* 0x000fec0003800000 */
.L_x_182:
        /* <DEDUP_REMOVED lines=16> */
.L_x_185:
[----:B------:R-:W-:Y:S01]  /*0890*/  LOP3.LUT R17, R7, 0x80000, RZ, 0xfc, !PT ;  /* 0x0008000007117812 */ /* 0x000fe200078efcff */
[----:B------:R-:W-:Y:S01]  /*08a0*/  IMAD.MOV.U32 R16, RZ, RZ, R6 ;  /* 0x000000ffff107224 */ /* 0x000fe200078e0006 */
[----:B------:R-:W-:Y:S06]  /*08b0*/  BRA `(.L_x_183) ;  /* 0x0000000000087947 */ /* 0x000fec0003800000 */
.L_x_184:
[----:B------:R-:W-:Y:S01]  /*08c0*/  LOP3.LUT R17, R5, 0x80000, RZ, 0xfc, !PT ;  /* 0x0008000005117812 */ /* 0x000fe200078efcff */
[----:B------:R-:W-:-:S07]  /*08d0*/  IMAD.MOV.U32 R16, RZ, RZ, R4 ;  /* 0x000000ffff107224 */ /* 0x000fce00078e0004 */
.L_x_183:
[----:B------:R-:W-:Y:S05]  /*08e0*/  BSYNC.RECONVERGENT B1 ;  /* 0x0000000000017941 */ /* 0x000fea0003800200 */
.L_x_181:
[----:B------:R-:W-:Y:S02]  /*08f0*/  IMAD.MOV.U32 R13, RZ, RZ, 0x0 ;  /* 0x00000000ff0d7424 */ /* 0x000fe400078e00ff */
[----:B------:R-:W-:Y:S02]  /*0900*/  IMAD.MOV.U32 R2, RZ, RZ, R16 ;  /* 0x000000ffff027224 */ /* 0x000fe400078e0010 */
[----:B------:R-:W-:Y:S01]  /*0910*/  IMAD.MOV.U32 R3, RZ, RZ, R17 ;  /* 0x000000ffff037224 */ /* 0x000fe200078e0011 */
[----:B------:R-:W-:Y:S06]  /*0920*/  RET.REL.NODEC R12 `(loss_linear_batch_mse_derive_double) ;  /* 0xfffffff40cb47950 */ /* 0x000fec0003c3ffff */
.L_x_186:
        /* <DEDUP_REMOVED lines=13> */
.L_x_464:


//--------------------- .text.loss_linear_batch_mse_derive_float --------------------------
	.section	.text.loss_linear_batch_mse_derive_float,"ax",@progbits
	.align	128
        .global         loss_linear_batch_mse_derive_float
        .type           loss_linear_batch_mse_derive_float,@function
        .size           loss_linear_batch_mse_derive_float,(.L_x_465 - loss_linear_batch_mse_derive_float)
        .other          loss_linear_batch_mse_derive_float,@"STO_CUDA_ENTRY STV_DEFAULT"
loss_linear_batch_mse_derive_float:
.text.loss_linear_batch_mse_derive_float:
        /* <DEDUP_REMOVED lines=27> */
[----:B-1----:R-:W2:Y:S04]  /*01b0*/  LDG.E R9, desc[UR4][R8.64] ;  /* 0x0000000408097981 */ /* 0x002ea8000c1e1900 */
[----:B------:R-:W2:Y:S01]  /*01c0*/  LDG.E R0, desc[UR4][R6.64] ;  /* 0x0000000406007981 */ /* 0x000ea2000c1e1900 */
[----:B------:R-:W-:-:S04]  /*01d0*/  I2FP.F32.S32 R3, UR7 ;  /* 0x0000000700037c45 */ /* 0x000fc80008201400 */
[----:B------:R-:W0:Y:S01]  /*01e0*/  MUFU.RCP R10, R3 ;  /* 0x00000003000a7308 */ /* 0x000e220000001000 */
[----:B------:R-:W-:Y:S01]  /*01f0*/  BSSY.RECONVERGENT B0, `(.L_x_187) ;  /* 0x000000c000007945 */ /* 0x000fe20003800200 */
[----:B0-----:R-:W-:-:S04]  /*0200*/  FFMA R5, -R3, R10, 1 ;  /* 0x3f80000003057423 */ /* 0x001fc8000000010a */
[----:B------:R-:W-:Y:S01]  /*0210*/  FFMA R5, R10, R5, R10 ;  /* 0x000000050a057223 */ /* 0x000fe2000000000a */
[----:B--2---:R-:W-:-:S04]  /*0220*/  FADD R0, R0, -R9 ;  /* 0x8000000900007221 */ /* 0x004fc80000000000 */
[----:B------:R-:W0:Y:S01]  /*0230*/  FCHK P0, R0, R3 ;  /* 0x0000000300007302 */ /* 0x000e220000000000 */
[----:B------:R-:W-:-:S04]  /*0240*/  FFMA R10, R0, R5, RZ ;  /* 0x00000005000a7223 */ /* 0x000fc800000000ff */
[----:B------:R-:W-:-:S04]  /*0250*/  FFMA R11, -R3, R10, R0 ;  /* 0x0000000a030b7223 */ /* 0x000fc80000000100 */
[----:B------:R-:W-:Y:S01]  /*0260*/  FFMA R11, R5, R11, R10 ;  /* 0x0000000b050b7223 */ /* 0x000fe2000000000a */
[----:B0-----:R-:W-:Y:S06]  /*0270*/  @!P0 BRA `(.L_x_188) ;  /* 0x00000000000c8947 */ /* 0x001fec0003800000 */
[----:B------:R-:W-:-:S07]  /*0280*/  MOV R6, 0x2a0 ;  /* 0x000002a000067802 */ /* 0x000fce0000000f00 */
[----:B------:R-:W-:Y:S05]  /*0290*/  CALL.REL.NOINC `($__internal_18_$__cuda_sm3x_div_rn_noftz_f32_slowpath) ;  /* 0x00000000001c7944 */ /* 0x000fea0003c00000 */
[----:B------:R-:W-:-:S07]  /*02a0*/  IMAD.MOV.U32 R11, RZ, RZ, R0 ;  /* 0x000000ffff0b7224 */ /* 0x000fce00078e0000 */
.L_x_188:
[----:B------:R-:W-:Y:S05]  /*02b0*/  BSYNC.RECONVERGENT B0 ;  /* 0x0000000000007941 */ /* 0x000fea0003800200 */
.L_x_187:
[----:B------:R-:W0:Y:S02]  /*02c0*/  LDCU.64 UR6, c[0x0][0x390] ;  /* 0x00007200ff0677ac */ /* 0x000e240008000a00 */
[----:B0-----:R-:W-:-:S04]  /*02d0*/  IADD3 R4, P0, PT, R4, UR6, RZ ;  /* 0x0000000604047c10 */ /* 0x001fc8000ff1e0ff */
[----:B------:R-:W-:-:S05]  /*02e0*/  IADD3.X R5, PT, PT, R2, UR7, RZ, P0, !PT ;  /* 0x0000000702057c10 */ /* 0x000fca00087fe4ff */
[----:B------:R-:W-:Y:S01]  /*02f0*/  STG.E desc[UR4][R4.64], R11 ;  /* 0x0000000b04007986 */ /* 0x000fe2000c101904 */
[----:B------:R-:W-:Y:S05]  /*0300*/  EXIT ;  /* 0x000000000000794d */ /* 0x000fea0003800000 */
        .weak           $__internal_18_$__cuda_sm3x_div_rn_noftz_f32_slowpath
        .type           $__internal_18_$__cuda_sm3x_div_rn_noftz_f32_slowpath,@function
        .size           $__internal_18_$__cuda_sm3x_div_rn_noftz_f32_slowpath,(.L_x_465 - $__internal_18_$__cuda_sm3x_div_rn_noftz_f32_slowpath)
$__internal_18_$__cuda_sm3x_div_rn_noftz_f32_slowpath:
        /* <DEDUP_REMOVED lines=36> */
.L_x_190:
        /* <DEDUP_REMOVED lines=29> */
[CC--:B------:R-:W-:Y:S01]  /*0720*/  FFMA.RZ R3, R12.reuse, R8.reuse, R13 ;  /* 0x000000080c037223 */ /* 0x0c0fe2000000c00d */
[C---:B------:R-:W-:Y:S01]  /*0730*/  VIADD R10, R7.reuse, 0x20 ;  /* 0x00000020070a7836 */ /* 0x040fe20000000000 */
[C---:B------:R-:W-:Y:S02]  /*0740*/  ISETP.NE.AND P2, PT, R7.reuse, RZ, PT ;  /* 0x000000ff0700720c */ /* 0x040fe40003f45270 */
[----:B------:R-:W-:Y:S01]  /*0750*/  ISETP.NE.AND P1, PT, R7, RZ, PT ;  /* 0x000000ff0700720c */ /* 0x000fe20003f25270 */
[----:B------:R-:W-:Y:S01]  /*0760*/  IMAD.MOV R7, RZ, RZ, -R7 ;  /* 0x000000ffff077224 */ /* 0x000fe200078e0a07 */
[----:B------:R-:W-:Y:S01]  /*0770*/  LOP3.LUT R5, R3, 0x7fffff, RZ, 0xc0, !PT ;  /* 0x007fffff03057812 */ /* 0x000fe200078ec0ff */
[CCC-:B------:R-:W-:Y:S01]  /*0780*/  FFMA.RP R3, R12.reuse, R8.reuse, R13.reuse ;  /* 0x000000080c037223 */ /* 0x1c0fe2000000800d */
[----:B------:R-:W-:Y:S02]  /*0790*/  FFMA.RM R8, R12, R8, R13 ;  /* 0x000000080c087223 */ /* 0x000fe4000000400d */
[----:B------:R-:W-:-:S03]  /*07a0*/  LOP3.LUT R5, R5, 0x800000, RZ, 0xfc, !PT ;  /* 0x0080000005057812 */ /* 0x000fc600078efcff */
        /* <DEDUP_REMOVED lines=13> */
.L_x_197:
[----:B------:R-:W-:-:S04]  /*0880*/  LOP3.LUT R0, R0, 0x80000000, RZ, 0xc0, !PT ;  /* 0x8000000000007812 */ /* 0x000fc800078ec0ff */
[----:B------:R-:W-:Y:S01]  /*0890*/  LOP3.LUT R0, R0, 0x7f800000, RZ, 0xfc, !PT ;  /* 0x7f80000000007812 */ /* 0x000fe200078efcff */
[----:B------:R-:W-:Y:S06]  /*08a0*/  BRA `(.L_x_198) ;  /* 0x0000000000047947 */ /* 0x000fec0003800000 */
.L_x_196:
[----:B------:R-:W-:-:S07]  /*08b0*/  IMAD R0, R5, 0x800000, R0 ;  /* 0x0080000005007824 */ /* 0x000fce00078e0200 */
.L_x_198:
[----:B------:R-:W-:Y:S05]  /*08c0*/  BSYNC.RECONVERGENT B2 ;  /* 0x0000000000027941 */ /* 0x000fea0003800200 */
.L_x_195:
[----:B------:R-:W-:Y:S05]  /*08d0*/  BRA `(.L_x_199) ;  /* 0x0000000000207947 */ /* 0x000fea0003800000 */
.L_x_194:
[----:B------:R-:W-:-:S04]  /*08e0*/  LOP3.LUT R0, R9, 0x80000000, R8, 0x48, !PT ;  /* 0x8000000009007812 */ /* 0x000fc800078e4808 */
[----:B------:R-:W-:Y:S01]  /*08f0*/  LOP3.LUT R0, R0, 0x7f800000, RZ, 0xfc, !PT ;  /* 0x7f80000000007812 */ /* 0x000fe200078efcff */
[----:B------:R-:W-:Y:S06]  /*0900*/  BRA `(.L_x_199) ;  /* 0x0000000000147947 */ /* 0x000fec0003800000 */
.L_x_193:
[----:B------:R-:W-:Y:S01]  /*0910*/  LOP3.LUT R0, R9, 0x80000000, R8, 0x48, !PT ;  /* 0x8000000009007812 */ /* 0x000fe200078e4808 */
[----:B------:R-:W-:Y:S06]  /*0920*/  BRA `(.L_x_199) ;  /* 0x00000000000c7947 */ /* 0x000fec0003800000 */
.L_x_192:
[----:B------:R-:W0:Y:S01]  /*0930*/  MUFU.RSQ R0, -QNAN ;  /* 0xffc0000000007908 */ /* 0x000e220000001400 */
[----:B------:R-:W-:Y:S05]  /*0940*/  BRA `(.L_x_199) ;  /* 0x0000000000047947 */ /* 0x000fea0003800000 */
.L_x_191:
[----:B------:R-:W-:-:S07]  /*0950*/  FADD.FTZ R0, R0, R3 ;  /* 0x0000000300007221 */ /* 0x000fce0000010000 */
.L_x_199:
[----:B------:R-:W-:Y:S05]  /*0960*/  BSYNC.RECONVERGENT B1 ;  /* 0x0000000000017941 */ /* 0x000fea0003800200 */
.L_x_189:
[----:B------:R-:W-:-:S04]  /*0970*/  IMAD.MOV.U32 R7, RZ, RZ, 0x0 ;  /* 0x00000000ff077424 */ /* 0x000fc800078e00ff */
[----:B0-----:R-:W-:Y:S05]  /*0980*/  RET.REL.NODEC R6 `(loss_linear_batch_mse_derive_float) ;  /* 0xfffffff4069c7950 */ /* 0x001fea0003c3ffff */
.L_x_200:
        /* <DEDUP_REMOVED lines=15> */
.L_x_465:


//--------------------- .text.loss_linear_batch_by_canonical_link_double --------------------------
	.section	.text.loss_linear_batch_by_canonical_link_double,"ax",@progbits
	.align	128
        .global         loss_linear_batch_by_canonical_link_double
        .type           loss_linear_batch_by_canonical_link_double,@function
        .size           loss_linear_batch_by_canonical_link_double,(.L_x_466 - loss_linear_batch_by_canonical_link_double)
        .other          loss_linear_batch_by_canonical_link_double,@"STO_CUDA_ENTRY STV_DEFAULT"
loss_linear_batch_by_canonical_link_double:
.text.loss_linear_batch_by_canonical_link_double:
        /* <DEDUP_REMOVED lines=47> */
[----:B------:R-:W-:Y:S05]  /*02f0*/  CALL.REL.NOINC `($__internal_19_$__cuda_sm20_div_rn_f64_full) ;  /* 0x0000000000187944 */ /* 0x000fea0003c00000 */
.L_x_202:
[----:B------:R-:W-:Y:S05]  /*0300*/  BSYNC.RECONVERGENT B0 ;  /* 0x0000000000007941 */ /* 0x000fea0003800200 */
.L_x_201:
[----:B------:R-:W0:Y:S02]  /*0310*/  LDCU.64 UR6, c[0x0][0x390] ;  /* 0x00007200ff0677ac */ /* 0x000e240008000a00 */
[----:B0-----:R-:W-:-:S04]  /*0320*/  IADD3 R4, P0, PT, R0, UR6, RZ ;  /* 0x0000000600047c10 */ /* 0x001fc8000ff1e0ff */
[----:B------:R-:W-:-:S05]  /*0330*/  IADD3.X R5, PT, PT, R10, UR7, RZ, P0, !PT ;  /* 0x000000070a057c10 */ /* 0x000fca00087fe4ff */
[----:B------:R-:W-:Y:S01]  /*0340*/  STG.E.64 desc[UR4][R4.64], R2 ;  /* 0x0000000204007986 */ /* 0x000fe2000c101b04 */
[----:B------:R-:W-:Y:S05]  /*0350*/  EXIT ;  /* 0x000000000000794d */ /* 0x000fea0003800000 */
        .weak           $__internal_19_$__cuda_sm20_div_rn_f64_full
        .type           $__internal_19_$__cuda_sm20_div_rn_f64_full,@function
        .size           $__internal_19_$__cuda_sm20_div_rn_f64_full,(.L_x_466 - $__internal_19_$__cuda_sm20_div_rn_f64_full)
$__internal_19_$__cuda_sm20_div_rn_f64_full:
        /* <DEDUP_REMOVED lines=67> */
.L_x_204:
        /* <DEDUP_REMOVED lines=16> */
.L_x_207:
[----:B------:R-:W-:Y:S01]  /*0890*/  LOP3.LUT R17, R7, 0x80000, RZ, 0xfc, !PT ;  /* 0x0008000007117812 */ /* 0x000fe200078efcff */
[----:B------:R-:W-:Y:S01]  /*08a0*/  IMAD.MOV.U32 R16, RZ, RZ, R6 ;  /* 0x000000ffff107224 */ /* 0x000fe200078e0006 */
[----:B------:R-:W-:Y:S06]  /*08b0*/  BRA `(.L_x_205) ;  /* 0x0000000000087947 */ /* 0x000fec0003800000 */
.L_x_206:
[----:B------:R-:W-:Y:S01]  /*08c0*/  LOP3.LUT R17, R5, 0x80000, RZ, 0xfc, !PT ;  /* 0x0008000005117812 */ /* 0x000fe200078efcff */
[----:B------:R-:W-:-:S07]  /*08d0*/  IMAD.MOV.U32 R16, RZ, RZ, R4 ;  /* 0x000000ffff107224 */ /* 0x000fce00078e0004 */
.L_x_205:
[----:B------:R-:W-:Y:S05]  /*08e0*/  BSYNC.RECONVERGENT B1 ;  /* 0x0000000000017941 */ /* 0x000fea0003800200 */
.L_x_203:
[----:B------:R-:W-:Y:S02]  /*08f0*/  IMAD.MOV.U32 R13, RZ, RZ, 0x0 ;  /* 0x00000000ff0d7424 */ /* 0x000fe400078e00ff */
[----:B------:R-:W-:Y:S02]  /*0900*/  IMAD.MOV.U32 R2, RZ, RZ, R16 ;  /* 0x000000ffff027224 */ /* 0x000fe400078e0010 */
[----:B------:R-:W-:Y:S01]  /*0910*/  IMAD.MOV.U32 R3, RZ, RZ, R17 ;  /* 0x000000ffff037224 */ /* 0x000fe200078e0011 */
[----:B------:R-:W-:Y:S06]  /*0920*/  RET.REL.NODEC R12 `(loss_linear_batch_by_canonical_link_double) ;  /* 0xfffffff40cb47950 */ /* 0x000fec0003c3ffff */
.L_x_208:
        /* <DEDUP_REMOVED lines=13> */
.L_x_466:


//--------------------- .text.loss_linear_batch_by_canonical_link_float --------------------------
	.section	.text.loss_linear_batch_by_canonical_link_float,"ax",@progbits
	.align	128
        .global         loss_linear_batch_by_canonical_link_float
        .type           loss_linear_batch_by_canonical_link_float,@function
        .size           loss_linear_batch_by_canonical_link_float,(.L_x_467 - loss_linear_batch_by_canonical_link_float)
        .other          loss_linear_batch_by_canonical_link_float,@"STO_CUDA_ENTRY STV_DEFAULT"
loss_linear_batch_by_canonical_link_float:
.text.loss_linear_batch_by_canonical_link_float:
        /* <DEDUP_REMOVED lines=41> */
[----:B------:R-:W-:Y:S05]  /*0290*/  CALL.REL.NOINC `($__internal_20_$__cuda_sm3x_div_rn_noftz_f32_slowpath) ;  /* 0x00000000001c7944 */ /* 0x000fea0003c00000 */
[----:B------:R-:W-:-:S07]  /*02a0*/  IMAD.MOV.U32 R11, RZ, RZ, R0 ;  /* 0x000000ffff0b7224 */ /* 0x000fce00078e0000 */
.L_x_210:
[----:B------:R-:W-:Y:S05]  /*02b0*/  BSYNC.RECONVERGENT B0 ;  /* 0x0000000000007941 */ /* 0x000fea0003800200 */
.L_x_209:
[----:B------:R-:W0:Y:S02]  /*02c0*/  LDCU.64 UR6, c[0x0][0x390] ;  /* 0x00007200ff0677ac */ /* 0x000e240008000a00 */
[----:B0-----:R-:W-:-:S04]  /*02d0*/  IADD3 R4, P0, PT, R4, UR6, RZ ;  /* 0x0000000604047c10 */ /* 0x001fc8000ff1e0ff */
[----:B------:R-:W-:-:S05]  /*02e0*/  IADD3.X R5, PT, PT, R2, UR7, RZ, P0, !PT ;  /* 0x0000000702057c10 */ /* 0x000fca00087fe4ff */
[----:B------:R-:W-:Y:S01]  /*02f0*/  STG.E desc[UR4][R4.64], R11 ;  /* 0x0000000b04007986 */ /* 0x000fe2000c101904 */
[----:B------:R-:W-:Y:S05]  /*0300*/  EXIT ;  /* 0x000000000000794d */ /* 0x000fea0003800000 */
        .weak           $__internal_20_$__cuda_sm3x_div_rn_noftz_f32_slowpath
        .type           $__internal_20_$__cuda_sm3x_div_rn_noftz_f32_slowpath,@function
        .size           $__internal_20_$__cuda_sm3x_div_rn_noftz_f32_slowpath,(.L_x_467 - $__internal_20_$__cuda_sm3x_div_rn_noftz_f32_slowpath)
$__internal_20_$__cuda_sm3x_div_rn_noftz_f32_slowpath:
        /* <DEDUP_REMOVED lines=36> */
.L_x_212:
        /* <DEDUP_REMOVED lines=51> */
.L_x_219:
[----:B------:R-:W-:-:S04]  /*0880*/  LOP3.LUT R0, R0, 0x80000000, RZ, 0xc0, !PT ;  /* 0x8000000000007812 */ /* 0x000fc800078ec0ff */
[----:B------:R-:W-:Y:S01]  /*0890*/  LOP3.LUT R0, R0, 0x7f800000, RZ, 0xfc, !PT ;  /* 0x7f80000000007812 */ /* 0x000fe200078efcff */
[----:B------:R-:W-:Y:S06]  /*08a0*/  BRA `(.L_x_220) ;  /* 0x0000000000047947 */ /* 0x000fec0003800000 */
.L_x_218:
[----:B------:R-:W-:-:S07]  /*08b0*/  IMAD R0, R5, 0x800000, R0 ;  /* 0x0080000005007824 */ /* 0x000fce00078e0200 */
.L_x_220:
[----:B------:R-:W-:Y:S05]  /*08c0*/  BSYNC.RECONVERGENT B2 ;  /* 0x0000000000027941 */ /* 0x000fea0003800200 */
.L_x_217:
[----:B------:R-:W-:Y:S05]  /*08d0*/  BRA `(.L_x_221) ;  /* 0x0000000000207947 */ /* 0x000fea0003800000 */
.L_x_216:
[----:B------:R-:W-:-:S04]  /*08e0*/  LOP3.LUT R0, R9, 0x80000000, R8, 0x48, !PT ;  /* 0x8000000009007812 */ /* 0x000fc800078e4808 */
[----:B------:R-:W-:Y:S01]  /*08f0*/  LOP3.LUT R0, R0, 0x7f800000, RZ, 0xfc, !PT ;  /* 0x7f80000000007812 */ /* 0x000fe200078efcff */
[----:B------:R-:W-:Y:S06]  /*0900*/  BRA `(.L_x_221) ;  /* 0x0000000000147947 */ /* 0x000fec0003800000 */
.L_x_215:
[----:B------:R-:W-:Y:S01]  /*0910*/  LOP3.LUT R0, R9, 0x80000000, R8, 0x48, !PT ;  /* 0x8000000009007812 */ /* 0x000fe200078e4808 */
[----:B------:R-:W-:Y:S06]  /*0920*/  BRA `(.L_x_221) ;  /* 0x00000000000c7947 */ /* 0x000fec0003800000 */
.L_x_214:
[----:B------:R-:W0:Y:S01]  /*0930*/  MUFU.RSQ R0, -QNAN ;  /* 0xffc0000000007908 */ /* 0x000e220000001400 */
[----:B------:R-:W-:Y:S05]  /*0940*/  BRA `(.L_x_221) ;  /* 0x0000000000047947 */ /* 0x000fea0003800000 */
.L_x_213:
[----:B------:R-:W-:-:S07]  /*0950*/  FADD.FTZ R0, R0, R3 ;  /* 0x0000000300007221 */ /* 0x000fce0000010000 */
.L_x_221:
[----:B------:R-:W-:Y:S05]  /*0960*/  BSYNC.RECONVERGENT B1 ;  /* 0x0000000000017941 */ /* 0x000fea0003800200 */
.L_x_211:
[----:B------:R-:W-:-:S04]  /*0970*/  IMAD.MOV.U32 R7, RZ, RZ, 0x0 ;  /* 0x00000000ff077424 */ /* 0x000fc800078e00ff */
[----:B0-----:R-:W-:Y:S05]  /*0980*/  RET.REL.NODEC R6 `(loss_linear_batch_by_canonical_link_float) ;  /* 0xfffffff4069c7950 */ /* 0x001fea0003c3ffff */
.L_x_222:
        /* <DEDUP_REMOVED lines=15> */
.L_x_467:


//--------------------- .text.linear_gradient_batch_double --------------------------
	.section	.text.linear_gradient_batch_double,"ax",@progbits
	.align	128
        .global         linear_gradient_batch_double
        .type           linear_gradient_batch_double,@function
        .size           linear_gradient_batch_double,(.L_x_468 - linear_gradient_batch_double)
        .other          linear_gradient_batch_double,@"STO_CUDA_ENTRY STV_DEFAULT"
linear_gradient_batch_double:
.text.linear_gradient_batch_double:
[----:B------:R-:W-:Y:S08]  /*0000*/  LDC R1, c[0x0][0x37c] ;  /* 0x0000df00ff017b82 */ /* 0x000ff00000000800 */
[----:B------:R-:W0:Y:S08]  /*0010*/  S2UR UR4, SR_CTAID.X ;  /* 0x00000000000479c3 */ /* 0x000e300000002500 */
[----:B------:R-:W0:Y:S02]  /*0020*/  LDC.64 R2, c[0x0][0x3a8] ;  /* 0x0000ea00ff027b82 */ /* 0x000e240000000a00 */
[----:B0-----:R-:W-:-:S04]  /*0030*/  ISETP.LE.U32.AND P0, PT, R2, UR4, PT ;  /* 0x0000000402007c0c */ /* 0x001fc8000bf03070 */
[----:B------:R-:W-:-:S13]  /*0040*/  ISETP.GE.U32.AND.EX P0, PT, RZ, R3, PT, P0 ;  /* 0x00000003ff00720c */ /* 0x000fda0003f06100 */
[----:B------:R-:W-:Y:S05]  /*0050*/  @P0 EXIT ;  /* 0x000000000000094d */ /* 0x000fea0003800000 */
[----:B------:R-:W0:Y:S01]  /*0060*/  S2R R3, SR_CTAID.Z ;  /* 0x0000000000037919 */ /* 0x000e220000002700 */
[----:B------:R-:W0:Y:S01]  /*0070*/  LDCU UR5, c[0x0][0x360] ;  /* 0x00006c00ff0577ac */ /* 0x000e220008000800 */
[----:B------:R-:W0:Y:S01]  /*0080*/  S2R R0, SR_TID.X ;  /* 0x0000000000007919 */ /* 0x000e220000002100 */
[----:B------:R-:W1:Y:S01]  /*0090*/  LDCU.64 UR6, c[0x0][0x3b0] ;  /* 0x00007600ff0677ac */ /* 0x000e620008000a00 */
[----:B0-----:R-:W-:-:S05]  /*00a0*/  IMAD R2, R3, UR5, R0 ;  /* 0x0000000503027c24 */ /* 0x001fca000f8e0200 */
[----:B-1----:R-:W-:-:S04]  /*00b0*/  ISETP.GE.U32.AND P0, PT, R2, UR6, PT ;  /* 0x0000000602007c0c */ /* 0x002fc8000bf06070 */
[----:B------:R-:W-:-:S13]  /*00c0*/  ISETP.GE.U32.AND.EX P0, PT, RZ, UR7, PT, P0 ;  /* 0x00000007ff007c0c */ /* 0x000fda000bf06100 */
[----:B------:R-:W-:Y:S05]  /*00d0*/  @P0 EXIT ;  /* 0x000000000000094d */ /* 0x000fea0003800000 */
[----:B------:R-:W0:Y:S02]  /*00e0*/  LDCU UR5, c[0x0][0x3a4] ;  /* 0x00007480ff0577ac */ /* 0x000e240008000800 */
[----:B0-----:R-:W-:-:S09]  /*00f0*/  UISETP.NE.U32.AND UP0, UPT, UR5, URZ, UPT ;  /* 0x000000ff0500728c */ /* 0x001fd2000bf05070 */
[----:B------:R-:W-:Y:S05]  /*0100*/  BRA.U UP0, `(.L_x_223) ;  /* 0x0000000100547547 */ /* 0x000fea000b800000 */
[----:B------:R-:W0:Y:S02]  /*0110*/  LDC R6, c[0x0][0x3a0] ;  /* 0x0000e800ff067b82 */ /* 0x000e240000000800 */
[----:B0-----:R-:W0:Y:S01]  /*0120*/  I2F.U32.RP R3, R6 ;  /* 0x0000000600037306 */ /* 0x001e220000209000 */
[----:B------:R-:W-:-:S07]  /*0130*/  ISETP.NE.U32.AND P2, PT, R6, RZ, PT ;  /* 0x000000ff0600720c */ /* 0x000fce0003f45070 */
[----:B0-----:R-:W0:Y:S02]  /*0140*/  MUFU.RCP R3, R3 ;  /* 0x0000000300037308 */ /* 0x001e240000001000 */
[----:B0-----:R-:W-:-:S06]  /*0150*/  VIADD R4, R3, 0xffffffe ;  /* 0x0ffffffe03047836 */ /* 0x001fcc0000000000 */
[----:B------:R0:W1:Y:S02]  /*0160*/  F2I.FTZ.U32.TRUNC.NTZ R5, R4 ;  /* 0x0000000400057305 */ /* 0x000064000021f000 */
[----:B0-----:R-:W-:Y:S02]  /*0170*/  IMAD.MOV.U32 R4, RZ, RZ, RZ ;  /* 0x000000ffff047224 */ /* 0x001fe400078e00ff */
[----:B-1----:R-:W-:-:S04]  /*0180*/  IMAD.MOV R7, RZ, RZ, -R5 ;  /* 0x000000ffff077224 */ /* 0x002fc800078e0a05 */
[----:B------:R-:W-:-:S04]  /*0190*/  IMAD R7, R7, R6, RZ ;  /* 0x0000000607077224 */ /* 0x000fc800078e02ff */
[----:B------:R-:W-:-:S06]  /*01a0*/  IMAD.HI.U32 R5, R5, R7, R4 ;  /* 0x0000000705057227 */ /* 0x000fcc00078e0004 */
[----:B------:R-:W-:-:S05]  /*01b0*/  IMAD.HI.U32 R4, R5, UR4, RZ ;  /* 0x0000000405047c27 */ /* 0x000fca000f8e00ff */
[----:B------:R-:W-:-:S05]  /*01c0*/  IADD3 R5, PT, PT, -R4, RZ, RZ ;  /* 0x000000ff04057210 */ /* 0x000fca0007ffe1ff */
[----:B------:R-:W-:-:S05]  /*01d0*/  IMAD R5, R6, R5, UR4 ;  /* 0x0000000406057e24 */ /* 0x000fca000f8e0205 */
[----:B------:R-:W-:-:S13]  /*01e0*/  ISETP.GE.U32.AND P0, PT, R5, R6, PT ;  /* 0x000000060500720c */ /* 0x000fda0003f06070 */
[----:B------:R-:W-:Y:S02]  /*01f0*/  @P0 IMAD.IADD R5, R5, 0x1, -R6 ;  /* 0x0000000105050824 */ /* 0x000fe400078e0a06 */
[----:B------:R-:W-:-:S03]  /*0200*/  @P0 VIADD R4, R4, 0x1 ;  /* 0x0000000104040836 */ /* 0x000fc60000000000 */
[----:B------:R-:W-:Y:S01]  /*0210*/  ISETP.GE.U32.AND P1, PT, R5, R6, PT ;  /* 0x000000060500720c */ /* 0x000fe20003f26070 */
[----:B------:R-:W-:-:S12]  /*0220*/  IMAD.MOV.U32 R5, RZ, RZ, RZ ;  /* 0x000000ffff057224 */ /* 0x000fd800078e00ff */
[----:B------:R-:W-:Y:S02]  /*0230*/  @P1 IADD3 R4, PT, PT, R4, 0x1, RZ ;  /* 0x0000000104041810 */ /* 0x000fe40007ffe0ff */
[----:B------:R-:W-:Y:S01]  /*0240*/  @!P2 LOP3.LUT R4, RZ, R6, RZ, 0x33, !PT ;  /* 0x00000006ff04a212 */ /* 0x000fe200078e33ff */
[----:B------:R-:W-:Y:S06]  /*0250*/  BRA `(.L_x_224) ;  /* 0x0000000000087947 */ /* 0x000fec0003800000 */
.L_x_223:
[----:B------:R-:W-:-:S07]  /*0260*/  MOV R6, 0x280 ;  /* 0x0000028000067802 */ /* 0x000fce0000000f00 */
[----:B------:R-:W-:Y:S05]  /*0270*/  CALL.REL.NOINC `($__internal_21_$__cuda_sm20_div_u64) ;  /* 0x0000000400287944 */ /* 0x000fea0003c00000 */
.L_x_224:
[----:B------:R-:W0:Y:S01]  /*0280*/  S2UR UR7, SR_CgaCtaId ;  /* 0x00000000000779c3 */ /* 0x000e220000008800 */
[----:B------:R-:W1:Y:S01]  /*0290*/  LDCU.64 UR10, c[0x0][0x398] ;  /* 0x00007300ff0a77ac */ /* 0x000e620008000a00 */
[-C--:B------:R-:W-:Y:S01]  /*02a0*/  IADD3 R3, P1, PT, R2, -R4.reuse, RZ ;  /* 0x8000000402037210 */ /* 0x080fe20007f3e0ff */
[--C-:B------:R-:W-:Y:S01]  /*02b0*/  IMAD.MOV.U32 R7, RZ, RZ, R5.reuse ;  /* 0x000000ffff077224 */ /* 0x100fe200078e0005 */
[----:B------:R-:W-:Y:S01]  /*02c0*/  MOV R6, R4 ;  /* 0x0000000400067202 */ /* 0x000fe20000000f00 */
[----:B------:R-:W-:Y:S01]  /*02d0*/  UMOV UR6, 0x400 ;  /* 0x0000040000067882 */ /* 0x000fe20000000000 */
[----:B------:R-:W-:Y:S01]  /*02e0*/  ISETP.GT.U32.AND P0, PT, R0, 0x1f, PT ;  /* 0x0000001f0000780c */ /* 0x000fe20003f04070 */
[----:B------:R-:W-:Y:S01]  /*02f0*/  IMAD.X R9, RZ, RZ, ~R5, P1 ;  /* 0x000000ffff097224 */ /* 0x000fe200008e0e05 */
[----:B------:R-:W2:Y:S01]  /*0300*/  LDC.64 R10, c[0x0][0x3a0] ;  /* 0x0000e800ff0a7b82 */ /* 0x000ea20000000a00 */
[----:B------:R-:W-:Y:S01]  /*0310*/  UMOV UR5, URZ ;  /* 0x000000ff00057c82 */ /* 0x000fe20008000000 */
[----:B------:R-:W3:Y:S01]  /*0320*/  LDCU.128 UR12, c[0x0][0x380] ;  /* 0x00007000ff0c77ac */ /* 0x000ee20008000c00 */
[----:B------:R-:W4:Y:S01]  /*0330*/  LDCU.64 UR8, c[0x0][0x358] ;  /* 0x00006b00ff0877ac */ /* 0x000f220008000a00 */
[----:B-1----:R-:W-:Y:S01]  /*0340*/  IMAD.WIDE.U32 R6, R2, UR10, R6 ;  /* 0x0000000a02067c25 */ /* 0x002fe2000f8e0006 */
[----:B0-----:R-:W-:-:S02]  /*0350*/  ULEA UR6, UR7, UR6, 0x18 ;  /* 0x0000000607067291 */ /* 0x001fc4000f8ec0ff */
[----:B---3--:R-:W-:Y:S01]  /*0360*/  LEA R14, P2, R6, UR14, 0x3 ;  /* 0x0000000e060e7c11 */ /* 0x008fe2000f8418ff */
[-C--:B--2---:R-:W-:Y:S02]  /*0370*/  IMAD R8, R9, R10.reuse, RZ ;  /* 0x0000000a09087224 */ /* 0x084fe400078e02ff */
[----:B------:R-:W-:-:S04]  /*0380*/  IMAD.WIDE.U32 R4, R3, R10, UR4 ;  /* 0x0000000403047e25 */ /* 0x000fc8000f8e000a */
[----:B------:R-:W-:Y:S01]  /*0390*/  IMAD R9, R3, R11, R8 ;  /* 0x0000000b03097224 */ /* 0x000fe200078e0208 */
[----:B------:R-:W-:Y:S01]  /*03a0*/  LEA R12, P1, R4, UR12, 0x3 ;  /* 0x0000000c040c7c11 */ /* 0x000fe2000f8218ff */
[----:B------:R-:W-:Y:S01]  /*03b0*/  IMAD R3, R2, UR11, R7 ;  /* 0x0000000b02037c24 */ /* 0x000fe2000f8e0207 */
[----:B------:R-:W-:Y:S01]  /*03c0*/  LEA R2, R0, UR6, 0x3 ;  /* 0x0000000600027c11 */ /* 0x000fe2000f8e18ff */
[----:B------:R-:W-:-:S03]  /*03d0*/  IMAD.IADD R5, R5, 0x1, R9 ;  /* 0x0000000105057824 */ /* 0x000fc600078e0209 */
[----:B------:R-:W-:Y:S01]  /*03e0*/  LEA.HI.X R15, R6, UR15, R3, 0x3, P2 ;  /* 0x0000000f060f7c11 */ /* 0x000fe200090f1c03 */
[----:B------:R-:W-:Y:S01]  /*03f0*/  @!P0 STS.64 [R2], RZ ;  /* 0x000000ff02008388 */ /* 0x000fe20000000a00 */
[----:B------:R-:W-:Y:S01]  /*0400*/  LEA.HI.X R13, R4, UR13, R5, 0x3, P1 ;  /* 0x0000000d040d7c11 */ /* 0x000fe200088f1c05 */
[----:B------:R-:W-:Y:S06]  /*0410*/  BAR.SYNC.DEFER_BLOCKING 0x0 ;  /* 0x0000000000007b1d */ /* 0x000fec0000010000 */
[----:B----4-:R-:W2:Y:S04]  /*0420*/  LDG.E.64 R6, desc[UR8][R14.64] ;  /* 0x000000080e067981 */ /* 0x010ea8000c1e1b00 */
[----:B------:R-:W2:Y:S01]  /*0430*/  LDG.E.64 R4, desc[UR8][R12.64] ;  /* 0x000000080c047981 */ /* 0x000ea2000c1e1b00 */
[----:B------:R-:W-:-:S13]  /*0440*/  LOP3.LUT P1, RZ, R0, 0x1f, RZ, 0xc0, !PT ;  /* 0x0000001f00ff7812 */ /* 0x000fda000782c0ff */
[----:B------:R-:W-:Y:S01]  /*0450*/  @!P1 LEA.HI R3, R0, UR6, RZ, 0x1e ;  /* 0x0000000600039c11 */ /* 0x000fe2000f8ff0ff */
[----:B--2---:R-:W-:-:S07]  /*0460*/  DFMA R4, R4, R6, RZ ;  /* 0x000000060404722b */ /* 0x004fce00000000ff */
[----:B------:R-:W-:Y:S04]  /*0470*/  SHFL.DOWN PT, R7, R5, 0x10, 0x1f ;  /* 0x0a001f0005077f89 */ /* 0x000fe800000e0000 */
[----:B------:R-:W0:Y:S02]  /*0480*/  SHFL.DOWN PT, R6, R4, 0x10, 0x1f ;  /* 0x0a001f0004067f89 */ /* 0x000e2400000e0000 */
[----:B0-----:R-:W-:-:S07]  /*0490*/  DADD R6, R4, R6 ;  /* 0x0000000004067229 */ /* 0x001fce0000000006 */
        /* <DEDUP_REMOVED lines=12> */
[----:B------:R0:W-:Y:S01]  /*0560*/  @!P1 STS.64 [R3], R4 ;  /* 0x0000000403009388 */ /* 0x0001e20000000a00 */
[----:B------:R-:W-:Y:S06]  /*0570*/  BAR.SYNC.DEFER_BLOCKING 0x0 ;  /* 0x0000000000007b1d */ /* 0x000fec0000010000 */
[----:B------:R-:W-:Y:S05]  /*0580*/  @P0 EXIT ;  /* 0x000000000000094d */ /* 0x000fea0003800000 */
[----:B0-----:R-:W0:Y:S01]  /*0590*/  LDS.64 R2, [R2] ;  /* 0x0000000002027984 */ /* 0x001e220000000a00 */
[----:B------:R-:W-:-:S03]  /*05a0*/  ISETP.NE.AND P0, PT, R0, RZ, PT ;  /* 0x000000ff0000720c */ /* 0x000fc60003f05270 */
[----:B0-----:R-:W-:Y:S04]  /*05b0*/  SHFL.DOWN PT, R5, R3, 0x10, 0x1f ;  /* 0x0a001f0003057f89 */ /* 0x001fe800000e0000 */
        /* <DEDUP_REMOVED lines=11> */
[----:B------:R0:W1:Y:S04]  /*0670*/  SHFL.DOWN PT, R3, R11, 0x1, 0x1f ;  /* 0x08201f000b037f89 */ /* 0x00006800000e0000 */
[----:B------:R0:W2:Y:S01]  /*0680*/  SHFL.DOWN PT, R2, R10, 0x1, 0x1f ;  /* 0x08201f000a027f89 */ /* 0x0000a200000e0000 */
[----:B------:R-:W-:Y:S05]  /*0690*/  @P0 EXIT ;  /* 0x000000000000094d */ /* 0x000fea0003800000 */
[----:B------:R-:W3:Y:S01]  /*06a0*/  LDCU.64 UR6, c[0x0][0x390] ;  /* 0x00007200ff0677ac */ /* 0x000ee20008000a00 */
[----:B-12---:R-:W-:Y:S01]  /*06b0*/  DADD R2, R10, R2 ;  /* 0x000000000a027229 */ /* 0x006fe20000000002 */
[----:B---3--:R-:W-:-:S04]  /*06c0*/  ULEA UR5, UP0, UR4, UR6, 0x3 ;  /* 0x0000000604057291 */ /* 0x008fc8000f8018ff */
[----:B------:R-:W-:Y:S02]  /*06d0*/  ULEA.HI.X UR6, UR4, UR7, URZ, 0x3, UP0 ;  /* 0x0000000704067291 */ /* 0x000fe400080f1cff */
[----:B------:R-:W-:-:S04]  /*06e0*/  MOV R4, UR5 ;  /* 0x0000000500047c02 */ /* 0x000fc80008000f00 */
[----:B------:R-:W-:-:S05]  /*06f0*/  IMAD.U32 R5, RZ, RZ, UR6 ;  /* 0x00000006ff057e24 */ /* 0x000fca000f8e00ff */
[----:B------:R-:W-:Y:S01]  /*0700*/  REDG.E.ADD.F64.RN.STRONG.GPU desc[UR8][R4.64], R2 ;  /* 0x00000002040079a6 */ /* 0x000fe2000c12ff08 */
[----:B------:R-:W-:Y:S05]  /*0710*/  EXIT ;  /* 0x000000000000794d */ /* 0x000fea0003800000 */
        .weak           $__internal_21_$__cuda_sm20_div_u64
        .type           $__internal_21_$__cuda_sm20_div_u64,@function
        .size           $__internal_21_$__cuda_sm20_div_u64,(.L_x_468 - $__internal_21_$__cuda_sm20_div_u64)
$__internal_21_$__cuda_sm20_div_u64:
[----:B------:R-:W0:Y:S01]  /*0720*/  LDCU.64 UR6, c[0x0][0x3a0] ;  /* 0x00007400ff0677ac */ /* 0x000e220008000a00 */
[----:B------:R-:W1:Y:S01]  /*0730*/  LDC.64 R4, c[0x0][0x3a0] ;  /* 0x0000e800ff047b82 */ /* 0x000e620000000a00 */
[----:B0-----:R-:W0:Y:S08]  /*0740*/  I2F.U64.RP R3, UR6 ;  /* 0x0000000600037d12 */ /* 0x001e300008309000 */
[----:B0-----:R-:W0:Y:S02]  /*0750*/  MUFU.RCP R3, R3 ;  /* 0x0000000300037308 */ /* 0x001e240000001000 */
[----:B0-----:R-:W-:-:S06]  /*0760*/  VIADD R8, R3, 0x1ffffffe ;  /* 0x1ffffffe03087836 */ /* 0x001fcc0000000000 */
[----:B------:R-:W1:Y:S02]  /*0770*/  F2I.U64.TRUNC R8, R8 ;  /* 0x0000000800087311 */ /* 0x000e64000020d800 */
[----:B-1----:R-:W-:-:S04]  /*0780*/  IMAD.WIDE.U32 R10, R8, R4, RZ ;  /* 0x00000004080a7225 */ /* 0x002fc800078e00ff */
[C---:B------:R-:W-:Y:S01]  /*0790*/  IMAD R7, R8.reuse, R5, R11 ;  /* 0x0000000508077224 */ /* 0x040fe200078e020b */
[----:B------:R-:W-:Y:S01]  /*07a0*/  IADD3 R13, P0, PT, RZ, -R10, RZ ;  /* 0x8000000aff0d7210 */ /* 0x000fe20007f1e0ff */
[----:B------:R-:W-:Y:S02]  /*07b0*/  IMAD.MOV.U32 R11, RZ, RZ, R8 ;  /* 0x000000ffff0b7224 */ /* 0x000fe400078e0008 */
[----:B------:R-:W-:Y:S02]  /*07c0*/  IMAD R7, R9, R4, R7 ;  /* 0x0000000409077224 */ /* 0x000fe400078e0207 */
[----:B------:R-:W-:-:S03]  /*07d0*/  IMAD.HI.U32 R10, R8, R13, RZ ;  /* 0x0000000d080a7227 */ /* 0x000fc600078e00ff */
[----:B------:R-:W-:-:S05]  /*07e0*/  IADD3.X R7, PT, PT, RZ, ~R7, RZ, P0, !PT ;  /* 0x80000007ff077210 */ /* 0x000fca00007fe4ff */
[----:B------:R-:W-:-:S04]  /*07f0*/  IMAD.WIDE.U32 R10, P0, R8, R7, R10 ;  /* 0x00000007080a7225 */ /* 0x000fc8000780000a */
[C---:B------:R-:W-:Y:S02]  /*0800*/  IMAD R15, R9.reuse, R7, RZ ;  /* 0x00000007090f7224 */ /* 0x040fe400078e02ff */
[----:B------:R-:W-:-:S04]  /*0810*/  IMAD.HI.U32 R10, P1, R9, R13, R10 ;  /* 0x0000000d090a7227 */ /* 0x000fc8000782000a */
[----:B------:R-:W-:Y:S01]  /*0820*/  IMAD.HI.U32 R3, R9, R7, RZ ;  /* 0x0000000709037227 */ /* 0x000fe200078e00ff */
[----:B------:R-:W-:-:S03]  /*0830*/  IADD3 R11, P2, PT, R15, R10, RZ ;  /* 0x0000000a0f0b7210 */ /* 0x000fc60007f5e0ff */
[----:B------:R-:W-:Y:S02]  /*0840*/  IMAD.X R3, R3, 0x1, R9, P0 ;  /* 0x0000000103037824 */ /* 0x000fe400000e0609 */
[----:B------:R-:W-:-:S03]  /*0850*/  IMAD.WIDE.U32 R8, R11, R4, RZ ;  /* 0x000000040b087225 */ /* 0x000fc600078e00ff */
[----:B------:R-:W-:Y:S01]  /*0860*/  IADD3.X R3, PT, PT, RZ, RZ, R3, P2, P1 ;  /* 0x000000ffff037210 */ /* 0x000fe200017e2403 */
[----:B------:R-:W-:Y:S01]  /*0870*/  IMAD R7, R11, R5, R9 ;  /* 0x000000050b077224 */ /* 0x000fe200078e0209 */
[----:B------:R-:W-:-:S03]  /*0880*/  IADD3 R9, P0, PT, RZ, -R8, RZ ;  /* 0x80000008ff097210 */ /* 0x000fc60007f1e0ff */
        /* <DEDUP_REMOVED lines=9> */
[----:B------:R-:W-:-:S03]  /*0920*/  IMAD.HI.U32 R8, R7, UR4, RZ ;  /* 0x0000000407087c27 */ /* 0x000fc6000f8e00ff */
[----:B------:R-:W-:Y:S01]  /*0930*/  IADD3.X R3, PT, PT, RZ, RZ, R3, P2, P1 ;  /* 0x000000ffff037210 */ /* 0x000fe200017e2403 */
[----:B------:R-:W-:Y:S02]  /*0940*/  IMAD.MOV.U32 R9, RZ, RZ, RZ ;  /* 0x000000ffff097224 */ /* 0x000fe400078e00ff */
[----:B------:R-:W-:-:S04]  /*0950*/  IMAD.WIDE.U32 R8, RZ, R7, R8 ;  /* 0x00000007ff087225 */ /* 0x000fc800078e0008 */
[----:B------:R-:W-:-:S05]  /*0960*/  IMAD.HI.U32 R3, P0, R3, UR4, R8 ;  /* 0x0000000403037c27 */ /* 0x000fca000f800008 */
[----:B------:R-:W-:Y:S02]  /*0970*/  IADD3 R7, P1, PT, RZ, R3, RZ ;  /* 0x00000003ff077210 */ /* 0x000fe40007f3e0ff */
[----:B------:R-:W-:-:S03]  /*0980*/  IADD3.X R3, PT, PT, RZ, RZ, RZ, P0, !PT ;  /* 0x000000ffff037210 */ /* 0x000fc600007fe4ff */
[----:B------:R-:W-:-:S04]  /*0990*/  IMAD.WIDE.U32 R8, R7, R4, RZ ;  /* 0x0000000407087225 */ /* 0x000fc800078e00ff */
[----:B------:R-:W-:Y:S01]  /*09a0*/  IMAD.X R3, RZ, RZ, R3, P1 ;  /* 0x000000ffff037224 */ /* 0x000fe200008e0603 */
[----:B------:R-:W-:Y:S01]  /*09b0*/  IADD3 R11, P1, PT, -R8, UR4, RZ ;  /* 0x00000004080b7c10 */ /* 0x000fe2000ff3e1ff */
[----:B------:R-:W-:-:S03]  /*09c0*/  IMAD R9, R7, R5, R9 ;  /* 0x0000000507097224 */ /* 0x000fc600078e0209 */
[-C--:B------:R-:W-:Y:S01]  /*09d0*/  ISETP.GE.U32.AND P0, PT, R11, R4.reuse, PT ;  /* 0x000000040b00720c */ /* 0x080fe20003f06070 */
[----:B------:R-:W-:-:S04]  /*09e0*/  IMAD R9, R3, R4, R9 ;  /* 0x0000000403097224 */ /* 0x000fc800078e0209 */
[----:B------:R-:W-:Y:S01]  /*09f0*/  IMAD.X R14, RZ, RZ, ~R9, P1 ;  /* 0x000000ffff0e7224 */ /* 0x000fe200008e0e09 */
[----:B------:R-:W-:Y:S02]  /*0a00*/  IADD3 R8, P1, PT, R7, 0x1, RZ ;  /* 0x0000000107087810 */ /* 0x000fe40007f3e0ff */
[----:B------:R-:W-:Y:S02]  /*0a10*/  IADD3 R9, P2, PT, R11, -R4, RZ ;  /* 0x800000040b097210 */ /* 0x000fe40007f5e0ff */
[CC--:B------:R-:W-:Y:S01]  /*0a20*/  ISETP.GE.U32.AND.EX P0, PT, R14.reuse, R5.reuse, PT, P0 ;  /* 0x000000050e00720c */ /* 0x0c0fe20003f06100 */
[----:B------:R-:W-:Y:S01]  /*0a30*/  IMAD.X R10, RZ, RZ, R3, P1 ;  /* 0x000000ffff0a7224 */ /* 0x000fe200008e0603 */
[----:B------:R-:W-:Y:S02]  /*0a40*/  IADD3.X R12, PT, PT, R14, ~R5, RZ, P2, !PT ;  /* 0x800000050e0c7210 */ /* 0x000fe400017fe4ff */
[----:B------:R-:W-:Y:S02]  /*0a50*/  SEL R8, R8, R7, P0 ;  /* 0x0000000708087207 */ /* 0x000fe40000000000 */
[----:B------:R-:W-:-:S02]  /*0a60*/  SEL R9, R9, R11, P0 ;  /* 0x0000000b09097207 */ /* 0x000fc40000000000 */
[----:B------:R-:W-:Y:S02]  /*0a70*/  SEL R10, R10, R3, P0 ;  /* 0x000000030a0a7207 */ /* 0x000fe40000000000 */
[----:B------:R-:W-:Y:S02]  /*0a80*/  IADD3 R3, P2, PT, R8, 0x1, RZ ;  /* 0x0000000108037810 */ /* 0x000fe40007f5e0ff */
[----:B------:R-:W-:Y:S02]  /*0a90*/  SEL R12, R12, R14, P0 ;  /* 0x0000000e0c0c7207 */ /* 0x000fe40000000000 */
[----:B------:R-:W-:Y:S01]  /*0aa0*/  ISETP.GE.U32.AND P0, PT, R9, R4, PT ;  /* 0x000000040900720c */ /* 0x000fe20003f06070 */
[----:B------:R-:W-:Y:S01]  /*0ab0*/  IMAD.X R7, RZ, RZ, R10, P2 ;  /* 0x000000ffff077224 */ /* 0x000fe200010e060a */
[----:B------:R-:W-:Y:S02]  /*0ac0*/  ISETP.NE.U32.AND P1, PT, R4, RZ, PT ;  /* 0x000000ff0400720c */ /* 0x000fe40003f25070 */
[----:B------:R-:W-:-:S02]  /*0ad0*/  ISETP.GE.U32.AND.EX P0, PT, R12, R5, PT, P0 ;  /* 0x000000050c00720c */ /* 0x000fc40003f06100 */
[----:B------:R-:W-:Y:S02]  /*0ae0*/  ISETP.NE.AND.EX P1, PT, R5, RZ, PT, P1 ;  /* 0x000000ff0500720c */ /* 0x000fe40003f25310 */
[----:B------:R-:W-:Y:S02]  /*0af0*/  SEL R5, R7, R10, P0 ;  /* 0x0000000a07057207 */ /* 0x000fe40000000000 */
[----:B------:R-:W-:Y:S02]  /*0b00*/  MOV R7, 0x0 ;  /* 0x0000000000077802 */ /* 0x000fe40000000f00 */
[----:B------:R-:W-:Y:S02]  /*0b10*/  SEL R4, R3, R8, P0 ;  /* 0x0000000803047207 */ /* 0x000fe40000000000 */
[----:B------:R-:W-:Y:S02]  /*0b20*/  SEL R5, R5, 0xffffffff, P1 ;  /* 0xffffffff05057807 */ /* 0x000fe40000800000 */
[----:B------:R-:W-:Y:S01]  /*0b30*/  SEL R4, R4, 0xffffffff, P1 ;  /* 0xffffffff04047807 */ /* 0x000fe20000800000 */
[----:B------:R-:W-:Y:S06]  /*0b40*/  RET.REL.NODEC R6 `(linear_gradient_batch_double) ;  /* 0xfffffff4062c7950 */ /* 0x000fec0003c3ffff */
.L_x_225:
        /* <DEDUP_REMOVED lines=11> */
.L_x_468:


//--------------------- .text.linear_gradient_batch_float --------------------------
	.section	.text.linear_gradient_batch_float,"ax",@progbits
	.align	128
        .global         linear_gradient_batch_float
        .type           linear_gradient_batch_float,@function
        .size           linear_gradient_batch_float,(.L_x_469 - linear_gradient_batch_float)
        .other          linear_gradient_batch_float,@"STO_CUDA_ENTRY STV_DEFAULT"
linear_gradient_batch_float:
.text.linear_gradient_batch_float:
        /* <DEDUP_REMOVED lines=23> */
[----:B0-----:R-:W-:Y:S02]  /*0170*/  HFMA2 R4, -RZ, RZ, 0, 0 ;  /* 0x00000000ff047431 */ /* 0x001fe400000001ff */
[----:B-1----:R-:W-:-:S04]  /*0180*/  IMAD.MOV R7, RZ, RZ, -R5 ;  /* 0x000000ffff077224 */ /* 0x002fc800078e0a05 */
[----:B------:R-:W-:-:S04]  /*0190*/  IMAD R7, R7, R6, RZ ;  /* 0x0000000607077224 */ /* 0x000fc800078e02ff */
[----:B------:R-:W-:-:S06]  /*01a0*/  IMAD.HI.U32 R5, R5, R7, R4 ;  /* 0x0000000705057227 */ /* 0x000fcc00078e0004 */
[----:B------:R-:W-:-:S04]  /*01b0*/  IMAD.HI.U32 R4, R5, UR4, RZ ;  /* 0x0000000405047c27 */ /* 0x000fc8000f8e00ff */
[----:B------:R-:W-:-:S04]  /*01c0*/  IMAD.MOV R5, RZ, RZ, -R4 ;  /* 0x000000ffff057224 */ /* 0x000fc800078e0a04 */
[----:B------:R-:W-:-:S05]  /*01d0*/  IMAD R5, R6, R5, UR4 ;  /* 0x0000000406057e24 */ /* 0x000fca000f8e0205 */
[----:B------:R-:W-:-:S13]  /*01e0*/  ISETP.GE.U32.AND P0, PT, R5, R6, PT ;  /* 0x000000060500720c */ /* 0x000fda0003f06070 */
[----:B------:R-:W-:Y:S01]  /*01f0*/  @P0 IADD3 R5, PT, PT, R5, -R6, RZ ;  /* 0x8000000605050210 */ /* 0x000fe20007ffe0ff */
[----:B------:R-:W-:-:S03]  /*0200*/  @P0 VIADD R4, R4, 0x1 ;  /* 0x0000000104040836 */ /* 0x000fc60000000000 */
[----:B------:R-:W-:Y:S01]  /*0210*/  ISETP.GE.U32.AND P1, PT, R5, R6, PT ;  /* 0x000000060500720c */ /* 0x000fe20003f26070 */
[----:B------:R-:W-:-:S12]  /*0220*/  IMAD.MOV.U32 R5, RZ, RZ, RZ ;  /* 0x000000ffff057224 */ /* 0x000fd800078e00ff */
[----:B------:R-:W-:Y:S02]  /*0230*/  @P1 IADD3 R4, PT, PT, R4, 0x1, RZ ;  /* 0x0000000104041810 */ /* 0x000fe40007ffe0ff */
[----:B------:R-:W-:Y:S01]  /*0240*/  @!P2 LOP3.LUT R4, RZ, R6, RZ, 0x33, !PT ;  /* 0x00000006ff04a212 */ /* 0x000fe200078e33ff */
[----:B------:R-:W-:Y:S06]  /*0250*/  BRA `(.L_x_227) ;  /* 0x0000000000087947 */ /* 0x000fec0003800000 */
.L_x_226:
[----:B------:R-:W-:-:S07]  /*0260*/  MOV R6, 0x280 ;  /* 0x0000028000067802 */ /* 0x000fce0000000f00 */
[----:B------:R-:W-:Y:S05]  /*0270*/  CALL.REL.NOINC `($__internal_22_$__cuda_sm20_div_u64) ;  /* 0x0000000400007944 */ /* 0x000fea0003c00000 */
.L_x_227:
[----:B------:R-:W0:Y:S01]  /*0280*/  S2UR UR7, SR_CgaCtaId ;  /* 0x00000000000779c3 */ /* 0x000e220000008800 */
[----:B------:R-:W-:Y:S01]  /*0290*/  IADD3 R3, P1, PT, R0, -R4, RZ ;  /* 0x8000000400037210 */ /* 0x000fe20007f3e0ff */
[----:B------:R-:W-:Y:S01]  /*02a0*/  UMOV UR6, 0x400 ;  /* 0x0000040000067882 */ /* 0x000fe20000000000 */
[----:B------:R-:W-:Y:S01]  /*02b0*/  ISETP.GT.U32.AND P0, PT, R2, 0x1f, PT ;  /* 0x0000001f0200780c */ /* 0x000fe20003f04070 */
[----:B------:R-:W1:Y:S01]  /*02c0*/  LDCU.64 UR10, c[0x0][0x398] ;  /* 0x00007300ff0a77ac */ /* 0x000e620008000a00 */
[-C--:B------:R-:W-:Y:S01]  /*02d0*/  IADD3.X R7, PT, PT, RZ, ~R5.reuse, RZ, P1, !PT ;  /* 0x80000005ff077210 */ /* 0x080fe20000ffe4ff */
[----:B------:R-:W-:Y:S01]  /*02e0*/  IMAD.MOV.U32 R8, RZ, RZ, R4 ;  /* 0x000000ffff087224 */ /* 0x000fe200078e0004 */
[----:B------:R-:W-:Y:S01]  /*02f0*/  MOV R9, R5 ;  /* 0x0000000500097202 */ /* 0x000fe20000000f00 */
[----:B------:R-:W2:Y:S01]  /*0300*/  LDC.64 R10, c[0x0][0x3a0] ;  /* 0x0000e800ff0a7b82 */ /* 0x000ea20000000a00 */
[----:B------:R-:W-:Y:S01]  /*0310*/  UMOV UR5, URZ ;  /* 0x000000ff00057c82 */ /* 0x000fe20008000000 */
[----:B------:R-:W3:Y:S01]  /*0320*/  LDCU.128 UR12, c[0x0][0x380] ;  /* 0x00007000ff0c77ac */ /* 0x000ee20008000c00 */
[----:B------:R-:W4:Y:S01]  /*0330*/  LDCU.64 UR8, c[0x0][0x358] ;  /* 0x00006b00ff0877ac */ /* 0x000f220008000a00 */
[----:B-1----:R-:W-:Y:S01]  /*0340*/  IMAD.WIDE.U32 R8, R0, UR10, R8 ;  /* 0x0000000a00087c25 */ /* 0x002fe2000f8e0008 */
[----:B0-----:R-:W-:-:S03]  /*0350*/  ULEA UR6, UR7, UR6, 0x18 ;  /* 0x0000000607067291 */ /* 0x001fc6000f8ec0ff */
[-C--:B--2---:R-:W-:Y:S02]  /*0360*/  IMAD R6, R7, R10.reuse, RZ ;  /* 0x0000000a07067224 */ /* 0x084fe400078e02ff */
[----:B------:R-:W-:Y:S01]  /*0370*/  IMAD.WIDE.U32 R4, R3, R10, UR4 ;  /* 0x0000000403047e25 */ /* 0x000fe2000f8e000a */
[----:B---3--:R-:W-:-:S03]  /*0380*/  LEA R10, P2, R8, UR14, 0x2 ;  /* 0x0000000e080a7c11 */ /* 0x008fc6000f8410ff */
[----:B------:R-:W-:Y:S01]  /*0390*/  IMAD R11, R3, R11, R6 ;  /* 0x0000000b030b7224 */ /* 0x000fe200078e0206 */
[----:B------:R-:W-:Y:S01]  /*03a0*/  LEA R3, R2, UR6, 0x2 ;  /* 0x0000000602037c11 */ /* 0x000fe2000f8e10ff */
[----:B------:R-:W-:Y:S01]  /*03b0*/  IMAD R7, R0, UR11, R9 ;  /* 0x0000000b00077c24 */ /* 0x000fe2000f8e0209 */
[----:B------:R-:W-:Y:S01]  /*03c0*/  LEA R6, P1, R4, UR12, 0x2 ;  /* 0x0000000c04067c11 */ /* 0x000fe2000f8210ff */
[----:B------:R-:W-:Y:S02]  /*03d0*/  IMAD.IADD R5, R5, 0x1, R11 ;  /* 0x0000000105057824 */ /* 0x000fe400078e020b */
[----:B------:R-:W-:Y:S01]  /*03e0*/  @!P0 STS [R3], RZ ;  /* 0x000000ff03008388 */ /* 0x000fe20000000800 */
[----:B------:R-:W-:Y:S02]  /*03f0*/  LEA.HI.X R11, R8, UR15, R7, 0x2, P2 ;  /* 0x0000000f080b7c11 */ /* 0x000fe400090f1407 */
[----:B------:R-:W-:Y:S01]  /*0400*/  LEA.HI.X R7, R4, UR13, R5, 0x2, P1 ;  /* 0x0000000d04077c11 */ /* 0x000fe200088f1405 */
[----:B------:R-:W-:Y:S06]  /*0410*/  BAR.SYNC.DEFER_BLOCKING 0x0 ;  /* 0x0000000000007b1d */ /* 0x000fec0000010000 */
[----:B----4-:R-:W2:Y:S04]  /*0420*/  LDG.E R11, desc[UR8][R10.64] ;  /* 0x000000080a0b7981 */ /* 0x010ea8000c1e1900 */
[----:B------:R0:W2:Y:S01]  /*0430*/  LDG.E R0, desc[UR8][R6.64] ;  /* 0x0000000806007981 */ /* 0x0000a2000c1e1900 */
[----:B------:R-:W-:-:S13]  /*0440*/  LOP3.LUT P1, RZ, R2, 0x1f, RZ, 0xc0, !PT ;  /* 0x0000001f02ff7812 */ /* 0x000fda000782c0ff */
[----:B0-----:R-:W-:Y:S01]  /*0450*/  @!P1 LEA.HI R6, R2, UR6, RZ, 0x1d ;  /* 0x0000000602069c11 */ /* 0x001fe2000f8fe8ff */
[----:B--2---:R-:W-:-:S05]  /*0460*/  FFMA R0, R0, R11, RZ ;  /* 0x0000000b00007223 */ /* 0x004fca00000000ff */
[----:B------:R-:W0:Y:S02]  /*0470*/  SHFL.DOWN PT, R5, R0, 0x10, 0x1f ;  /* 0x0a001f0000057f89 */ /* 0x000e2400000e0000 */
[----:B0-----:R-:W-:-:S05]  /*0480*/  FADD R5, R0, R5 ;  /* 0x0000000500057221 */ /* 0x001fca0000000000 */
        /* <DEDUP_REMOVED lines=8> */
[----:B------:R0:W-:Y:S01]  /*0510*/  @!P1 STS [R6], R11 ;  /* 0x0000000b06009388 */ /* 0x0001e20000000800 */
[----:B------:R-:W-:Y:S06]  /*0520*/  BAR.SYNC.DEFER_BLOCKING 0x0 ;  /* 0x0000000000007b1d */ /* 0x000fec0000010000 */
[----:B------:R-:W-:Y:S05]  /*0530*/  @P0 EXIT ;  /* 0x000000000000094d */ /* 0x000fea0003800000 */
[----:B------:R-:W1:Y:S01]  /*0540*/  LDS R3, [R3] ;  /* 0x0000000003037984 */ /* 0x000e620000000800 */
[----:B------:R-:W-:-:S03]  /*0550*/  ISETP.NE.AND P0, PT, R2, RZ, PT ;  /* 0x000000ff0200720c */ /* 0x000fc60003f05270 */
[----:B-1----:R-:W1:Y:S02]  /*0560*/  SHFL.DOWN PT, R0, R3, 0x10, 0x1f ;  /* 0x0a001f0003007f89 */ /* 0x002e6400000e0000 */
[----:B-1----:R-:W-:-:S05]  /*0570*/  FADD R0, R3, R0 ;  /* 0x0000000003007221 */ /* 0x002fca0000000000 */
[----:B------:R-:W1:Y:S02]  /*0580*/  SHFL.DOWN PT, R5, R0, 0x8, 0x1f ;  /* 0x09001f0000057f89 */ /* 0x000e6400000e0000 */
[----:B-1----:R-:W-:-:S05]  /*0590*/  FADD R5, R0, R5 ;  /* 0x0000000500057221 */ /* 0x002fca0000000000 */
[----:B------:R-:W1:Y:S02]  /*05a0*/  SHFL.DOWN PT, R4, R5, 0x4, 0x1f ;  /* 0x08801f0005047f89 */ /* 0x000e6400000e0000 */
[----:B-1----:R-:W-:-:S05]  /*05b0*/  FADD R4, R5, R4 ;  /* 0x0000000405047221 */ /* 0x002fca0000000000 */
[----:B------:R-:W1:Y:S02]  /*05c0*/  SHFL.DOWN PT, R7, R4, 0x2, 0x1f ;  /* 0x08401f0004077f89 */ /* 0x000e6400000e0000 */
[----:B-1----:R-:W-:-:S05]  /*05d0*/  FADD R7, R4, R7 ;  /* 0x0000000704077221 */ /* 0x002fca0000000000 */
[----:B0-----:R0:W1:Y:S01]  /*05e0*/  SHFL.DOWN PT, R6, R7, 0x1, 0x1f ;  /* 0x08201f0007067f89 */ /* 0x00106200000e0000 */
[----:B------:R-:W-:Y:S05]  /*05f0*/  @P0 EXIT ;  /* 0x000000000000094d */ /* 0x000fea0003800000 */
[----:B------:R-:W2:Y:S01]  /*0600*/  LDCU.64 UR6, c[0x0][0x390] ;  /* 0x00007200ff0677ac */ /* 0x000ea20008000a00 */
[----:B01----:R-:W-:Y:S01]  /*0610*/  FADD R7, R7, R6 ;  /* 0x0000000607077221 */ /* 0x003fe20000000000 */
[----:B--2---:R-:W-:-:S04]  /*0620*/  ULEA UR5, UP0, UR4, UR6, 0x2 ;  /* 0x0000000604057291 */ /* 0x004fc8000f8010ff */
[----:B------:R-:W-:Y:S02]  /*0630*/  ULEA.HI.X UR6, UR4, UR7, URZ, 0x2, UP0 ;  /* 0x0000000704067291 */ /* 0x000fe400080f14ff */
[----:B------:R-:W-:-:S04]  /*0640*/  MOV R2, UR5 ;  /* 0x0000000500027c02 */ /* 0x000fc80008000f00 */
[----:B------:R-:W-:-:S05]  /*0650*/  IMAD.U32 R3, RZ, RZ, UR6 ;  /* 0x00000006ff037e24 */ /* 0x000fca000f8e00ff */
[----:B------:R-:W-:Y:S01]  /*0660*/  REDG.E.ADD.F32.FTZ.RN.STRONG.GPU desc[UR8][R2.64], R7 ;  /* 0x00000007020079a6 */ /* 0x000fe2000c12f308 */
[----:B------:R-:W-:Y:S05]  /*0670*/  EXIT ;  /* 0x000000000000794d */ /* 0x000fea0003800000 */
        .weak           $__internal_22_$__cuda_sm20_div_u64
        .type           $__internal_22_$__cuda_sm20_div_u64,@function
        .size           $__internal_22_$__cuda_sm20_div_u64,(.L_x_469 - $__internal_22_$__cuda_sm20_div_u64)
$__internal_22_$__cuda_sm20_div_u64:
[----:B------:R-:W0:Y:S01]  /*0680*/  LDCU.64 UR6, c[0x0][0x3a0] ;  /* 0x00007400ff0677ac */ /* 0x000e220008000a00 */
[----:B------:R-:W1:Y:S01]  /*0690*/  LDC.64 R4, c[0x0][0x3a0] ;  /* 0x0000e800ff047b82 */ /* 0x000e620000000a00 */
[----:B0-----:R-:W0:Y:S08]  /*06a0*/  I2F.U64.RP R3, UR6 ;  /* 0x0000000600037d12 */ /* 0x001e300008309000 */
[----:B0-----:R-:W0:Y:S02]  /*06b0*/  MUFU.RCP R3, R3 ;  /* 0x0000000300037308 */ /* 0x001e240000001000 */
[----:B0-----:R-:W-:-:S06]  /*06c0*/  IADD3 R8, PT, PT, R3, 0x1ffffffe, RZ ;  /* 0x1ffffffe03087810 */ /* 0x001fcc0007ffe0ff */
[----:B------:R-:W1:Y:S02]  /*06d0*/  F2I.U64.TRUNC R8, R8 ;  /* 0x0000000800087311 */ /* 0x000e64000020d800 */
[----:B-1----:R-:W-:-:S04]  /*06e0*/  IMAD.WIDE.U32 R10, R8, R4, RZ ;  /* 0x00000004080a7225 */ /* 0x002fc800078e00ff */
[C---:B------:R-:W-:Y:S01]  /*06f0*/  IMAD R7, R8.reuse, R5, R11 ;  /* 0x0000000508077224 */ /* 0x040fe200078e020b */
[----:B------:R-:W-:Y:S02]  /*0700*/  IADD3 R13, P0, PT, RZ, -R10, RZ ;  /* 0x8000000aff0d7210 */ /* 0x000fe40007f1e0ff */
[----:B------:R-:W-:Y:S01]  /*0710*/  MOV R11, R8 ;  /* 0x00000008000b7202 */ /* 0x000fe20000000f00 */
[----:B------:R-:W-:Y:S02]  /*0720*/  IMAD R7, R9, R4, R7 ;  /* 0x0000000409077224 */ /* 0x000fe400078e0207 */
[----:B------:R-:W-:-:S04]  /*0730*/  IMAD.HI.U32 R10, R8, R13, RZ ;  /* 0x0000000d080a7227 */ /* 0x000fc800078e00ff */
[----:B------:R-:W-:-:S04]  /*0740*/  IMAD.X R7, RZ, RZ, ~R7, P0 ;  /* 0x000000ffff077224 */ /* 0x000fc800000e0e07 */
        /* <DEDUP_REMOVED lines=16> */
[----:B------:R-:W-:Y:S02]  /*0850*/  HFMA2 R9, -RZ, RZ, 0, 0 ;  /* 0x00000000ff097431 */ /* 0x000fe400000001ff */
[----:B------:R-:W-:Y:S01]  /*0860*/  IMAD.HI.U32 R10, R3, R8, RZ ;  /* 0x00000008030a7227 */ /* 0x000fe200078e00ff */
[----:B------:R-:W-:-:S03]  /*0870*/  IADD3 R7, P2, PT, R12, R7, RZ ;  /* 0x000000070c077210 */ /* 0x000fc60007f5e0ff */
[----:B------:R-:W-:Y:S02]  /*0880*/  IMAD.X R3, R10, 0x1, R3, P0 ;  /* 0x000000010a037824 */ /* 0x000fe400000e0603 */
[----:B------:R-:W-:-:S03]  /*0890*/  IMAD.HI.U32 R8, R7, UR4, RZ ;  /* 0x0000000407087c27 */ /* 0x000fc6000f8e00ff */
[----:B------:R-:W-:Y:S01]  /*08a0*/  IADD3.X R3, PT, PT, RZ, RZ, R3, P2, P1 ;  /* 0x000000ffff037210 */ /* 0x000fe200017e2403 */
[----:B------:R-:W-:-:S04]  /*08b0*/  IMAD.WIDE.U32 R8, RZ, R7, R8 ;  /* 0x00000007ff087225 */ /* 0x000fc800078e0008 */
[----:B------:R-:W-:-:S05]  /*08c0*/  IMAD.HI.U32 R3, P0, R3, UR4, R8 ;  /* 0x0000000403037c27 */ /* 0x000fca000f800008 */
[----:B------:R-:W-:Y:S01]  /*08d0*/  IADD3 R7, P1, PT, RZ, R3, RZ ;  /* 0x00000003ff077210 */ /* 0x000fe20007f3e0ff */
[----:B------:R-:W-:-:S04]  /*08e0*/  IMAD.X R3, RZ, RZ, RZ, P0 ;  /* 0x000000ffff037224 */ /* 0x000fc800000e06ff */
[----:B------:R-:W-:Y:S01]  /*08f0*/  IMAD.WIDE.U32 R8, R7, R4, RZ ;  /* 0x0000000407087225 */ /* 0x000fe200078e00ff */
[----:B------:R-:W-:-:S03]  /*0900*/  IADD3.X R3, PT, PT, RZ, R3, RZ, P1, !PT ;  /* 0x00000003ff037210 */ /* 0x000fc60000ffe4ff */
[----:B------:R-:W-:Y:S01]  /*0910*/  IMAD R9, R7, R5, R9 ;  /* 0x0000000507097224 */ /* 0x000fe200078e0209 */
[----:B------:R-:W-:-:S03]  /*0920*/  IADD3 R11, P1, PT, -R8, UR4, RZ ;  /* 0x00000004080b7c10 */ /* 0x000fc6000ff3e1ff */
[-C--:B------:R-:W-:Y:S01]  /*0930*/  IMAD R9, R3, R4.reuse, R9 ;  /* 0x0000000403097224 */ /* 0x080fe200078e0209 */
[----:B------:R-:W-:-:S03]  /*0940*/  ISETP.GE.U32.AND P0, PT, R11, R4, PT ;  /* 0x000000040b00720c */ /* 0x000fc60003f06070 */
        /* <DEDUP_REMOVED lines=9> */
[----:B------:R-:W-:Y:S02]  /*09e0*/  SEL R10, R10, R3, P0 ;  /* 0x000000030a0a7207 */ /* 0x000fe40000000000 */
[----:B------:R-:W-:Y:S02]  /*09f0*/  ISETP.GE.U32.AND P0, PT, R9, R4, PT ;  /* 0x000000040900720c */ /* 0x000fe40003f06070 */
[----:B------:R-:W-:Y:S02]  /*0a00*/  IADD3 R3, P2, PT, R8, 0x1, RZ ;  /* 0x0000000108037810 */ /* 0x000fe40007f5e0ff */
[----:B------:R-:W-:Y:S02]  /*0a10*/  ISETP.NE.U32.AND P1, PT, R4, RZ, PT ;  /* 0x000000ff0400720c */ /* 0x000fe40003f25070 */
[----:B------:R-:W-:-:S02]  /*0a20*/  ISETP.GE.U32.AND.EX P0, PT, R12, R5, PT, P0 ;  /* 0x000000050c00720c */ /* 0x000fc40003f06100 */
[-C--:B------:R-:W-:Y:S02]  /*0a30*/  IADD3.X R7, PT, PT, RZ, R10.reuse, RZ, P2, !PT ;  /* 0x0000000aff077210 */ /* 0x080fe400017fe4ff */
[----:B------:R-:W-:Y:S02]  /*0a40*/  ISETP.NE.AND.EX P1, PT, R5, RZ, PT, P1 ;  /* 0x000000ff0500720c */ /* 0x000fe40003f25310 */
[----:B------:R-:W-:Y:S02]  /*0a50*/  SEL R5, R7, R10, P0 ;  /* 0x0000000a07057207 */ /* 0x000fe40000000000 */
[----:B------:R-:W-:Y:S02]  /*0a60*/  MOV R7, 0x0 ;  /* 0x0000000000077802 */ /* 0x000fe40000000f00 */
[----:B------:R-:W-:Y:S02]  /*0a70*/  SEL R4, R3, R8, P0 ;  /* 0x0000000803047207 */ /* 0x000fe40000000000 */
[----:B------:R-:W-:-:S02]  /*0a80*/  SEL R5, R5, 0xffffffff, P1 ;  /* 0xffffffff05057807 */ /* 0x000fc40000800000 */
[----:B------:R-:W-:Y:S01]  /*0a90*/  SEL R4, R4, 0xffffffff, P1 ;  /* 0xffffffff04047807 */ /* 0x000fe20000800000 */
[----:B------:R-:W-:Y:S06]  /*0aa0*/  RET.REL.NODEC R6 `(linear_gradient_batch_float) ;  /* 0xfffffff406547950 */ /* 0x000fec0003c3ffff */
.L_x_228:
        /* <DEDUP_REMOVED lines=13> */
.L_x_469:


//--------------------- .text.backward_linear_batch_double --------------------------
	.section	.text.backward_linear_batch_double,"ax",@progbits
	.align	128
        .global         backward_linear_batch_double
        .type           backward_linear_batch_double,@function
        .size           backward_linear_batch_double,(.L_x_506 - backward_linear_batch_double)
        .other          backward_linear_batch_double,@"STO_CUDA_ENTRY STV_DEFAULT"
backward_linear_batch_double:
.text.backward_linear_batch_double:
[----:B------:R-:W-:Y:S01]  /*0000*/  LDC R1, c[0x0][0x37c] ;  /* 0x0000df00ff017b82 */ /* 0x000fe20000000800 */
[----:B------:R-:W0:Y:S07]  /*0010*/  LDCU.64 UR14, c[0x0][0x3a0] ;  /* 0x00007400ff0e77ac */ /* 0x000e2e0008000a00 */
[----:B------:R-:W1:Y:S01]  /*0020*/  S2UR UR6, SR_CTAID.X ;  /* 0x00000000000679c3 */ /* 0x000e620000002500 */
[----:B------:R-:W2:Y:S01]  /*0030*/  S2R R0, SR_TID.X ;  /* 0x0000000000007919 */ /* 0x000ea20000002100 */
[----:B------:R-:W-:-:S02]  /*0040*/  CS2R R14, SRZ ;  /* 0x00000000000e7805 */ /* 0x000fc4000001ff00 */
[----:B------:R-:W-:Y:S02]  /*0050*/  CS2R R12, SRZ ;  /* 0x00000000000c7805 */ /* 0x000fe4000001ff00 */
[----:B------:R-:W-:Y:S01]  /*0060*/  CS2R R10, SRZ ;  /* 0x00000000000a7805 */ /* 0x000fe2000001ff00 */
[----:B------:R-:W3:Y:S01]  /*0070*/  S2R R3, SR_TID.Y ;  /* 0x0000000000037919 */ /* 0x000ee20000002200 */
[----:B------:R-:W-:Y:S01]  /*0080*/  CS2R R8, SRZ ;  /* 0x0000000000087805 */ /* 0x000fe2000001ff00 */
[----:B------:R-:W4:Y:S01]  /*0090*/  LDCU.64 UR12, c[0x0][0x358] ;  /* 0x00006b00ff0c77ac */ /* 0x000f220008000a00 */
[----:B------:R-:W5:Y:S01]  /*00a0*/  S2UR UR7, SR_CTAID.Y ;  /* 0x00000000000779c3 */ /* 0x000f620000002600 */
[----:B0-----:R-:W-:-:S04]  /*00b0*/  UISETP.NE.U32.AND UP0, UPT, UR14, URZ, UPT ;  /* 0x000000ff0e00728c */ /* 0x001fc8000bf05070 */
[----:B------:R-:W-:Y:S02]  /*00c0*/  UISETP.NE.AND.EX UP0, UPT, UR15, URZ, UPT, UP0 ;  /* 0x000000ff0f00728c */ /* 0x000fe4000bf05300 */
[----:B-1----:R-:W-:Y:S02]  /*00d0*/  USHF.L.U32 UR6, UR6, 0x4, URZ ;  /* 0x0000000406067899 */ /* 0x002fe400080006ff */
[----:B-----5:R-:W-:Y:S01]  /*00e0*/  USHF.L.U32 UR7, UR7, 0x4, URZ ;  /* 0x0000000407077899 */ /* 0x020fe200080006ff */
[----:B------:R-:W-:Y:S06]  /*00f0*/  BAR.SYNC.DEFER_BLOCKING 0x0 ;  /* 0x0000000000007b1d */ /* 0x000fec0000010000 */
[----:B--2-4-:R-:W-:Y:S05]  /*0100*/  BRA.U !UP0, `(.L_x_229) ;  /* 0x0000001108d07547 */ /* 0x014fea000b800000 */
[----:B------:R-:W0:Y:S01]  /*0110*/  S2UR UR5, SR_CgaCtaId ;  /* 0x00000000000579c3 */ /* 0x000e220000008800 */
[----:B------:R-:W-:Y:S01]  /*0120*/  UIADD3 UR8, UP0, UPT, UR14, -0x1, URZ ;  /* 0xffffffff0e087890 */ /* 0x000fe2000ff1e0ff */
[C---:B---3--:R-:W-:Y:S01]  /*0130*/  IADD3 R7, P0, PT, R3.reuse, UR7, RZ ;  /* 0x0000000703077c10 */ /* 0x048fe2000ff1e0ff */
[----:B------:R-:W-:Y:S01]  /*0140*/  UMOV UR4, 0x400 ;  /* 0x0000040000047882 */ /* 0x000fe20000000000 */
[----:B------:R-:W-:Y:S01]  /*0150*/  IMAD R5, R3, 0x10, R0 ;  /* 0x0000001003057824 */ /* 0x000fe200078e0200 */
[----:B------:R-:W-:Y:S01]  /*0160*/  UIADD3.X UR9, UPT, UPT, UR15, -0x1, URZ, UP0, !UPT ;  /* 0xffffffff0f097890 */ /* 0x000fe200087fe4ff */
[----:B------:R-:W-:Y:S01]  /*0170*/  IMAD.MOV.U32 R15, RZ, RZ, RZ ;  /* 0x000000ffff0f7224 */ /* 0x000fe200078e00ff */
[----:B------:R-:W-:Y:S01]  /*0180*/  UISETP.GE.U32.AND UP0, UPT, UR14, 0x31, UPT ;  /* 0x000000310e00788c */ /* 0x000fe2000bf06070 */
[----:B------:R-:W-:Y:S01]  /*0190*/  IMAD.X R6, RZ, RZ, RZ, P0 ;  /* 0x000000ffff067224 */ /* 0x000fe200000e06ff */
[----:B------:R-:W-:Y:S01]  /*01a0*/  USHF.R.U64 UR8, UR8, 0x4, UR9 ;  /* 0x0000000408087899 */ /* 0x000fe20008001209 */
[----:B------:R-:W-:Y:S01]  /*01b0*/  IADD3 R2, P0, PT, R0, UR6, RZ ;  /* 0x0000000600027c10 */ /* 0x000fe2000ff1e0ff */
[----:B------:R-:W-:Y:S01]  /*01c0*/  UISETP.GE.U32.AND.EX UP0, UPT, UR15, URZ, UPT, UP0 ;  /* 0x000000ff0f00728c */ /* 0x000fe2000bf06100 */
[----:B------:R-:W-:Y:S01]  /*01d0*/  IMAD R4, R6, UR14, RZ ;  /* 0x0000000e06047c24 */ /* 0x000fe2000f8e02ff */
[----:B------:R-:W-:Y:S01]  /*01e0*/  UIADD3 UR8, UP1, UPT, UR8, 0x1, URZ ;  /* 0x0000000108087890 */ /* 0x000fe2000ff3e0ff */
[----:B------:R-:W-:-:S03]  /*01f0*/  IMAD.WIDE.U32 R28, R7, UR14, RZ ;  /* 0x0000000e071c7c25 */ /* 0x000fc6000f8e00ff */
[----:B------:R-:W-:Y:S01]  /*0200*/  ULEA.HI.X UR9, UR9, URZ, URZ, 0x1c, UP1 ;  /* 0x000000ff09097291 */ /* 0x000fe200088fe4ff */
[----:B------:R-:W-:Y:S01]  /*0210*/  IMAD R17, R7, UR15, R4 ;  /* 0x0000000f07117c24 */ /* 0x000fe2000f8e0204 */
[----:B------:R-:W-:Y:S01]  /*0220*/  ULOP3.LUT UR11, UR8, 0x3, URZ, 0xc0, !UPT ;  /* 0x00000003080b7892 */ /* 0x000fe2000f8ec0ff */
[----:B------:R-:W-:Y:S02]  /*0230*/  IMAD.X R4, RZ, RZ, RZ, P0 ;  /* 0x000000ffff047224 */ /* 0x000fe400000e06ff */
[----:B------:R-:W-:Y:S01]  /*0240*/  IMAD.IADD R24, R29, 0x1, R17 ;  /* 0x000000011d187824 */ /* 0x000fe200078e0211 */
[----:B0-----:R-:W-:-:S03]  /*0250*/  ULEA UR4, UR5, UR4, 0x18 ;  /* 0x0000000405047291 */ /* 0x001fc6000f8ec0ff */
[----:B------:R-:W-:-:S03]  /*0260*/  UMOV UR5, URZ ;  /* 0x000000ff00057c82 */ /* 0x000fc60008000000 */
[----:B------:R-:W-:Y:S01]  /*0270*/  LEA R5, R5, UR4, 0x1 ;  /* 0x0000000405057c11 */ /* 0x000fe2000f8e08ff */
[----:B------:R-:W-:Y:S01]  /*0280*/  UMOV UR4, URZ ;  /* 0x000000ff00047c82 */ /* 0x000fe20008000000 */
[----:B------:R-:W-:Y:S05]  /*0290*/  BRA.U !UP0, `(.L_x_230) ;  /* 0x0000000d08407547 */ /* 0x000fea000b800000 */
[----:B------:R-:W0:Y:S01]  /*02a0*/  LDCU.64 UR14, c[0x0][0x3a8] ;  /* 0x00007500ff0e77ac */ /* 0x000e220008000a00 */
[----:B------:R-:W-:Y:S01]  /*02b0*/  IMAD.MOV.U32 R26, RZ, RZ, R3 ;  /* 0x000000ffff1a7224 */ /* 0x000fe200078e0003 */
[----:B------:R-:W-:Y:S01]  /*02c0*/  CS2R R14, SRZ ;  /* 0x00000000000e7805 */ /* 0x000fe2000001ff00 */
[----:B------:R-:W-:Y:S01]  /*02d0*/  IMAD.MOV.U32 R25, RZ, RZ, R0 ;  /* 0x000000ffff197224 */ /* 0x000fe200078e0000 */
[----:B------:R-:W-:Y:S02]  /*02e0*/  CS2R R12, SRZ ;  /* 0x00000000000c7805 */ /* 0x000fe4000001ff00 */
[----:B------:R-:W-:Y:S02]  /*02f0*/  CS2R R10, SRZ ;  /* 0x00000000000a7805 */ /* 0x000fe4000001ff00 */
[----:B------:R-:W-:Y:S01]  /*0300*/  CS2R R8, SRZ ;  /* 0x0000000000087805 */ /* 0x000fe2000001ff00 */
[----:B------:R-:W-:Y:S01]  /*0310*/  ULOP3.LUT UR8, UR8, 0xfffffffc, URZ, 0xc0, !UPT ;  /* 0xfffffffc08087892 */ /* 0x000fe2000f8ec0ff */
[----:B------:R-:W1:Y:S01]  /*0320*/  LDCU.64 UR22, c[0x0][0x3a8] ;  /* 0x00007500ff1677ac */ /* 0x000e620008000a00 */
[----:B------:R-:W2:Y:S01]  /*0330*/  LDCU.64 UR18, c[0x0][0x398] ;  /* 0x00007300ff1277ac */ /* 0x000ea20008000a00 */
[----:B------:R-:W3:Y:S01]  /*0340*/  LDCU.64 UR20, c[0x0][0x3a0] ;  /* 0x00007400ff1477ac */ /* 0x000ee20008000a00 */
[----:B0-----:R-:W-:Y:S01]  /*0350*/  ISETP.GE.U32.AND P0, PT, R7, UR14, PT ;  /* 0x0000000e07007c0c */ /* 0x001fe2000bf06070 */
[----:B------:R-:W0:Y:S03]  /*0360*/  LDCU.64 UR16, c[0x0][0x380] ;  /* 0x00007000ff1077ac */ /* 0x000e260008000a00 */
[----:B------:R-:W-:Y:S01]  /*0370*/  ISETP.GE.U32.AND.EX P0, PT, R6, UR15, PT, P0 ;  /* 0x0000000f06007c0c */ /* 0x000fe2000bf06100 */
[----:B------:R-:W4:Y:S01]  /*0380*/  LDCU.64 UR24, c[0x0][0x388] ;  /* 0x00007100ff1877ac */ /* 0x000f220008000a00 */
[----:B------:R-:W-:Y:S01]  /*0390*/  ULOP3.LUT UR9, UR9, 0x1fffffff, URZ, 0xc0, !UPT ;  /* 0x1fffffff09097892 */ /* 0x000fe2000f8ec0ff */
[----:B------:R-:W-:-:S11]  /*03a0*/  UMOV UR4, 0x20 ;  /* 0x0000002000047882 */ /* 0x000fd60000000000 */
.L_x_235:
[----:B--2---:R-:W-:Y:S02]  /*03b0*/  ISETP.GE.U32.AND P1, PT, R2, UR18, PT ;  /* 0x0000001202007c0c */ /* 0x004fe4000bf26070 */
[----:B---3--:R-:W-:Y:S02]  /*03c0*/  ISETP.GE.U32.AND P2, PT, R26, UR20, PT ;  /* 0x000000141a007c0c */ /* 0x008fe4000bf46070 */
[----:B------:R-:W-:Y:S02]  /*03d0*/  ISETP.GE.U32.AND.EX P1, PT, R4, UR19, PT, P1 ;  /* 0x0000001304007c0c */ /* 0x000fe4000bf26110 */
[C---:B0-----:R-:W-:Y:S02]  /*03e0*/  IADD3 R20, P3, PT, R25.reuse, R28, RZ ;  /* 0x0000001c19147210 */ /* 0x041fe40007f7e0ff */
[----:B------:R-:W-:Y:S02]  /*03f0*/  ISETP.GE.U32.OR.EX P1, PT, RZ, UR21, P1, P2 ;  /* 0x00000015ff007c0c */ /* 0x000fe40008f26520 */
[----:B------:R-:W-:-:S04]  /*0400*/  ISETP.GE.U32.AND P2, PT, R25, UR20, PT ;  /* 0x0000001419007c0c */ /* 0x000fc8000bf46070 */
[----:B------:R-:W-:-:S07]  /*0410*/  ISETP.GE.U32.OR.EX P2, PT, RZ, UR21, P0, P2 ;  /* 0x00000015ff007c0c */ /* 0x000fce0008746520 */
[----:B-1----:R-:W2:Y:S01]  /*0420*/  @!P1 LDC.64 R16, c[0x0][0x388] ;  /* 0x0000e200ff109b82 */ /* 0x002ea20000000a00 */
[----:B------:R-:W-:Y:S02]  /*0430*/  @!P1 IMAD R21, R4, UR20, RZ ;  /* 0x0000001404159c24 */ /* 0x000fe4000f8e02ff */
[----:B------:R-:W-:Y:S02]  /*0440*/  @!P1 IMAD.MOV.U32 R27, RZ, RZ, RZ ;  /* 0x000000ffff1b9224 */ /* 0x000fe400078e00ff */
[C---:B------:R-:W-:Y:S02]  /*0450*/  @!P1 IMAD R23, R2.reuse, UR21, R21 ;  /* 0x0000001502179c24 */ /* 0x040fe4000f8e0215 */
[----:B------:R-:W-:-:S04]  /*0460*/  @!P1 IMAD.WIDE.U32 R18, R2, UR20, R26 ;  /* 0x0000001402129c25 */ /* 0x000fc8000f8e001a */
[----:B------:R-:W-:Y:S02]  /*0470*/  @!P1 IMAD.IADD R19, R19, 0x1, R23 ;  /* 0x0000000113139824 */ /* 0x000fe400078e0217 */
[----:B------:R-:W-:Y:S01]  /*0480*/  IMAD.X R21, RZ, RZ, R24, P3 ;  /* 0x000000ffff157224 */ /* 0x000fe200018e0618 */
[----:B0-----:R-:W-:-:S04]  /*0490*/  LEA R30, P3, R20, UR16, 0x3 ;  /* 0x00000010141e7c11 */ /* 0x001fc8000f8618ff */
[----:B------:R-:W-:Y:S02]  /*04a0*/  LEA.HI.X R31, R20, UR17, R21, 0x3, P3 ;  /* 0x00000011141f7c11 */ /* 0x000fe400098f1c15 */
[----:B--2---:R-:W-:-:S04]  /*04b0*/  @!P1 LEA R16, P4, R18, R16, 0x3 ;  /* 0x0000001012109211 */ /* 0x004fc800078818ff */
[----:B------:R-:W-:Y:S02]  /*04c0*/  @!P1 LEA.HI.X R17, R18, R17, R19, 0x3, P4 ;  /* 0x0000001112119211 */ /* 0x000fe400020f1c13 */
[----:B------:R-:W2:Y:S04]  /*04d0*/  @!P2 LDG.E.64 R18, desc[UR12][R30.64] ;  /* 0x0000000c1e12a981 */ /* 0x000ea8000c1e1b00 */
[----:B------:R-:W3:Y:S01]  /*04e0*/  @!P1 LDG.E.64 R16, desc[UR12][R16.64] ;  /* 0x0000000c10109981 */ /* 0x000ee2000c1e1b00 */
[----:B------:R-:W-:Y:S01]  /*04f0*/  ISETP.GT.U32.AND P5, PT, R3, 0x1, PT ;  /* 0x000000010300780c */ /* 0x000fe20003fa4070 */
[----:B------:R-:W-:-:S04]  /*0500*/  UIADD3 UR8, UP0, UPT, UR8, -0x4, URZ ;  /* 0xfffffffc08087890 */ /* 0x000fc8000ff1e0ff */
[----:B------:R-:W-:Y:S02]  /*0510*/  UIADD3.X UR9, UPT, UPT, UR9, -0x1, URZ, UP0, !UPT ;  /* 0xffffffff09097890 */ /* 0x000fe400087fe4ff */
[----:B------:R-:W-:Y:S01]  /*0520*/  UISETP.NE.U32.AND UP0, UPT, UR8, URZ, UPT ;  /* 0x000000ff0800728c */ /* 0x000fe2000bf05070 */
[----:B------:R-:W-:-:S03]  /*0530*/  VIADD R27, R25, 0x10 ;  /* 0x00000010191b7836 */ /* 0x000fc60000000000 */
[----:B------:R-:W-:Y:S01]  /*0540*/  UISETP.NE.AND.EX UP0, UPT, UR9, URZ, UPT, UP0 ;  /* 0x000000ff0900728c */ /* 0x000fe2000bf05300 */
[----:B--2---:R-:W0:Y:S08]  /*0550*/  @!P2 F2F.F16.F64 R20, R18 ;  /* 0x000000120014a310 */ /* 0x004e300000300800 */
[----:B---3--:R-:W2:Y:S01]  /*0560*/  @!P1 F2F.F16.F64 R22, R16 ;  /* 0x0000001000169310 */ /* 0x008ea20000300800 */
[----:B------:R-:W-:-:S02]  /*0570*/  @P2 PRMT R20, RZ, 0x7610, R20 ;  /* 0x00007610ff142816 */ /* 0x000fc40000000014 */
[----:B------:R-:W-:-:S03]  /*0580*/  @P1 PRMT R22, RZ, 0x7610, R22 ;  /* 0x00007610ff161816 */ /* 0x000fc60000000016 */
[----:B0-----:R0:W-:Y:S04]  /*0590*/  STS.U16 [R5+0x400], R20 ;  /* 0x0004001405007388 */ /* 0x0011e80000000400 */
[----:B--2---:R0:W-:Y:S01]  /*05a0*/  STS.U16 [R5+0x600], R22 ;  /* 0x0006001605007388 */ /* 0x0041e20000000400 */
[----:B------:R-:W-:Y:S06]  /*05b0*/  BAR.SYNC.DEFER_BLOCKING 0x0 ;  /* 0x0000000000007b1d */ /* 0x000fec0000010000 */
[----:B------:R-:W-:Y:S05]  /*05c0*/  @P5 BRA `(.L_x_231) ;  /* 0x0000000000545947 */ /* 0x000fea0003800000 */
[----:B------:R-:W2:Y:S01]  /*05d0*/  S2R R18, SR_LANEID ;  /* 0x0000000000127919 */ /* 0x000ea20000000000 */
[----:B------:R-:W-:Y:S01]  /*05e0*/  MOV R19, 0x400 ;  /* 0x0000040000137802 */ /* 0x000fe20000000f00 */
[----:B------:R-:W-:Y:S05]  /*05f0*/  WARPSYNC.ALL ;  /* 0x0000000000007948 */ /* 0x000fea0003800000 */
[----:B0-----:R-:W0:Y:S01]  /*0600*/  S2R R20, SR_CgaCtaId ;  /* 0x0000000000147919 */ /* 0x001e220000008800 */
[----:B--2---:R-:W-:Y:S02]  /*0610*/  SHF.R.U32.HI R16, RZ, 0x3, R18 ;  /* 0x00000003ff107819 */ /* 0x004fe40000011612 */
[----:B------:R-:W-:-:S02]  /*0620*/  LOP3.LUT R17, R18, 0x7, RZ, 0xc0, !PT ;  /* 0x0000000712117812 */ /* 0x000fc400078ec0ff */
[----:B------:R-:W-:Y:S01]  /*0630*/  SHF.R.U32.HI R18, RZ, 0x4, R18 ;  /* 0x00000004ff127819 */ /* 0x000fe20000011612 */
[----:B------:R-:W-:Y:S01]  /*0640*/  IMAD.SHL.U32 R16, R16, 0x8, RZ ;  /* 0x0000000810107824 */ /* 0x000fe200078e00ff */
[----:B0-----:R-:W-:-:S03]  /*0650*/  LEA R19, R20, R19, 0x18 ;  /* 0x0000001314137211 */ /* 0x001fc600078ec0ff */
[----:B------:R-:W-:Y:S01]  /*0660*/  IMAD.SHL.U32 R18, R18, 0x8, RZ ;  /* 0x0000000812127824 */ /* 0x000fe200078e00ff */
[----:B------:R-:W-:Y:S01]  /*0670*/  LOP3.LUT R17, R16, 0x8, R17, 0xe2, !PT ;  /* 0x0000000810117812 */ /* 0x000fe200078ee211 */
[----:B------:R-:W-:-:S04]  /*0680*/  VIADD R16, R19, 0x400 ;  /* 0x0000040013107836 */ /* 0x000fc80000000000 */
[----:B------:R-:W-:Y:S02]  /*0690*/  IMAD R17, R17, 0x10, R18 ;  /* 0x0000001011117824 */ /* 0x000fe400078e0212 */
[----:B------:R-:W-:Y:S02]  /*06a0*/  VIADD R18, R19, 0x600 ;  /* 0x0000060013127836 */ /* 0x000fe40000000000 */
[C---:B------:R-:W-:Y:S02]  /*06b0*/  IMAD.U32 R16, R17.reuse, 0x2, R16 ;  /* 0x0000000211107824 */ /* 0x040fe400078e0010 */
[----:B------:R-:W-:-:S04]  /*06c0*/  IMAD.U32 R20, R17, 0x2, R18 ;  /* 0x0000000211147824 */ /* 0x000fc800078e0012 */
[----:B------:R-:W-:Y:S04]  /*06d0*/  LDSM.16.M88.4 R16, [R16] ;  /* 0x000000001010783b */ /* 0x000fe80000000200 */
[----:B------:R-:W0:Y:S02]  /*06e0*/  LDSM.16.MT88.4 R20, [R20] ;  /* 0x000000001414783b */ /* 0x000e240000004200 */
[C---:B0-----:R-:W-:Y:S08]  /*06f0*/  HMMA.16816.F32 R8, R16.reuse, R20, R8 ;  /* 0x000000141008723c */ /* 0x041ff00000001808 */
[----:B------:R-:W-:-:S15]  /*0700*/  HMMA.16816.F32 R12, R16, R22, R12 ;  /* 0x00000016100c723c */ /* 0x000fde000000180c */
[----:B------:R-:W-:-:S05]  /*0710*/  NOP ;  /* 0x0000000000007918 */ /* 0x000fca0000000000 */
.L_x_231:
[----:B------:R-:W-:Y:S05]  /*0720*/  WARPSYNC.ALL ;  /* 0x0000000000007948 */ /* 0x000fea0003800000 */
[----:B------:R-:W-:Y:S01]  /*0730*/  UIADD3 UR10, UPT, UPT, UR4, -0x20, URZ ;  /* 0xffffffe0040a7890 */ /* 0x000fe2000fffe0ff */
[----:B------:R-:W-:Y:S01]  /*0740*/  BAR.SYNC.DEFER_BLOCKING 0x0 ;  /* 0x0000000000007b1d */ /* 0x000fe20000010000 */
[----:B------:R-:W-:Y:S01]  /*0750*/  VIADD R18, R26, 0x10 ;  /* 0x000000101a127836 */ /* 0x000fe20000000000 */
[----:B-1----:R-:W-:Y:S01]  /*0760*/  ISETP.GE.U32.AND P1, PT, R7, UR22, PT ;  /* 0x0000001607007c0c */ /* 0x002fe2000bf26070 */
[----:B------:R-:W-:Y:S01]  /*0770*/  IMAD R19, R4, UR20, RZ ;  /* 0x0000001404137c24 */ /* 0x000fe2000f8e02ff */
[----:B------:R-:W-:-:S02]  /*0780*/  ISETP.GE.U32.AND P3, PT, R2, UR18, PT ;  /* 0x0000001202007c0c */ /* 0x000fc4000bf66070 */
[----:B------:R-:W-:Y:S01]  /*0790*/  IADD3 R16, P2, PT, R3, UR10, RZ ;  /* 0x0000000a03107c10 */ /* 0x000fe2000ff5e0ff */
[----:B------:R-:W-:Y:S01]  /*07a0*/  IMAD R19, R2, UR21, R19 ;  /* 0x0000001502137c24 */ /* 0x000fe2000f8e0213 */
[----:B------:R-:W-:Y:S02]  /*07b0*/  ISETP.LT.U32.AND P4, PT, R27, UR20, PT ;  /* 0x000000141b007c0c */ /* 0x000fe4000bf81070 */
[----:B------:R-:W-:Y:S01]  /*07c0*/  ISETP.GE.U32.AND.EX P1, PT, R6, UR23, PT, P1 ;  /* 0x0000001706007c0c */ /* 0x000fe2000bf26110 */
[----:B------:R-:W-:Y:S01]  /*07d0*/  IMAD.X R17, RZ, RZ, RZ, P2 ;  /* 0x000000ffff117224 */ /* 0x000fe200010e06ff */
[----:B------:R-:W-:Y:S02]  /*07e0*/  ISETP.LT.U32.AND P2, PT, R18, UR20, PT ;  /* 0x0000001412007c0c */ /* 0x000fe4000bf41070 */
[----:B------:R-:W-:Y:S01]  /*07f0*/  ISETP.GE.U32.AND.EX P3, PT, R4, UR19, PT, P3 ;  /* 0x0000001304007c0c */ /* 0x000fe2000bf66130 */
[----:B------:R-:W-:Y:S01]  /*0800*/  IMAD.WIDE.U32 R16, R2, UR20, R16 ;  /* 0x0000001402107c25 */ /* 0x000fe2000f8e0010 */
[----:B------:R-:W-:-:S02]  /*0810*/  ISETP.LT.U32.AND.EX P4, PT, RZ, UR21, !P1, P4 ;  /* 0x00000015ff007c0c */ /* 0x000fc4000cf81140 */
[----:B------:R-:W-:Y:S01]  /*0820*/  ISETP.LT.U32.AND.EX P2, PT, RZ, UR21, !P3, P2 ;  /* 0x00000015ff007c0c */ /* 0x000fe2000df41120 */
[----:B------:R-:W-:Y:S01]  /*0830*/  IMAD.IADD R17, R19, 0x1, R17 ;  /* 0x0000000113117824 */ /* 0x000fe200078e0211 */
[----:B----4-:R-:W-:-:S04]  /*0840*/  LEA R32, P6, R16, UR24, 0x3 ;  /* 0x0000001810207c11 */ /* 0x010fc8000f8c18ff */
[----:B------:R-:W-:-:S05]  /*0850*/  LEA.HI.X R33, R16, UR25, R17, 0x3, P6 ;  /* 0x0000001910217c11 */ /* 0x000fca000b0f1c11 */
[----:B------:R-:W2:Y:S04]  /*0860*/  @P4 LDG.E.64 R18, desc[UR12][R30.64+0x80] ;  /* 0x0000800c1e124981 */ /* 0x000ea8000c1e1b00 */
[----:B------:R-:W3:Y:S01]  /*0870*/  @P2 LDG.E.64 R16, desc[UR12][R32.64+0x80] ;  /* 0x0000800c20102981 */ /* 0x000ee2000c1e1b00 */
[----:B0-----:R-:W-:Y:S01]  /*0880*/  @!P4 PRMT R20, RZ, 0x7610, R20 ;  /* 0x00007610ff14c816 */ /* 0x001fe20000000014 */
[----:B------:R-:W-:Y:S01]  /*0890*/  VIADD R21, R25, 0x20 ;  /* 0x0000002019157836 */ /* 0x000fe20000000000 */
[----:B------:R-:W-:Y:S01]  /*08a0*/  @!P2 PRMT R22, RZ, 0x7610, R22 ;  /* 0x00007610ff16a816 */ /* 0x000fe20000000016 */
[----:B------:R-:W-:-:S03]  /*08b0*/  VIADD R23, R26, 0x20 ;  /* 0x000000201a177836 */ /* 0x000fc60000000000 */
[----:B--2---:R-:W0:Y:S02]  /*08c0*/  @P4 F2F.F16.F64 R20, R18 ;  /* 0x0000001200144310 */ /* 0x004e240000300800 */
[----:B------:R-:W-:-:S04]  /*08d0*/  ISETP.LT.U32.AND P4, PT, R23, UR20, PT ;  /* 0x0000001417007c0c */ /* 0x000fc8000bf81070 */
[----:B------:R-:W-:Y:S02]  /*08e0*/  ISETP.LT.U32.AND.EX P4, PT, RZ, UR21, !P3, P4 ;  /* 0x00000015ff007c0c */ /* 0x000fe4000df81140 */
[----:B---3--:R-:W1:Y:S01]  /*08f0*/  @P2 F2F.F16.F64 R22, R16 ;  /* 0x0000001000162310 */ /* 0x008e620000300800 */
[----:B------:R-:W-:-:S04]  /*0900*/  ISETP.LT.U32.AND P2, PT, R21, UR20, PT ;  /* 0x0000001415007c0c */ /* 0x000fc8000bf41070 */
[----:B------:R-:W-:Y:S01]  /*0910*/  ISETP.LT.U32.AND.EX P2, PT, RZ, UR21, !P1, P2 ;  /* 0x00000015ff007c0c */ /* 0x000fe2000cf41120 */
[----:B0-----:R0:W-:Y:S04]  /*0920*/  STS.U16 [R5+0x400], R20 ;  /* 0x0004001405007388 */ /* 0x0011e80000000400 */
[----:B-1----:R0:W-:Y:S01]  /*0930*/  STS.U16 [R5+0x600], R22 ;  /* 0x0006001605007388 */ /* 0x0021e20000000400 */
[----:B------:R-:W-:Y:S06]  /*0940*/  BAR.SYNC.DEFER_BLOCKING 0x0 ;  /* 0x0000000000007b1d */ /* 0x000fec0000010000 */
[----:B------:R-:W-:Y:S05]  /*0950*/  @P5 BRA `(.L_x_232) ;  /* 0x0000000000545947 */ /* 0x000fea0003800000 */
[----:B------:R-:W1:Y:S01]  /*0960*/  S2R R18, SR_LANEID ;  /* 0x0000000000127919 */ /* 0x000e620000000000 */
[----:B------:R-:W-:Y:S01]  /*0970*/  MOV R16, 0x400 ;  /* 0x0000040000107802 */ /* 0x000fe20000000f00 */
[----:B------:R-:W-:Y:S05]  /*0980*/  WARPSYNC.ALL ;  /* 0x0000000000007948 */ /* 0x000fea0003800000 */
[----:B------:R-:W2:Y:S01]  /*0990*/  S2R R17, SR_CgaCtaId ;  /* 0x0000000000117919 */ /* 0x000ea20000008800 */
[----:B-1----:R-:W-:Y:S02]  /*09a0*/  SHF.R.U32.HI R19, RZ, 0x3, R18 ;  /* 0x00000003ff137819 */ /* 0x002fe40000011612 */
[----:B0-----:R-:W-:-:S02]  /*09b0*/  LOP3.LUT R20, R18, 0x7, RZ, 0xc0, !PT ;  /* 0x0000000712147812 */ /* 0x001fc400078ec0ff */
[----:B------:R-:W-:Y:S01]  /*09c0*/  SHF.R.U32.HI R18, RZ, 0x4, R18 ;  /* 0x00000004ff127819 */ /* 0x000fe20000011612 */
[----:B------:R-:W-:Y:S01]  /*09d0*/  IMAD.SHL.U32 R19, R19, 0x8, RZ ;  /* 0x0000000813137824 */ /* 0x000fe200078e00ff */
[----:B--2---:R-:W-:-:S03]  /*09e0*/  LEA R16, R17, R16, 0x18 ;  /* 0x0000001011107211 */ /* 0x004fc600078ec0ff */
        /* <DEDUP_REMOVED lines=12> */
.L_x_232:
[----:B------:R-:W-:Y:S05]  /*0ab0*/  WARPSYNC.ALL ;  /* 0x0000000000007948 */ /* 0x000fea0003800000 */
[----:B------:R-:W-:Y:S06]  /*0ac0*/  BAR.SYNC.DEFER_BLOCKING 0x0 ;  /* 0x0000000000007b1d */ /* 0x000fec0000010000 */
[----:B------:R-:W2:Y:S04]  /*0ad0*/  @P2 LDG.E.64 R18, desc[UR12][R30.64+0x100] ;  /* 0x0001000c1e122981 */ /* 0x000ea8000c1e1b00 */
[----:B------:R-:W3:Y:S01]  /*0ae0*/  @P4 LDG.E.64 R16, desc[UR12][R32.64+0x100] ;  /* 0x0001000c20104981 */ /* 0x000ee2000c1e1b00 */
[----:B0-----:R-:W-:Y:S01]  /*0af0*/  @!P2 PRMT R20, RZ, 0x7610, R20 ;  /* 0x00007610ff14a816 */ /* 0x001fe20000000014 */
[----:B------:R-:W-:Y:S01]  /*0b00*/  VIADD R21, R25, 0x30 ;  /* 0x0000003019157836 */ /* 0x000fe20000000000 */
[----:B------:R-:W-:Y:S01]  /*0b10*/  @!P4 PRMT R22, RZ, 0x7610, R22 ;  /* 0x00007610ff16c816 */ /* 0x000fe20000000016 */
[----:B------:R-:W-:-:S03]  /*0b20*/  VIADD R23, R26, 0x30 ;  /* 0x000000301a177836 */ /* 0x000fc60000000000 */
[----:B--2---:R-:W0:Y:S01]  /*0b30*/  @P2 F2F.F16.F64 R20, R18 ;  /* 0x0000001200142310 */ /* 0x004e220000300800 */
[----:B------:R-:W-:-:S04]  /*0b40*/  ISETP.LT.U32.AND P2, PT, R21, UR20, PT ;  /* 0x0000001415007c0c */ /* 0x000fc8000bf41070 */
[----:B------:R-:W-:-:S03]  /*0b50*/  ISETP.LT.U32.AND.EX P1, PT, RZ, UR21, !P1, P2 ;  /* 0x00000015ff007c0c */ /* 0x000fc6000cf21120 */
        /* <DEDUP_REMOVED lines=28> */
.L_x_233:
[----:B------:R-:W-:Y:S05]  /*0d20*/  WARPSYNC.ALL ;  /* 0x0000000000007948 */ /* 0x000fea0003800000 */
[----:B------:R-:W-:Y:S06]  /*0d30*/  BAR.SYNC.DEFER_BLOCKING 0x0 ;  /* 0x0000000000007b1d */ /* 0x000fec0000010000 */
[----:B------:R-:W2:Y:S04]  /*0d40*/  @P1 LDG.E.64 R30, desc[UR12][R30.64+0x180] ;  /* 0x0001800c1e1e1981 */ /* 0x000ea8000c1e1b00 */
[----:B------:R-:W3:Y:S01]  /*0d50*/  @P3 LDG.E.64 R32, desc[UR12][R32.64+0x180] ;  /* 0x0001800c20203981 */ /* 0x000ee2000c1e1b00 */
[----:B------:R-:W-:-:S02]  /*0d60*/  @!P1 PRMT R16, RZ, 0x7610, R16 ;  /* 0x00007610ff109816 */ /* 0x000fc40000000010 */
[----:B------:R-:W-:-:S04]  /*0d70*/  @!P3 PRMT R18, RZ, 0x7610, R18 ;  /* 0x00007610ff12b816 */ /* 0x000fc80000000012 */
[----:B--2---:R-:W1:Y:S08]  /*0d80*/  @P1 F2F.F16.F64 R16, R30 ;  /* 0x0000001e00101310 */ /* 0x004e700000300800 */
[----:B---3--:R-:W2:Y:S01]  /*0d90*/  @P3 F2F.F16.F64 R18, R32 ;  /* 0x0000002000123310 */ /* 0x008ea20000300800 */
[----:B-1----:R1:W-:Y:S04]  /*0da0*/  STS.U16 [R5+0x400], R16 ;  /* 0x0004001005007388 */ /* 0x0023e80000000400 */
[----:B--2---:R1:W-:Y:S01]  /*0db0*/  STS.U16 [R5+0x600], R18 ;  /* 0x0006001205007388 */ /* 0x0043e20000000400 */
[----:B------:R-:W-:Y:S06]  /*0dc0*/  BAR.SYNC.DEFER_BLOCKING 0x0 ;  /* 0x0000000000007b1d */ /* 0x000fec0000010000 */
[----:B------:R-:W-:Y:S05]  /*0dd0*/  @P5 BRA `(.L_x_234) ;  /* 0x0000000000545947 */ /* 0x000fea0003800000 */
[----:B-1----:R-:W1:Y:S01]  /*0de0*/  S2R R18, SR_LANEID ;  /* 0x0000000000127919 */ /* 0x002e620000000000 */
        /* <DEDUP_REMOVED lines=20> */
.L_x_234:
[----:B------:R-:W-:Y:S05]  /*0f30*/  WARPSYNC.ALL ;  /* 0x0000000000007948 */ /* 0x000fea0003800000 */
[----:B------:R-:W-:Y:S01]  /*0f40*/  BAR.SYNC.DEFER_BLOCKING 0x0 ;  /* 0x0000000000007b1d */ /* 0x000fe20000010000 */
[----:B------:R-:W-:Y:S01]  /*0f50*/  VIADD R25, R25, 0x40 ;  /* 0x0000004019197836 */ /* 0x000fe20000000000 */
[----:B------:R-:W-:Y:S01]  /*0f60*/  UIADD3 UR4, UPT, UPT, UR4, 0x40, URZ ;  /* 0x0000004004047890 */ /* 0x000fe2000fffe0ff */
[----:B------:R-:W-:-:S03]  /*0f70*/  VIADD R26, R26, 0x40 ;  /* 0x000000401a1a7836 */ /* 0x000fc60000000000 */
[----:B------:R-:W-:Y:S08]  /*0f80*/  BRA.U UP0, `(.L_x_235) ;  /* 0xfffffff500087547 */ /* 0x000ff0000b83ffff */
[----:B------:R-:W-:-:S12]  /*0f90*/  UIADD3 UR4, UPT, UPT, UR4, -0x20, URZ ;  /* 0xffffffe004047890 */ /* 0x000fd8000fffe0ff */
.L_x_230:
[----:B------:R-:W-:-:S04]  /*0fa0*/  UISETP.NE.U32.AND UP0, UPT, UR11, URZ, UPT ;  /* 0x000000ff0b00728c */ /* 0x000fc8000bf05070 */
[----:B------:R-:W-:-:S09]  /*0fb0*/  UISETP.NE.AND.EX UP0, UPT, UR5, URZ, UPT, UP0 ;  /* 0x000000ff0500728c */ /* 0x000fd2000bf05300 */
[----:B------:R-:W-:Y:S05]  /*0fc0*/  BRA.U !UP0, `(.L_x_229) ;  /* 0x0000000508207547 */ /* 0x000fea000b800000 */
[----:B------:R-:W2:Y:S01]  /*0fd0*/  LDCU.64 UR14, c[0x0][0x3a8] ;  /* 0x00007500ff0e77ac */ /* 0x000ea20008000a00 */
[C---:B------:R-:W-:Y:S01]  /*0fe0*/  SHF.L.U64.HI R17, R28.reuse, 0x3, R24 ;  /* 0x000000031c117819 */ /* 0x040fe20000010218 */
[----:B-1----:R-:W-:Y:S01]  /*0ff0*/  IMAD.SHL.U32 R16, R28, 0x8, RZ ;  /* 0x000000081c107824 */ /* 0x002fe200078e00ff */
[----:B------:R-:W1:Y:S01]  /*1000*/  LDCU.64 UR8, c[0x0][0x380] ;  /* 0x00007000ff0877ac */ /* 0x000e620008000a00 */
[----:B------:R-:W-:Y:S02]  /*1010*/  VIADD R24, R0, UR4 ;  /* 0x0000000400187c36 */ /* 0x000fe40008000000 */
[----:B------:R-:W-:Y:S01]  /*1020*/  VIADD R26, R3, UR4 ;  /* 0x00000004031a7c36 */ /* 0x000fe20008000000 */
[----:B------:R-:W3:Y:S01]  /*1030*/  LDCU.64 UR18, c[0x0][0x398] ;  /* 0x00007300ff1277ac */ /* 0x000ee20008000a00 */
[----:B------:R-:W-:Y:S01]  /*1040*/  IMAD.WIDE.U32 R16, R24, 0x8, R16 ;  /* 0x0000000818107825 */ /* 0x000fe200078e0010 */
[----:B------:R-:W4:Y:S03]  /*1050*/  LDCU.64 UR16, c[0x0][0x3a0] ;  /* 0x00007400ff1077ac */ /* 0x000f260008000a00 */
[----:B------:R-:W-:Y:S01]  /*1060*/  IMAD.MOV.U32 R25, RZ, RZ, RZ ;  /* 0x000000ffff197224 */ /* 0x000fe200078e00ff */
[----:B--2---:R-:W-:-:S04]  /*1070*/  ISETP.GE.U32.AND P0, PT, R7, UR14, PT ;  /* 0x0000000e07007c0c */ /* 0x004fc8000bf06070 */
[----:B------:R-:W-:Y:S02]  /*1080*/  ISETP.GE.U32.AND.EX P0, PT, R6, UR15, PT, P0 ;  /* 0x0000000f06007c0c */ /* 0x000fe4000bf06100 */
[----:B-1----:R-:W-:-:S04]  /*1090*/  IADD3 R6, P1, PT, R16, UR8, RZ ;  /* 0x0000000810067c10 */ /* 0x002fc8000ff3e0ff */
[----:B---34-:R-:W-:-:S09]  /*10a0*/  IADD3.X R7, PT, PT, R17, UR9, RZ, P1, !PT ;  /* 0x0000000911077c10 */ /* 0x018fd20008ffe4ff */
.L_x_237:
[----:B------:R-:W-:Y:S02]  /*10b0*/  ISETP.GE.U32.AND P1, PT, R2, UR18, PT ;  /* 0x0000001202007c0c */ /* 0x000fe4000bf26070 */
[----:B------:R-:W-:Y:S02]  /*10c0*/  ISETP.LT.U32.AND P2, PT, R26, UR16, PT ;  /* 0x000000101a007c0c */ /* 0x000fe4000bf41070 */
[----:B------:R-:W-:-:S04]  /*10d0*/  ISETP.GE.U32.AND.EX P1, PT, R4, UR19, PT, P1 ;  /* 0x0000001304007c0c */ /* 0x000fc8000bf26110 */
[----:B------:R-:W-:Y:S02]  /*10e0*/  ISETP.LT.U32.AND.EX P2, PT, RZ, UR17, !P1, P2 ;  /* 0x00000011ff007c0c */ /* 0x000fe4000cf41120 */
[----:B------:R-:W-:-:S04]  /*10f0*/  ISETP.LT.U32.AND P1, PT, R24, UR16, PT ;  /* 0x0000001018007c0c */ /* 0x000fc8000bf21070 */
[----:B------:R-:W-:-:S07]  /*1100*/  ISETP.LT.U32.AND.EX P1, PT, R25, UR17, !P0, P1 ;  /* 0x0000001119007c0c */ /* 0x000fce000c721110 */
[----:B0-----:R-:W0:Y:S01]  /*1110*/  @P2 LDC.64 R16, c[0x0][0x388] ;  /* 0x0000e200ff102b82 */ /* 0x001e220000000a00 */
[----:B------:R-:W-:Y:S02]  /*1120*/  @P2 IMAD R21, R4, UR16, RZ ;  /* 0x0000001004152c24 */ /* 0x000fe4000f8e02ff */
[----:B------:R-:W-:Y:S02]  /*1130*/  @P2 IMAD.MOV.U32 R27, RZ, RZ, RZ ;  /* 0x000000ffff1b2224 */ /* 0x000fe400078e00ff */
[C---:B------:R-:W-:Y:S02]  /*1140*/  @P2 IMAD R21, R2.reuse, UR17, R21 ;  /* 0x0000001102152c24 */ /* 0x040fe4000f8e0215 */
[----:B------:R-:W-:-:S04]  /*1150*/  @P2 IMAD.WIDE.U32 R18, R2, UR16, R26 ;  /* 0x0000001002122c25 */ /* 0x000fc8000f8e001a */
[----:B------:R-:W-:Y:S01]  /*1160*/  @P2 IMAD.IADD R19, R21, 0x1, R19 ;  /* 0x0000000115132824 */ /* 0x000fe200078e0213 */
[----:B0-----:R-:W-:-:S04]  /*1170*/  @P2 LEA R20, P3, R18, R16, 0x3 ;  /* 0x0000001012142211 */ /* 0x001fc800078618ff */
[----:B------:R-:W-:Y:S02]  /*1180*/  @P2 LEA.HI.X R21, R18, R17, R19, 0x3, P3 ;  /* 0x0000001112152211 */ /* 0x000fe400018f1c13 */
[----:B------:R-:W2:Y:S04]  /*1190*/  @P1 LDG.E.64 R16, desc[UR12][R6.64] ;  /* 0x0000000c06101981 */ /* 0x000ea8000c1e1b00 */
[----:B------:R-:W3:Y:S01]  /*11a0*/  @P2 LDG.E.64 R18, desc[UR12][R20.64] ;  /* 0x0000000c14122981 */ /* 0x000ee2000c1e1b00 */
[----:B------:R-:W-:Y:S02]  /*11b0*/  @!P2 PRMT R28, RZ, 0x7610, R28 ;  /* 0x00007610ff1ca816 */ /* 0x000fe4000000001c */
[----:B------:R-:W-:Y:S01]  /*11c0*/  @!P1 PRMT R22, RZ, 0x7610, R22 ;  /* 0x00007610ff169816 */ /* 0x000fe20000000016 */
[----:B------:R-:W-:-:S04]  /*11d0*/  UIADD3 UR11, UP0, UPT, UR11, -0x1, URZ ;  /* 0xffffffff0b0b7890 */ /* 0x000fc8000ff1e0ff */
[----:B------:R-:W-:Y:S02]  /*11e0*/  UIADD3.X UR5, UPT, UPT, UR5, -0x1, URZ, UP0, !UPT ;  /* 0xffffffff05057890 */ /* 0x000fe400087fe4ff */
[----:B------:R-:W-:-:S04]  /*11f0*/  UISETP.NE.U32.AND UP0, UPT, UR11, URZ, UPT ;  /* 0x000000ff0b00728c */ /* 0x000fc8000bf05070 */
[----:B------:R-:W-:Y:S01]  /*1200*/  UISETP.NE.AND.EX UP0, UPT, UR5, URZ, UPT, UP0 ;  /* 0x000000ff0500728c */ /* 0x000fe2000bf05300 */
[----:B--2---:R-:W0:Y:S01]  /*1210*/  @P1 F2F.F16.F64 R22, R16 ;  /* 0x0000001000161310 */ /* 0x004e220000300800 */
[----:B------:R-:W-:-:S07]  /*1220*/  ISETP.GT.U32.AND P1, PT, R3, 0x1, PT ;  /* 0x000000010300780c */ /* 0x000fce0003f24070 */
[----:B---3--:R-:W1:Y:S01]  /*1230*/  @P2 F2F.F16.F64 R28, R18 ;  /* 0x00000012001c2310 */ /* 0x008e620000300800 */
        /* <DEDUP_REMOVED lines=9> */
[----:B------:R-:W-:-:S02]  /*12d0*/  LOP3.LUT R20, R18, 0x7, RZ, 0xc0, !PT ;  /* 0x0000000712147812 */ /* 0x000fc400078ec0ff */
        /* <DEDUP_REMOVED lines=11> */
[----:B0-----:R-:W0:Y:S02]  /*1390*/  LDSM.16.MT88.4 R20, [R20] ;  /* 0x000000001414783b */ /* 0x001e240000004200 */
[C---:B0-----:R-:W-:Y:S08]  /*13a0*/  HMMA.16816.F32 R8, R16.reuse, R20, R8 ;  /* 0x000000141008723c */ /* 0x041ff00000001808 */
[----:B------:R-:W-:-:S15]  /*13b0*/  HMMA.16816.F32 R12, R16, R22, R12 ;  /* 0x00000016100c723c */ /* 0x000fde000000180c */
[----:B------:R-:W-:-:S05]  /*13c0*/  NOP ;  /* 0x0000000000007918 */ /* 0x000fca0000000000 */
.L_x_236:
[----:B------:R-:W-:Y:S05]  /*13d0*/  WARPSYNC.ALL ;  /* 0x0000000000007948 */ /* 0x000fea0003800000 */
[----:B------:R-:W-:Y:S01]  /*13e0*/  BAR.SYNC.DEFER_BLOCKING 0x0 ;  /* 0x0000000000007b1d */ /* 0x000fe20000010000 */
[----:B------:R-:W-:Y:S01]  /*13f0*/  IADD3 R24, P2, PT, R24, 0x10, RZ ;  /* 0x0000001018187810 */ /* 0x000fe20007f5e0ff */
[----:B------:R-:W-:Y:S01]  /*1400*/  VIADD R26, R26, 0x10 ;  /* 0x000000101a1a7836 */ /* 0x000fe20000000000 */
[----:B------:R-:W-:-:S03]  /*1410*/  IADD3 R6, P1, PT, R6, 0x80, RZ ;  /* 0x0000008006067810 */ /* 0x000fc60007f3e0ff */
[----:B------:R-:W-:Y:S02]  /*1420*/  IMAD.X R25, RZ, RZ, R25, P2 ;  /* 0x000000ffff197224 */ /* 0x000fe400010e0619 */
[----:B------:R-:W-:Y:S01]  /*1430*/  IMAD.X R7, RZ, RZ, R7, P1 ;  /* 0x000000ffff077224 */ /* 0x000fe200008e0607 */
[----:B------:R-:W-:Y:S07]  /*1440*/  BRA.U UP0, `(.L_x_237) ;  /* 0xfffffffd00187547 */ /* 0x000fee000b83ffff */
.L_x_229:
[----:B---3--:R-:W-:-:S13]  /*1450*/  ISETP.GT.U32.AND P0, PT, R3, 0x1, PT ;  /* 0x000000010300780c */ /* 0x008fda0003f04070 */
[----:B------:R-:W-:Y:S05]  /*1460*/  @P0 BRA `(.L_x_238) ;  /* 0x0000000000340947 */ /* 0x000fea0003800000 */
[----:B01----:R-:W0:Y:S01]  /*1470*/  S2R R5, SR_LANEID ;  /* 0x0000000000057919 */ /* 0x003e220000000000 */
[----:B------:R-:W-:Y:S01]  /*1480*/  MOV R4, 0x400 ;  /* 0x0000040000047802 */ /* 0x000fe20000000f00 */
[----:B------:R-:W-:Y:S05]  /*1490*/  WARPSYNC.ALL ;  /* 0x0000000000007948 */ /* 0x000fea0003800000 */
[----:B------:R-:W1:Y:S01]  /*14a0*/  S2R R7, SR_CgaCtaId ;  /* 0x0000000000077919 */ /* 0x000e620000008800 */
[----:B0-----:R-:W-:Y:S02]  /*14b0*/  SHF.R.U32.HI R2, RZ, 0x2, R5 ;  /* 0x00000002ff027819 */ /* 0x001fe40000011605 */
[----:B------:R-:W-:-:S02]  /*14c0*/  LOP3.LUT R5, R5, 0x3, RZ, 0xc0, !PT ;  /* 0x0000000305057812 */ /* 0x000fc400078ec0ff */
[----:B-1----:R-:W-:-:S03]  /*14d0*/  LEA R7, R7, R4, 0x18 ;  /* 0x0000000407077211 */ /* 0x002fc600078ec0ff */
[----:B------:R-:W-:-:S04]  /*14e0*/  IMAD R2, R2, 0x8, R5 ;  /* 0x0000000802027824 */ /* 0x000fc800078e0205 */
[----:B------:R-:W-:-:S05]  /*14f0*/  IMAD.U32 R2, R2, 0x8, R7 ;  /* 0x0000000802027824 */ /* 0x000fca00078e0007 */
[----:B------:R2:W-:Y:S04]  /*1500*/  STS.64 [R2], R8 ;  /* 0x0000000802007388 */ /* 0x0005e80000000a00 */
[----:B------:R2:W-:Y:S04]  /*1510*/  STS.64 [R2+0x200], R10 ;  /* 0x0002000a02007388 */ /* 0x0005e80000000a00 */
[----:B------:R2:W-:Y:S04]  /*1520*/  STS.64 [R2+0x20], R12 ;  /* 0x0000200c02007388 */ /* 0x0005e80000000a00 */
[----:B------:R2:W-:Y:S02]  /*1530*/  STS.64 [R2+0x220], R14 ;  /* 0x0002200e02007388 */ /* 0x0005e40000000a00 */
.L_x_238:
[----:B------:R-:W-:Y:S05]  /*1540*/  WARPSYNC.ALL ;  /* 0x0000000000007948 */ /* 0x000fea0003800000 */
[----:B------:R-:W3:Y:S01]  /*1550*/  LDCU.64 UR4, c[0x0][0x3a8] ;  /* 0x00007500ff0477ac */ /* 0x000ee20008000a00 */
[----:B------:R-:W-:Y:S01]  /*1560*/  BAR.SYNC.DEFER_BLOCKING 0x0 ;  /* 0x0000000000007b1d */ /* 0x000fe20000010000 */
[----:B------:R-:W-:Y:S02]  /*1570*/  IADD3 R7, P1, PT, R3, UR7, RZ ;  /* 0x0000000703077c10 */ /* 0x000fe4000ff3e0ff */
[----:B------:R-:W-:-:S03]  /*1580*/  IADD3 R4, P2, PT, R0, UR6, RZ ;  /* 0x0000000600047c10 */ /* 0x000fc6000ff5e0ff */
[----:B------:R-:W4:Y:S01]  /*1590*/  LDCU.64 UR8, c[0x0][0x398] ;  /* 0x00007300ff0877ac */ /* 0x000f220008000a00 */
[----:B--2---:R-:W-:Y:S02]  /*15a0*/  IMAD.X R2, RZ, RZ, RZ, P1 ;  /* 0x000000ffff027224 */ /* 0x004fe400008e06ff */
[----:B01----:R-:W-:Y:S01]  /*15b0*/  IMAD.X R5, RZ, RZ, RZ, P2 ;  /* 0x000000ffff057224 */ /* 0x003fe200010e06ff */
[----:B---3--:R-:W-:-:S04]  /*15c0*/  ISETP.GE.U32.AND P0, PT, R7, UR4, PT ;  /* 0x0000000407007c0c */ /* 0x008fc8000bf06070 */
[----:B------:R-:W-:Y:S02]  /*15d0*/  ISETP.GE.U32.AND.EX P0, PT, R2, UR5, PT, P0 ;  /* 0x0000000502007c0c */ /* 0x000fe4000bf06100 */
[----:B----4-:R-:W-:-:S04]  /*15e0*/  ISETP.GE.U32.AND P1, PT, R4, UR8, PT ;  /* 0x0000000804007c0c */ /* 0x010fc8000bf26070 */
[----:B------:R-:W-:-:S13]  /*15f0*/  ISETP.GE.U32.OR.EX P0, PT, R5, UR9, P0, P1 ;  /* 0x0000000905007c0c */ /* 0x000fda0008706510 */
[----:B------:R-:W-:Y:S05]  /*1600*/  @P0 EXIT ;  /* 0x000000000000094d */ /* 0x000fea0003800000 */
[----:B------:R-:W0:Y:S01]  /*1610*/  S2UR UR5, SR_CgaCtaId ;  /* 0x00000000000579c3 */ /* 0x000e220000008800 */
[----:B------:R-:W-:Y:S01]  /*1620*/  UMOV UR4, 0x400 ;  /* 0x0000040000047882 */ /* 0x000fe20000000000 */
[----:B------:R-:W-:Y:S02]  /*1630*/  IMAD R0, R3, 0x10, R0 ;  /* 0x0000001003007824 */ /* 0x000fe400078e0200 */
[----:B------:R-:W-:Y:S02]  /*1640*/  IMAD R2, R2, UR8, RZ ;  /* 0x0000000802027c24 */ /* 0x000fe4000f8e02ff */
[----:B------:R-:W-:-:S04]  /*1650*/  IMAD.WIDE.U32 R4, R7, UR8, R4 ;  /* 0x0000000807047c25 */ /* 0x000fc8000f8e0004 */
[----:B------:R-:W-:-:S04]  /*1660*/  IMAD R7, R7, UR9, R2 ;  /* 0x0000000907077c24 */ /* 0x000fc8000f8e0202 */
[----:B------:R-:W-:Y:S01]  /*1670*/  IMAD.IADD R5, R5, 0x1, R7 ;  /* 0x0000000105057824 */ /* 0x000fe200078e0207 */
[----:B0-----:R-:W-:-:S06]  /*1680*/  ULEA UR4, UR5, UR4, 0x18 ;  /* 0x0000000405047291 */ /* 0x001fcc000f8ec0ff */
[----:B------:R-:W-:-:S05]  /*1690*/  LEA R0, R0, UR4, 0x2 ;  /* 0x0000000400007c11 */ /* 0x000fca000f8e10ff */
[----:B------:R-:W0:Y:S01]  /*16a0*/  LDCU.64 UR4, c[0x0][0x390] ;  /* 0x00007200ff0477ac */ /* 0x000e220008000a00 */
[----:B------:R-:W1:Y:S01]  /*16b0*/  LDS R0, [R0] ;  /* 0x0000000000007984 */ /* 0x000e620000000800 */
[----:B0-----:R-:W-:-:S04]  /*16c0*/  LEA R6, P0, R4, UR4, 0x3 ;  /* 0x0000000404067c11 */ /* 0x001fc8000f8018ff */
[----:B------:R-:W-:Y:S01]  /*16d0*/  LEA.HI.X R7, R4, UR5, R5, 0x3, P0 ;  /* 0x0000000504077c11 */ /* 0x000fe200080f1c05 */
[----:B-1----:R-:W0:Y:S04]  /*16e0*/  F2F.F64.F32 R2, R0 ;  /* 0x0000000000027310 */ /* 0x002e280000201800 */
[----:B0-----:R-:W-:Y:S01]  /*16f0*/  STG.E.64 desc[UR12][R6.64], R2 ;  /* 0x0000000206007986 */ /* 0x001fe2000c101b0c */
[----:B------:R-:W-:Y:S05]  /*1700*/  EXIT ;  /* 0x000000000000794d */ /* 0x000fea0003800000 */
.L_x_239:
        /* <DEDUP_REMOVED lines=15> */
.L_x_506:


//--------------------- .text.backward_linear_batch_float --------------------------
	.section	.text.backward_linear_batch_float,"ax",@progbits
	.align	128
        .global         backward_linear_batch_float
        .type           backward_linear_batch_float,@function
        .size           backward_linear_batch_float,(.L_x_507 - backward_linear_batch_float)
        .other          backward_linear_batch_float,@"STO_CUDA_ENTRY STV_DEFAULT"
backward_linear_batch_float:
.text.backward_linear_batch_float:
        /* <DEDUP_REMOVED lines=59> */
.L_x_246:
[----:B--2---:R-:W-:Y:S02]  /*03b0*/  ISETP.GE.U32.AND P0, PT, R2, UR18, PT ;  /* 0x0000001202007c0c */ /* 0x004fe4000bf06070 */
[----:B---3--:R-:W-:Y:S02]  /*03c0*/  ISETP.GE.U32.AND P1, PT, R26, UR20, PT ;  /* 0x000000141a007c0c */ /* 0x008fe4000bf26070 */
[----:B------:R-:W-:Y:S02]  /*03d0*/  ISETP.GE.U32.AND.EX P0, PT, R4, UR19, PT, P0 ;  /* 0x0000001304007c0c */ /* 0x000fe4000bf06100 */
[C---:B------:R-:W-:Y:S02]  /*03e0*/  IADD3 R20, P3, PT, R25.reuse, R28, RZ ;  /* 0x0000001c19147210 */ /* 0x040fe40007f7e0ff */
[----:B------:R-:W-:Y:S02]  /*03f0*/  ISETP.GE.U32.OR.EX P1, PT, RZ, UR21, P0, P1 ;  /* 0x00000015ff007c0c */ /* 0x000fe40008726510 */
[----:B------:R-:W-:-:S04]  /*0400*/  ISETP.GE.U32.AND P0, PT, R25, UR20, PT ;  /* 0x0000001419007c0c */ /* 0x000fc8000bf06070 */
[----:B------:R-:W-:-:S07]  /*0410*/  ISETP.GE.U32.OR.EX P0, PT, RZ, UR21, P2, P0 ;  /* 0x00000015ff007c0c */ /* 0x000fce0009706500 */
[----:B0-----:R-:W2:Y:S01]  /*0420*/  @!P1 LDC.64 R16, c[0x0][0x388] ;  /* 0x0000e200ff109b82 */ /* 0x001ea20000000a00 */
[----:B------:R-:W-:Y:S02]  /*0430*/  @!P1 IMAD R21, R4, UR20, RZ ;  /* 0x0000001404159c24 */ /* 0x000fe4000f8e02ff */
[----:B------:R-:W-:Y:S02]  /*0440*/  @!P1 IMAD.MOV.U32 R27, RZ, RZ, RZ ;  /* 0x000000ffff1b9224 */ /* 0x000fe400078e00ff */
[C---:B------:R-:W-:Y:S02]  /*0450*/  @!P1 IMAD R23, R2.reuse, UR21, R21 ;  /* 0x0000001502179c24 */ /* 0x040fe4000f8e0215 */
[----:B------:R-:W-:-:S04]  /*0460*/  @!P1 IMAD.WIDE.U32 R18, R2, UR20, R26 ;  /* 0x0000001402129c25 */ /* 0x000fc8000f8e001a */
[----:B------:R-:W-:Y:S01]  /*0470*/  IMAD.X R21, RZ, RZ, R24, P3 ;  /* 0x000000ffff157224 */ /* 0x000fe200018e0618 */
[----:B0-----:R-:W-:Y:S01]  /*0480*/  LEA R30, P3, R20, UR16, 0x2 ;  /* 0x00000010141e7c11 */ /* 0x001fe2000f8610ff */
[----:B------:R-:W-:-:S03]  /*0490*/  @!P1 IMAD.IADD R19, R19, 0x1, R23 ;  /* 0x0000000113139824 */ /* 0x000fc600078e0217 */
[----:B------:R-:W-:Y:S02]  /*04a0*/  LEA.HI.X R31, R20, UR17, R21, 0x2, P3 ;  /* 0x00000011141f7c11 */ /* 0x000fe400098f1415 */
[----:B--2---:R-:W-:-:S04]  /*04b0*/  @!P1 LEA R16, P4, R18, R16, 0x2 ;  /* 0x0000001012109211 */ /* 0x004fc800078810ff */
[----:B------:R-:W-:Y:S02]  /*04c0*/  @!P1 LEA.HI.X R17, R18, R17, R19, 0x2, P4 ;  /* 0x0000001112119211 */ /* 0x000fe400020f1413 */
[----:B------:R-:W2:Y:S04]  /*04d0*/  @!P0 LDG.E R18, desc[UR12][R30.64] ;  /* 0x0000000c1e128981 */ /* 0x000ea8000c1e1900 */
[----:B------:R-:W3:Y:S01]  /*04e0*/  @!P1 LDG.E R16, desc[UR12][R16.64] ;  /* 0x0000000c10109981 */ /* 0x000ee2000c1e1900 */
[----:B------:R-:W-:Y:S01]  /*04f0*/  ISETP.GT.U32.AND P6, PT, R3, 0x1, PT ;  /* 0x000000010300780c */ /* 0x000fe20003fc4070 */
[----:B------:R-:W-:-:S04]  /*0500*/  UIADD3 UR8, UP0, UPT, UR8, -0x4, URZ ;  /* 0xfffffffc08087890 */ /* 0x000fc8000ff1e0ff */
[----:B------:R-:W-:Y:S02]  /*0510*/  UIADD3.X UR9, UPT, UPT, UR9, -0x1, URZ, UP0, !UPT ;  /* 0xffffffff09097890 */ /* 0x000fe400087fe4ff */
[----:B------:R-:W-:-:S04]  /*0520*/  UISETP.NE.U32.AND UP0, UPT, UR8, URZ, UPT ;  /* 0x000000ff0800728c */ /* 0x000fc8000bf05070 */
[----:B------:R-:W-:Y:S01]  /*0530*/  UISETP.NE.AND.EX UP0, UPT, UR9, URZ, UPT, UP0 ;  /* 0x000000ff0900728c */ /* 0x000fe2000bf05300 */
[----:B--2---:R-:W-:Y:S02]  /*0540*/  @!P0 F2FP.F16.F32.PACK_AB R18, RZ, R18 ;  /* 0x00000012ff12823e */ /* 0x004fe400000000ff */
[----:B---3--:R-:W-:Y:S02]  /*0550*/  @!P1 F2FP.F16.F32.PACK_AB R17, RZ, R16 ;  /* 0x00000010ff11923e */ /* 0x008fe400000000ff */
[----:B------:R-:W-:Y:S02]  /*0560*/  @P0 PRMT R18, RZ, 0x7610, R18 ;  /* 0x00007610ff120816 */ /* 0x000fe40000000012 */
[----:B------:R-:W-:-:S03]  /*0570*/  @P1 PRMT R17, RZ, 0x7610, R17 ;  /* 0x00007610ff111816 */ /* 0x000fc60000000011 */
[----:B------:R0:W-:Y:S04]  /*0580*/  STS.U16 [R5+0x400], R18 ;  /* 0x0004001205007388 */ /* 0x0001e80000000400 */
[----:B------:R0:W-:Y:S01]  /*0590*/  STS.U16 [R5+0x600], R17 ;  /* 0x0006001105007388 */ /* 0x0001e20000000400 */
[----:B------:R-:W-:Y:S06]  /*05a0*/  BAR.SYNC.DEFER_BLOCKING 0x0 ;  /* 0x0000000000007b1d */ /* 0x000fec0000010000 */
[----:B------:R-:W-:Y:S05]  /*05b0*/  @P6 BRA `(.L_x_242) ;  /* 0x0000000000546947 */ /* 0x000fea0003800000 */
[----:B0-----:R-:W0:Y:S01]  /*05c0*/  S2R R18, SR_LANEID ;  /* 0x0000000000127919 */ /* 0x001e220000000000 */
[----:B------:R-:W-:Y:S01]  /*05d0*/  MOV R19, 0x400 ;  /* 0x0000040000137802 */ /* 0x000fe20000000f00 */
[----:B------:R-:W-:Y:S05]  /*05e0*/  WARPSYNC.ALL ;  /* 0x0000000000007948 */ /* 0x000fea0003800000 */
[----:B------:R-:W2:Y:S01]  /*05f0*/  S2R R20, SR_CgaCtaId ;  /* 0x0000000000147919 */ /* 0x000ea20000008800 */
[----:B0-----:R-:W-:Y:S02]  /*0600*/  SHF.R.U32.HI R16, RZ, 0x3, R18 ;  /* 0x00000003ff107819 */ /* 0x001fe40000011612 */
        /* <DEDUP_REMOVED lines=16> */
.L_x_242:
[----:B------:R-:W-:Y:S05]  /*0710*/  WARPSYNC.ALL ;  /* 0x0000000000007948 */ /* 0x000fea0003800000 */
[----:B------:R-:W-:Y:S01]  /*0720*/  UIADD3 UR10, UPT, UPT, UR4, -0x20, URZ ;  /* 0xffffffe0040a7890 */ /* 0x000fe2000fffe0ff */
[----:B------:R-:W-:Y:S01]  /*0730*/  VIADD R16, R26, 0x10 ;  /* 0x000000101a107836 */ /* 0x000fe20000000000 */
[----:B------:R-:W-:Y:S01]  /*0740*/  BAR.SYNC.DEFER_BLOCKING 0x0 ;  /* 0x0000000000007b1d */ /* 0x000fe20000010000 */
[----:B0-----:R-:W-:Y:S01]  /*0750*/  VIADD R18, R25, 0x10 ;  /* 0x0000001019127836 */ /* 0x001fe20000000000 */
[----:B------:R-:W-:Y:S01]  /*0760*/  ISETP.GE.U32.AND P1, PT, R2, UR18, PT ;  /* 0x0000001202007c0c */ /* 0x000fe2000bf26070 */
[----:B------:R-:W-:Y:S01]  /*0770*/  IMAD R19, R4, UR20, RZ ;  /* 0x0000001404137c24 */ /* 0x000fe2000f8e02ff */
[----:B------:R-:W-:-:S02]  /*0780*/  ISETP.LT.U32.AND P3, PT, R16, UR20, PT ;  /* 0x0000001410007c0c */ /* 0x000fc4000bf61070 */
[----:B------:R-:W-:Y:S01]  /*0790*/  IADD3 R16, P4, PT, R3, UR10, RZ ;  /* 0x0000000a03107c10 */ /* 0x000fe2000ff9e0ff */
[----:B------:R-:W-:Y:S01]  /*07a0*/  IMAD R19, R2, UR21, R19 ;  /* 0x0000001502137c24 */ /* 0x000fe2000f8e0213 */
[----:B-1----:R-:W-:Y:S02]  /*07b0*/  ISETP.GE.U32.AND P0, PT, R7, UR22, PT ;  /* 0x0000001607007c0c */ /* 0x002fe4000bf06070 */
        /* <DEDUP_REMOVED lines=10> */
[----:B------:R-:W2:Y:S04]  /*0860*/  @P3 LDG.E R19, desc[UR12][R32.64+0x40] ;  /* 0x0000400c20133981 */ /* 0x000ea8000c1e1900 */
[----:B------:R-:W3:Y:S01]  /*0870*/  @P4 LDG.E R17, desc[UR12][R30.64+0x40] ;  /* 0x0000400c1e114981 */ /* 0x000ee2000c1e1900 */
[----:B------:R-:W-:Y:S01]  /*0880*/  VIADD R16, R25, 0x20 ;  /* 0x0000002019107836 */ /* 0x000fe20000000000 */
[----:B------:R-:W-:Y:S01]  /*0890*/  @!P3 PRMT R18, RZ, 0x7610, R18 ;  /* 0x00007610ff12b816 */ /* 0x000fe20000000012 */
[----:B------:R-:W-:-:S03]  /*08a0*/  VIADD R20, R26, 0x20 ;  /* 0x000000201a147836 */ /* 0x000fc60000000000 */
[----:B------:R-:W-:Y:S02]  /*08b0*/  ISETP.LT.U32.AND P5, PT, R16, UR20, PT ;  /* 0x0000001410007c0c */ /* 0x000fe4000bfa1070 */
[----:B------:R-:W-:Y:S02]  /*08c0*/  @!P4 PRMT R16, RZ, 0x7610, R16 ;  /* 0x00007610ff10c816 */ /* 0x000fe40000000010 */
[----:B------:R-:W-:Y:S02]  /*08d0*/  ISETP.LT.U32.AND.EX P5, PT, RZ, UR21, !P0, P5 ;  /* 0x00000015ff007c0c */ /* 0x000fe4000c7a1150 */
[----:B--2---:R-:W-:Y:S02]  /*08e0*/  @P3 F2FP.F16.F32.PACK_AB R18, RZ, R19 ;  /* 0x00000013ff12323e */ /* 0x004fe400000000ff */
[----:B------:R-:W-:Y:S02]  /*08f0*/  ISETP.LT.U32.AND P3, PT, R20, UR20, PT ;  /* 0x0000001414007c0c */ /* 0x000fe4000bf61070 */
[----:B---3--:R-:W-:Y:S01]  /*0900*/  @P4 F2FP.F16.F32.PACK_AB R16, RZ, R17 ;  /* 0x00000011ff10423e */ /* 0x008fe200000000ff */
[----:B------:R0:W-:Y:S01]  /*0910*/  STS.U16 [R5+0x600], R18 ;  /* 0x0006001205007388 */ /* 0x0001e20000000400 */
[----:B------:R-:W-:-:S03]  /*0920*/  ISETP.LT.U32.AND.EX P4, PT, RZ, UR21, !P1, P3 ;  /* 0x00000015ff007c0c */ /* 0x000fc6000cf81130 */
[----:B------:R0:W-:Y:S01]  /*0930*/  STS.U16 [R5+0x400], R16 ;  /* 0x0004001005007388 */ /* 0x0001e20000000400 */
[----:B------:R-:W-:Y:S06]  /*0940*/  BAR.SYNC.DEFER_BLOCKING 0x0 ;  /* 0x0000000000007b1d */ /* 0x000fec0000010000 */
[----:B------:R-:W-:Y:S05]  /*0950*/  @P6 BRA `(.L_x_243) ;  /* 0x0000000000546947 */ /* 0x000fea0003800000 */
[----:B0-----:R-:W0:Y:S01]  /*0960*/  S2R R18, SR_LANEID ;  /* 0x0000000000127919 */ /* 0x001e220000000000 */
[----:B------:R-:W-:Y:S01]  /*0970*/  MOV R16, 0x400 ;  /* 0x0000040000107802 */ /* 0x000fe20000000f00 */
[----:B------:R-:W-:Y:S05]  /*0980*/  WARPSYNC.ALL ;  /* 0x0000000000007948 */ /* 0x000fea0003800000 */
[----:B------:R-:W1:Y:S01]  /*0990*/  S2R R17, SR_CgaCtaId ;  /* 0x0000000000117919 */ /* 0x000e620000008800 */
[----:B0-----:R-:W-:Y:S02]  /*09a0*/  SHF.R.U32.HI R19, RZ, 0x3, R18 ;  /* 0x00000003ff137819 */ /* 0x001fe40000011612 */
[----:B------:R-:W-:-:S02]  /*09b0*/  LOP3.LUT R20, R18, 0x7, RZ, 0xc0, !PT ;  /* 0x0000000712147812 */ /* 0x000fc400078ec0ff */
[----:B------:R-:W-:Y:S01]  /*09c0*/  SHF.R.U32.HI R18, RZ, 0x4, R18 ;  /* 0x00000004ff127819 */ /* 0x000fe20000011612 */
[----:B------:R-:W-:Y:S01]  /*09d0*/  IMAD.SHL.U32 R19, R19, 0x8, RZ ;  /* 0x0000000813137824 */ /* 0x000fe200078e00ff */
[----:B-1----:R-:W-:-:S03]  /*09e0*/  LEA R16, R17, R16, 0x18 ;  /* 0x0000001011107211 */ /* 0x002fc600078ec0ff */
        /* <DEDUP_REMOVED lines=12> */
.L_x_243:
[----:B------:R-:W-:Y:S05]  /*0ab0*/  WARPSYNC.ALL ;  /* 0x0000000000007948 */ /* 0x000fea0003800000 */
[----:B------:R-:W-:Y:S06]  /*0ac0*/  BAR.SYNC.DEFER_BLOCKING 0x0 ;  /* 0x0000000000007b1d */ /* 0x000fec0000010000 */
[----:B------:R-:W2:Y:S04]  /*0ad0*/  @P5 LDG.E R17, desc[UR12][R30.64+0x80] ;  /* 0x0000800c1e115981 */ /* 0x000ea8000c1e1900 */
[----:B------:R-:W3:Y:S01]  /*0ae0*/  @P4 LDG.E R19, desc[UR12][R32.64+0x80] ;  /* 0x0000800c20134981 */ /* 0x000ee2000c1e1900 */
[----:B0-----:R-:W-:Y:S01]  /*0af0*/  VIADD R18, R25, 0x30 ;  /* 0x0000003019127836 */ /* 0x001fe20000000000 */
        /* <DEDUP_REMOVED lines=34> */
.L_x_244:
[----:B------:R-:W-:Y:S05]  /*0d20*/  WARPSYNC.ALL ;  /* 0x0000000000007948 */ /* 0x000fea0003800000 */
[----:B------:R-:W-:Y:S06]  /*0d30*/  BAR.SYNC.DEFER_BLOCKING 0x0 ;  /* 0x0000000000007b1d */ /* 0x000fec0000010000 */
[----:B------:R-:W2:Y:S04]  /*0d40*/  @P3 LDG.E R30, desc[UR12][R30.64+0xc0] ;  /* 0x0000c00c1e1e3981 */ /* 0x000ea8000c1e1900 */
[----:B------:R-:W3:Y:S01]  /*0d50*/  @P5 LDG.E R32, desc[UR12][R32.64+0xc0] ;  /* 0x0000c00c20205981 */ /* 0x000ee2000c1e1900 */
[----:B0-----:R-:W-:-:S02]  /*0d60*/  @!P3 PRMT R16, RZ, 0x7610, R16 ;  /* 0x00007610ff10b816 */ /* 0x001fc40000000010 */
[----:B------:R-:W-:Y:S02]  /*0d70*/  @!P5 PRMT R17, RZ, 0x7610, R17 ;  /* 0x00007610ff11d816 */ /* 0x000fe40000000011 */
[----:B--2---:R-:W-:Y:S02]  /*0d80*/  @P3 F2FP.F16.F32.PACK_AB R16, RZ, R30 ;  /* 0x0000001eff10323e */ /* 0x004fe400000000ff */
[----:B---3--:R-:W-:-:S03]  /*0d90*/  @P5 F2FP.F16.F32.PACK_AB R17, RZ, R32 ;  /* 0x00000020ff11523e */ /* 0x008fc600000000ff */
[----:B------:R0:W-:Y:S04]  /*0da0*/  STS.U16 [R5+0x400], R16 ;  /* 0x0004001005007388 */ /* 0x0001e80000000400 */
[----:B------:R0:W-:Y:S01]  /*0db0*/  STS.U16 [R5+0x600], R17 ;  /* 0x0006001105007388 */ /* 0x0001e20000000400 */
[----:B------:R-:W-:Y:S06]  /*0dc0*/  BAR.SYNC.DEFER_BLOCKING 0x0 ;  /* 0x0000000000007b1d */ /* 0x000fec0000010000 */
[----:B------:R-:W-:Y:S05]  /*0dd0*/  @P6 BRA `(.L_x_245) ;  /* 0x0000000000546947 */ /* 0x000fea0003800000 */
[----:B------:R-:W1:Y:S01]  /*0de0*/  S2R R18, SR_LANEID ;  /* 0x0000000000127919 */ /* 0x000e620000000000 */
[----:B0-----:R-:W-:Y:S01]  /*0df0*/  MOV R16, 0x400 ;  /* 0x0000040000107802 */ /* 0x001fe20000000f00 */
[----:B------:R-:W-:Y:S05]  /*0e00*/  WARPSYNC.ALL ;  /* 0x0000000000007948 */ /* 0x000fea0003800000 */
[----:B------:R-:W0:Y:S01]  /*0e10*/  S2R R17, SR_CgaCtaId ;  /* 0x0000000000117919 */ /* 0x000e220000008800 */
[----:B-1----:R-:W-:Y:S02]  /*0e20*/  SHF.R.U32.HI R19, RZ, 0x3, R18 ;  /* 0x00000003ff137819 */ /* 0x002fe40000011612 */
        /* <DEDUP_REMOVED lines=16> */
.L_x_245:
[----:B------:R-:W-:Y:S05]  /*0f30*/  WARPSYNC.ALL ;  /* 0x0000000000007948 */ /* 0x000fea0003800000 */
[----:B------:R-:W-:Y:S01]  /*0f40*/  BAR.SYNC.DEFER_BLOCKING 0x0 ;  /* 0x0000000000007b1d */ /* 0x000fe20000010000 */
[----:B------:R-:W-:Y:S01]  /*0f50*/  VIADD R25, R25, 0x40 ;  /* 0x0000004019197836 */ /* 0x000fe20000000000 */
[----:B------:R-:W-:Y:S01]  /*0f60*/  UIADD3 UR4, UPT, UPT, UR4, 0x40, URZ ;  /* 0x0000004004047890 */ /* 0x000fe2000fffe0ff */
[----:B------:R-:W-:-:S03]  /*0f70*/  VIADD R26, R26, 0x40 ;  /* 0x000000401a1a7836 */ /* 0x000fc60000000000 */
[----:B------:R-:W-:Y:S08]  /*0f80*/  BRA.U UP0, `(.L_x_246) ;  /* 0xfffffff500087547 */ /* 0x000ff0000b83ffff */
[----:B------:R-:W-:-:S12]  /*0f90*/  UIADD3 UR4, UPT, UPT, UR4, -0x20, URZ ;  /* 0xffffffe004047890 */ /* 0x000fd8000fffe0ff */
.L_x_241:
[----:B------:R-:W-:-:S04]  /*0fa0*/  UISETP.NE.U32.AND UP0, UPT, UR11, URZ, UPT ;  /* 0x000000ff0b00728c */ /* 0x000fc8000bf05070 */
[----:B------:R-:W-:-:S09]  /*0fb0*/  UISETP.NE.AND.EX UP0, UPT, UR5, URZ, UPT, UP0 ;  /* 0x000000ff0500728c */ /* 0x000fd2000bf05300 */
[----:B------:R-:W-:Y:S05]  /*0fc0*/  BRA.U !UP0, `(.L_x_240) ;  /* 0x0000000508207547 */ /* 0x000fea000b800000 */
[----:B------:R-:W1:Y:S01]  /*0fd0*/  LDCU.64 UR14, c[0x0][0x3a8] ;  /* 0x00007500ff0e77ac */ /* 0x000e620008000a00 */
[C---:B0-----:R-:W-:Y:S01]  /*0fe0*/  SHF.L.U64.HI R17, R28.reuse, 0x2, R24 ;  /* 0x000000021c117819 */ /* 0x041fe20000010218 */
[----:B------:R-:W-:Y:S01]  /*0ff0*/  IMAD.SHL.U32 R16, R28, 0x4, RZ ;  /* 0x000000041c107824 */ /* 0x000fe200078e00ff */
[----:B------:R-:W0:Y:S01]  /*1000*/  LDCU.64 UR8, c[0x0][0x380] ;  /* 0x00007000ff0877ac */ /* 0x000e220008000a00 */
[----:B------:R-:W-:Y:S02]  /*1010*/  VIADD R24, R0, UR4 ;  /* 0x0000000400187c36 */ /* 0x000fe40008000000 */
[----:B------:R-:W-:Y:S01]  /*1020*/  VIADD R26, R3, UR4 ;  /* 0x00000004031a7c36 */ /* 0x000fe20008000000 */
[----:B------:R-:W2:Y:S01]  /*1030*/  LDCU.64 UR18, c[0x0][0x398] ;  /* 0x00007300ff1277ac */ /* 0x000ea20008000a00 */
[----:B------:R-:W-:Y:S01]  /*1040*/  IMAD.WIDE.U32 R16, R24, 0x4, R16 ;  /* 0x0000000418107825 */ /* 0x000fe200078e0010 */
[----:B------:R-:W3:Y:S03]  /*1050*/  LDCU.64 UR16, c[0x0][0x3a0] ;  /* 0x00007400ff1077ac */ /* 0x000ee60008000a00 */
[----:B------:R-:W-:Y:S01]  /*1060*/  IMAD.MOV.U32 R25, RZ, RZ, RZ ;  /* 0x000000ffff197224 */ /* 0x000fe200078e00ff */
[----:B-1----:R-:W-:-:S04]  /*1070*/  ISETP.GE.U32.AND P0, PT, R7, UR14, PT ;  /* 0x0000000e07007c0c */ /* 0x002fc8000bf06070 */
[----:B------:R-:W-:Y:S02]  /*1080*/  ISETP.GE.U32.AND.EX P0, PT, R6, UR15, PT, P0 ;  /* 0x0000000f06007c0c */ /* 0x000fe4000bf06100 */
[----:B0-----:R-:W-:-:S04]  /*1090*/  IADD3 R6, P1, PT, R16, UR8, RZ ;  /* 0x0000000810067c10 */ /* 0x001fc8000ff3e0ff */
[----:B--23--:R-:W-:-:S09]  /*10a0*/  IADD3.X R7, PT, PT, R17, UR9, RZ, P1, !PT ;  /* 0x0000000911077c10 */ /* 0x00cfd20008ffe4ff */
.L_x_248:
        /* <DEDUP_REMOVED lines=13> */
[--C-:B------:R-:W-:Y:S02]  /*1180*/  @P2 LEA.HI.X R17, R18, R17, R19.reuse, 0x2, P3 ;  /* 0x0000001112112211 */ /* 0x100fe400018f1413 */
[----:B------:R-:W2:Y:S04]  /*1190*/  @P1 LDG.E R18, desc[UR12][R6.64] ;  /* 0x0000000c06121981 */ /* 0x000ea8000c1e1900 */
[----:B------:R0:W3:Y:S01]  /*11a0*/  @P2 LDG.E R16, desc[UR12][R16.64] ;  /* 0x0000000c10102981 */ /* 0x0000e2000c1e1900 */
[----:B------:R-:W-:Y:S01]  /*11b0*/  UIADD3 UR11, UP0, UPT, UR11, -0x1, URZ ;  /* 0xffffffff0b0b7890 */ /* 0x000fe2000ff1e0ff */
[----:B------:R-:W-:Y:S02]  /*11c0*/  @!P2 PRMT R19, RZ, 0x7610, R19 ;  /* 0x00007610ff13a816 */ /* 0x000fe40000000013 */
[----:B0-----:R-:W-:Y:S01]  /*11d0*/  @!P1 PRMT R17, RZ, 0x7610, R17 ;  /* 0x00007610ff119816 */ /* 0x001fe20000000011 */
[----:B------:R-:W-:-:S02]  /*11e0*/  UIADD3.X UR5, UPT, UPT, UR5, -0x1, URZ, UP0, !UPT ;  /* 0xffffffff05057890 */ /* 0x000fc400087fe4ff */
[----:B------:R-:W-:-:S04]  /*11f0*/  UISETP.NE.U32.AND UP0, UPT, UR11, URZ, UPT ;  /* 0x000000ff0b00728c */ /* 0x000fc8000bf05070 */
[----:B------:R-:W-:Y:S01]  /*1200*/  UISETP.NE.AND.EX UP0, UPT, UR5, URZ, UPT, UP0 ;  /* 0x000000ff0500728c */ /* 0x000fe2000bf05300 */
[----:B--2---:R-:W-:Y:S02]  /*1210*/  @P1 F2FP.F16.F32.PACK_AB R17, RZ, R18 ;  /* 0x00000012ff11123e */ /* 0x004fe400000000ff */
[----:B------:R-:W-:Y:S02]  /*1220*/  ISETP.GT.U32.AND P1, PT, R3, 0x1, PT ;  /* 0x000000010300780c */ /* 0x000fe40003f24070 */
[----:B---3--:R-:W-:Y:S01]  /*1230*/  @P2 F2FP.F16.F32.PACK_AB R19, RZ, R16 ;  /* 0x00000010ff13223e */ /* 0x008fe200000000ff */
[----:B------:R0:W-:Y:S04]  /*1240*/  STS.U16 [R5+0x400], R17 ;  /* 0x0004001105007388 */ /* 0x0001e80000000400 */
[----:B------:R0:W-:Y:S01]  /*1250*/  STS.U16 [R5+0x600], R19 ;  /* 0x0006001305007388 */ /* 0x0001e20000000400 */
[----:B------:R-:W-:Y:S06]  /*1260*/  BAR.SYNC.DEFER_BLOCKING 0x0 ;  /* 0x0000000000007b1d */ /* 0x000fec0000010000 */
[----:B------:R-:W-:Y:S05]  /*1270*/  @P1 BRA `(.L_x_247) ;  /* 0x0000000000541947 */ /* 0x000fea0003800000 */
[----:B------:R-:W1:Y:S01]  /*1280*/  S2R R18, SR_LANEID ;  /* 0x0000000000127919 */ /* 0x000e620000000000 */
[----:B------:R-:W-:Y:S01]  /*1290*/  MOV R16, 0x400 ;  /* 0x0000040000107802 */ /* 0x000fe20000000f00 */
[----:B------:R-:W-:Y:S05]  /*12a0*/  WARPSYNC.ALL ;  /* 0x0000000000007948 */ /* 0x000fea0003800000 */
[----:B0-----:R-:W0:Y:S01]  /*12b0*/  S2R R17, SR_CgaCtaId ;  /* 0x0000000000117919 */ /* 0x001e220000008800 */
        /* <DEDUP_REMOVED lines=17> */
.L_x_247:
        /* <DEDUP_REMOVED lines=8> */
.L_x_240:
[----:B---3--:R-:W-:-:S13]  /*1450*/  ISETP.GT.U32.AND P0, PT, R3, 0x1, PT ;  /* 0x000000010300780c */ /* 0x008fda0003f04070 */
[----:B------:R-:W-:Y:S05]  /*1460*/  @P0 BRA `(.L_x_249) ;  /* 0x0000000000340947 */ /* 0x000fea0003800000 */
[----:B0-----:R-:W0:Y:S01]  /*1470*/  S2R R5, SR_LANEID ;  /* 0x0000000000057919 */ /* 0x001e220000000000 */
        /* <DEDUP_REMOVED lines=12> */
.L_x_249:
[----:B------:R-:W-:Y:S05]  /*1540*/  WARPSYNC.ALL ;  /* 0x0000000000007948 */ /* 0x000fea0003800000 */
[----:B------:R-:W2:Y:S01]  /*1550*/  LDCU.64 UR4, c[0x0][0x3a8] ;  /* 0x00007500ff0477ac */ /* 0x000ea20008000a00 */
[----:B------:R-:W-:Y:S01]  /*1560*/  BAR.SYNC.DEFER_BLOCKING 0x0 ;  /* 0x0000000000007b1d */ /* 0x000fe20000010000 */
[----:B-1----:R-:W-:Y:S02]  /*1570*/  IADD3 R9, P1, PT, R3, UR7, RZ ;  /* 0x0000000703097c10 */ /* 0x002fe4000ff3e0ff */
[----:B------:R-:W-:-:S03]  /*1580*/  IADD3 R4, P2, PT, R0, UR6, RZ ;  /* 0x0000000600047c10 */ /* 0x000fc6000ff5e0ff */
[----:B------:R-:W1:Y:S01]  /*1590*/  LDCU.64 UR8, c[0x0][0x398] ;  /* 0x00007300ff0877ac */ /* 0x000e620008000a00 */
[----:B------:R-:W-:Y:S02]  /*15a0*/  IMAD.X R6, RZ, RZ, RZ, P1 ;  /* 0x000000ffff067224 */ /* 0x000fe400008e06ff */
[----:B0-----:R-:W-:Y:S01]  /*15b0*/  IMAD.X R5, RZ, RZ, RZ, P2 ;  /* 0x000000ffff057224 */ /* 0x001fe200010e06ff */
[----:B--2---:R-:W-:-:S04]  /*15c0*/  ISETP.GE.U32.AND P0, PT, R9, UR4, PT ;  /* 0x0000000409007c0c */ /* 0x004fc8000bf06070 */
[----:B------:R-:W-:Y:S02]  /*15d0*/  ISETP.GE.U32.AND.EX P0, PT, R6, UR5, PT, P0 ;  /* 0x0000000506007c0c */ /* 0x000fe4000bf06100 */
[----:B-1----:R-:W-:-:S04]  /*15e0*/  ISETP.GE.U32.AND P1, PT, R4, UR8, PT ;  /* 0x0000000804007c0c */ /* 0x002fc8000bf26070 */
        /* <DEDUP_REMOVED lines=11> */
[----:B------:R-:W0:Y:S01]  /*16a0*/  LDS R7, [R0] ;  /* 0x0000000000077984 */ /* 0x000e220000000800 */
[----:B------:R-:W1:Y:S02]  /*16b0*/  LDCU.64 UR4, c[0x0][0x390] ;  /* 0x00007200ff0477ac */ /* 0x000e640008000a00 */
[----:B-1----:R-:W-:-:S04]  /*16c0*/  LEA R4, P0, R2, UR4, 0x2 ;  /* 0x0000000402047c11 */ /* 0x002fc8000f8010ff */
[----:B------:R-:W-:-:S05]  /*16d0*/  LEA.HI.X R5, R2, UR5, R3, 0x2, P0 ;  /* 0x0000000502057c11 */ /* 0x000fca00080f1403 */
[----:B0-----:R-:W-:Y:S01]  /*16e0*/  STG.E desc[UR12][R4.64], R7 ;  /* 0x0000000704007986 */ /* 0x001fe2000c10190c */
[----:B------:R-:W-:Y:S05]  /*16f0*/  EXIT ;  /* 0x000000000000794d */ /* 0x000fea0003800000 */
.L_x_250:
        /* <DEDUP_REMOVED lines=16> */
.L_x_507:


//--------------------- .text.forward_linear_batch_double --------------------------
	.section	.text.forward_linear_batch_double,"ax",@progbits
	.align	128
        .global         forward_linear_batch_double
        .type           forward_linear_batch_double,@function
        .size           forward_linear_batch_double,(.L_x_470 - forward_linear_batch_double)
        .other          forward_linear_batch_double,@"STO_CUDA_ENTRY STV_DEFAULT"
forward_linear_batch_double:
.text.forward_linear_batch_double:
[----:B------:R-:W-:Y:S08]  /*0000*/  LDC R1, c[0x0][0x37c] ;  /* 0x0000df00ff017b82 */ /* 0x000ff00000000800 */
[----:B------:R-:W0:Y:S01]  /*0010*/  LDC.64 R2, c[0x0][0x3a8] ;  /* 0x0000ea00ff027b82 */ /* 0x000e220000000a00 */
[----:B------:R-:W0:Y:S07]  /*0020*/  LDCU.64 UR4, c[0x0][0x3b0] ;  /* 0x00007600ff0477ac */ /* 0x000e2e0008000a00 */
[----:B------:R-:W1:Y:S01]  /*0030*/  S2UR UR7, SR_CTAID.X ;  /* 0x00000000000779c3 */ /* 0x000e620000002500 */
[----:B0-----:R-:W-:-:S02]  /*0040*/  IMAD R0, R2, UR5, RZ ;  /* 0x0000000502007c24 */ /* 0x001fc4000f8e02ff */
[----:B------:R-:W-:-:S04]  /*0050*/  IMAD.WIDE.U32 R4, R2, UR4, RZ ;  /* 0x0000000402047c25 */ /* 0x000fc8000f8e00ff */
[----:B------:R-:W-:Y:S01]  /*0060*/  IMAD R7, R3, UR4, R0 ;  /* 0x0000000403077c24 */ /* 0x000fe2000f8e0200 */
[----:B-1----:R-:W-:-:S03]  /*0070*/  ISETP.GT.U32.AND P0, PT, R4, UR7, PT ;  /* 0x0000000704007c0c */ /* 0x002fc6000bf04070 */
[----:B------:R-:W-:-:S05]  /*0080*/  IMAD.IADD R4, R5, 0x1, R7 ;  /* 0x0000000105047824 */ /* 0x000fca00078e0207 */
[----:B------:R-:W-:-:S13]  /*0090*/  ISETP.GT.U32.AND.EX P0, PT, R4, RZ, PT, P0 ;  /* 0x000000ff0400720c */ /* 0x000fda0003f04100 */
[----:B------:R-:W-:Y:S05]  /*00a0*/  @!P0 EXIT ;  /* 0x000000000000894d */ /* 0x000fea0003800000 */
[----:B------:R-:W0:Y:S01]  /*00b0*/  S2R R0, SR_TID.X ;  /* 0x0000000000007919 */ /* 0x000e220000002100 */
[----:B------:R-:W0:Y:S01]  /*00c0*/  S2UR UR4, SR_CTAID.Z ;  /* 0x00000000000479c3 */ /* 0x000e220000002700 */
[----:B------:R-:W1:Y:S07]  /*00d0*/  LDCU.64 UR8, c[0x0][0x3a0] ;  /* 0x00007400ff0877ac */ /* 0x000e6e0008000a00 */
[----:B------:R-:W0:Y:S02]  /*00e0*/  LDC R7, c[0x0][0x360] ;  /* 0x0000d800ff077b82 */ /* 0x000e240000000800 */
[----:B0-----:R-:W-:-:S05]  /*00f0*/  IMAD R6, R7, UR4, R0 ;  /* 0x0000000407067c24 */ /* 0x001fca000f8e0200 */
[----:B-1----:R-:W-:-:S04]  /*0100*/  ISETP.GE.U32.AND P0, PT, R6, UR8, PT ;  /* 0x0000000806007c0c */ /* 0x002fc8000bf06070 */
[----:B------:R-:W-:-:S13]  /*0110*/  ISETP.GE.U32.AND.EX P0, PT, RZ, UR9, PT, P0 ;  /* 0x00000009ff007c0c */ /* 0x000fda000bf06100 */
[----:B------:R-:W-:Y:S05]  /*0120*/  @P0 EXIT ;  /* 0x000000000000094d */ /* 0x000fea0003800000 */
[----:B------:R-:W-:-:S13]  /*0130*/  ISETP.NE.U32.AND P0, PT, R3, RZ, PT ;  /* 0x000000ff0300720c */ /* 0x000fda0003f05070 */
[----:B------:R-:W-:Y:S05]  /*0140*/  @P0 BRA `(.L_x_251) ;  /* 0x0000000000500947 */ /* 0x000fea0003800000 */
[----:B------:R-:W0:Y:S01]  /*0150*/  I2F.U32.RP R3, R2 ;  /* 0x0000000200037306 */ /* 0x000e220000209000 */
[----:B------:R-:W-:Y:S01]  /*0160*/  ISETP.NE.U32.AND P2, PT, R2, RZ, PT ;  /* 0x000000ff0200720c */ /* 0x000fe20003f45070 */
[----:B------:R-:W-:-:S06]  /*0170*/  HFMA2 R13, -RZ, RZ, 0, 0 ;  /* 0x00000000ff0d7431 */ /* 0x000fcc00000001ff */
[----:B0-----:R-:W0:Y:S02]  /*0180*/  MUFU.RCP R3, R3 ;  /* 0x0000000300037308 */ /* 0x001e240000001000 */
[----:B0-----:R-:W-:-:S06]  /*0190*/  VIADD R4, R3, 0xffffffe ;  /* 0x0ffffffe03047836 */ /* 0x001fcc0000000000 */
[----:B------:R0:W1:Y:S02]  /*01a0*/  F2I.FTZ.U32.TRUNC.NTZ R5, R4 ;  /* 0x0000000400057305 */ /* 0x000064000021f000 */
[----:B0-----:R-:W-:Y:S01]  /*01b0*/  IMAD.MOV.U32 R4, RZ, RZ, RZ ;  /* 0x000000ffff047224 */ /* 0x001fe200078e00ff */
[----:B-1----:R-:W-:-:S05]  /*01c0*/  IADD3 R9, PT, PT, RZ, -R5, RZ ;  /* 0x80000005ff097210 */ /* 0x002fca0007ffe0ff */
        /* <DEDUP_REMOVED lines=8> */
[----:B------:R-:W-:-:S13]  /*0250*/  ISETP.GE.U32.AND P1, PT, R5, R2, PT ;  /* 0x000000020500720c */ /* 0x000fda0003f26070 */
[----:B------:R-:W-:Y:S01]  /*0260*/  @P1 VIADD R12, R12, 0x1 ;  /* 0x000000010c0c1836 */ /* 0x000fe20000000000 */
[----:B------:R-:W-:Y:S01]  /*0270*/  @!P2 LOP3.LUT R12, RZ, R2, RZ, 0x33, !PT ;  /* 0x00000002ff0ca212 */ /* 0x000fe200078e33ff */
[----:B------:R-:W-:Y:S06]  /*0280*/  BRA `(.L_x_252) ;  /* 0x0000000000087947 */ /* 0x000fec0003800000 */
.L_x_251:
[----:B------:R-:W-:-:S07]  /*0290*/  MOV R4, 0x2b0 ;  /* 0x000002b000047802 */ /* 0x000fce0000000f00 */
[----:B------:R-:W-:Y:S05]  /*02a0*/  CALL.REL.NOINC `($__internal_23_$__cuda_sm20_div_u64) ;  /* 0x0000000800407944 */ /* 0x000fea0003c00000 */
.L_x_252:
[----:B------:R-:W0:Y:S01]  /*02b0*/  LDC.64 R14, c[0x0][0x3a8] ;  /* 0x0000ea00ff0e7b82 */ /* 0x000e220000000a00 */
[----:B------:R-:W-:Y:S01]  /*02c0*/  IADD3 R3, P0, PT, RZ, -R12, RZ ;  /* 0x8000000cff037210 */ /* 0x000fe20007f1e0ff */
[----:B------:R-:W1:Y:S01]  /*02d0*/  LDCU.64 UR10, c[0x0][0x3a0] ;  /* 0x00007400ff0a77ac */ /* 0x000e620008000a00 */
[----:B------:R-:W-:-:S03]  /*02e0*/  IMAD.MOV.U32 R7, RZ, RZ, RZ ;  /* 0x000000ffff077224 */ /* 0x000fc600078e00ff */
[----:B------:R-:W-:Y:S01]  /*02f0*/  IMAD.X R5, RZ, RZ, ~R13, P0 ;  /* 0x000000ffff057224 */ /* 0x000fe200000e0e0d */
[----:B------:R-:W-:Y:S01]  /*0300*/  UMOV UR4, UR7 ;  /* 0x0000000700047c82 */ /* 0x000fe20008000000 */
[----:B------:R-:W2:Y:S01]  /*0310*/  S2UR UR6, SR_CgaCtaId ;  /* 0x00000000000679c3 */ /* 0x000ea20000008800 */
[----:B------:R-:W-:Y:S01]  /*0320*/  UMOV UR5, URZ ;  /* 0x000000ff00057c82 */ /* 0x000fe20008000000 */
[----:B------:R-:W-:Y:S01]  /*0330*/  ISETP.GT.U32.AND P0, PT, R0, 0x1f, PT ;  /* 0x0000001f0000780c */ /* 0x000fe20003f04070 */
[----:B------:R-:W3:Y:S01]  /*0340*/  LDCU.128 UR12, c[0x0][0x380] ;  /* 0x00007000ff0c77ac */ /* 0x000ee20008000c00 */
[----:B------:R-:W4:Y:S01]  /*0350*/  LDCU.64 UR8, c[0x0][0x358] ;  /* 0x00006b00ff0877ac */ /* 0x000f220008000a00 */
[----:B-1----:R-:W-:-:S04]  /*0360*/  IMAD.WIDE.U32 R10, R12, UR10, R6 ;  /* 0x0000000a0c0a7c25 */ /* 0x002fc8000f8e0006 */
[-C--:B0-----:R-:W-:Y:S02]  /*0370*/  IMAD R2, R5, R14.reuse, RZ ;  /* 0x0000000e05027224 */ /* 0x081fe400078e02ff */
[----:B------:R-:W-:Y:S02]  /*0380*/  IMAD R13, R13, UR10, RZ ;  /* 0x0000000a0d0d7c24 */ /* 0x000fe4000f8e02ff */
[C---:B------:R-:W-:Y:S01]  /*0390*/  IMAD R5, R3.reuse, R15, R2 ;  /* 0x0000000f03057224 */ /* 0x040fe200078e0202 */
[----:B---3--:R-:W-:Y:S01]  /*03a0*/  LEA R18, P1, R10, UR12, 0x3 ;  /* 0x0000000c0a127c11 */ /* 0x008fe2000f8218ff */
[----:B------:R-:W-:Y:S01]  /*03b0*/  IMAD.WIDE.U32 R2, R3, R14, UR4 ;  /* 0x0000000403027e25 */ /* 0x000fe2000f8e000e */
[----:B------:R-:W-:Y:S02]  /*03c0*/  UMOV UR4, 0x400 ;  /* 0x0000040000047882 */ /* 0x000fe40000000000 */
[----:B--2---:R-:W-:Y:S01]  /*03d0*/  ULEA UR4, UR6, UR4, 0x18 ;  /* 0x0000000406047291 */ /* 0x004fe2000f8ec0ff */
[----:B------:R-:W-:Y:S01]  /*03e0*/  IMAD.IADD R5, R3, 0x1, R5 ;  /* 0x0000000103057824 */ /* 0x000fe200078e0205 */
[----:B------:R-:W-:Y:S01]  /*03f0*/  MOV R4, R2 ;  /* 0x0000000200047202 */ /* 0x000fe20000000f00 */
[----:B------:R-:W-:-:S04]  /*0400*/  IMAD R13, R12, UR11, R13 ;  /* 0x0000000b0c0d7c24 */ /* 0x000fc8000f8e020d */
[----:B------:R-:W-:-:S04]  /*0410*/  IMAD.WIDE.U32 R8, R6, R14, R4 ;  /* 0x0000000e06087225 */ /* 0x000fc800078e0004 */
[----:B------:R-:W-:Y:S01]  /*0420*/  IMAD R7, R6, R15, R9 ;  /* 0x0000000f06077224 */ /* 0x000fe200078e0209 */
[----:B------:R-:W-:Y:S01]  /*0430*/  LEA R6, R0, UR4, 0x3 ;  /* 0x0000000400067c11 */ /* 0x000fe2000f8e18ff */
[----:B------:R-:W-:Y:S01]  /*0440*/  IMAD.IADD R9, R11, 0x1, R13 ;  /* 0x000000010b097824 */ /* 0x000fe200078e020d */
[----:B------:R-:W-:-:S03]  /*0450*/  LEA R20, P2, R8, UR14, 0x3 ;  /* 0x0000000e08147c11 */ /* 0x000fc6000f8418ff */
[----:B------:R-:W-:Y:S01]  /*0460*/  @!P0 STS.64 [R6], RZ ;  /* 0x000000ff06008388 */ /* 0x000fe20000000a00 */
[----:B------:R-:W-:Y:S02]  /*0470*/  LEA.HI.X R19, R10, UR13, R9, 0x3, P1 ;  /* 0x0000000d0a137c11 */ /* 0x000fe400088f1c09 */
[----:B------:R-:W-:Y:S01]  /*0480*/  LEA.HI.X R21, R8, UR15, R7, 0x3, P2 ;  /* 0x0000000f08157c11 */ /* 0x000fe200090f1c07 */
[----:B------:R-:W-:Y:S01]  /*0490*/  @!P0 STS.64 [R6+0x100], RZ ;  /* 0x000100ff06008388 */ /* 0x000fe20000000a00 */
[----:B------:R-:W-:Y:S06]  /*04a0*/  BAR.SYNC.DEFER_BLOCKING 0x0 ;  /* 0x0000000000007b1d */ /* 0x000fec0000010000 */
[----:B----4-:R-:W2:Y:S04]  /*04b0*/  LDG.E.64 R8, desc[UR8][R18.64] ;  /* 0x0000000812087981 */ /* 0x010ea8000c1e1b00 */
[----:B------:R-:W2:Y:S01]  /*04c0*/  LDG.E.64 R10, desc[UR8][R20.64] ;  /* 0x00000008140a7981 */ /* 0x000ea2000c1e1b00 */
[----:B------:R-:W-:-:S13]  /*04d0*/  LOP3.LUT P1, RZ, R0, 0x1f, RZ, 0xc0, !PT ;  /* 0x0000001f00ff7812 */ /* 0x000fda000782c0ff */
[----:B------:R-:W-:Y:S01]  /*04e0*/  @!P1 LEA.HI R7, R0, UR4, RZ, 0x1e ;  /* 0x0000000400079c11 */ /* 0x000fe2000f8ff0ff */
[----:B--2---:R-:W-:-:S07]  /*04f0*/  DMUL R8, R8, R10 ;  /* 0x0000000a08087228 */ /* 0x004fce0000000000 */
[----:B------:R-:W-:Y:S04]  /*0500*/  SHFL.DOWN PT, R11, R9, 0x10, 0x1f ;  /* 0x0a001f00090b7f89 */ /* 0x000fe800000e0000 */
[----:B------:R-:W0:Y:S02]  /*0510*/  SHFL.DOWN PT, R10, R8, 0x10, 0x1f ;  /* 0x0a001f00080a7f89 */ /* 0x000e2400000e0000 */
[----:B0-----:R-:W-:-:S08]  /*0520*/  DADD R10, -RZ, R10 ;  /* 0x00000000ff0a7229 */ /* 0x001fd0000000010a */
[----:B------:R-:W-:-:S07]  /*0530*/  DADD R12, R8, R10 ;  /* 0x00000000080c7229 */ /* 0x000fce000000000a */
[----:B------:R-:W-:Y:S01]  /*0540*/  SHFL.DOWN PT, R17, R13, 0x8, 0x1f ;  /* 0x09001f000d117f89 */ /* 0x000fe200000e0000 */
[----:B------:R-:W-:-:S03]  /*0550*/  DADD R14, -R8, R12 ;  /* 0x00000000080e7229 */ /* 0x000fc6000000010c */
[----:B------:R-:W0:Y:S05]  /*0560*/  SHFL.DOWN PT, R16, R12, 0x8, 0x1f ;  /* 0x09001f000c107f89 */ /* 0x000e2a00000e0000 */
[----:B------:R-:W-:-:S07]  /*0570*/  DADD R14, -R10, R14 ;  /* 0x000000000a0e7229 */ /* 0x000fce000000010e */
[----:B------:R-:W-:Y:S04]  /*0580*/  SHFL.DOWN PT, R11, R15, 0x8, 0x1f ;  /* 0x09001f000f0b7f89 */ /* 0x000fe800000e0000 */
[----:B------:R-:W1:Y:S01]  /*0590*/  SHFL.DOWN PT, R10, R14, 0x8, 0x1f ;  /* 0x09001f000e0a7f89 */ /* 0x000e6200000e0000 */
[----:B0-----:R-:W-:-:S08]  /*05a0*/  DADD R16, -R14, R16 ;  /* 0x000000000e107229 */ /* 0x001fd00000000110 */
[----:B-1----:R-:W-:-:S08]  /*05b0*/  DADD R10, -R10, R16 ;  /* 0x000000000a0a7229 */ /* 0x002fd00000000110 */
        /* <DEDUP_REMOVED lines=27> */
[----:B------:R-:W-:-:S07]  /*0770*/  @!P1 DADD R8, R18, R16 ;  /* 0x0000000012089229 */ /* 0x000fce0000000010 */
[----:B------:R0:W-:Y:S01]  /*0780*/  @!P1 STS.64 [R7], R8 ;  /* 0x0000000807009388 */ /* 0x0001e20000000a00 */
[----:B------:R-:W-:-:S08]  /*0790*/  @!P1 DADD R12, -R18, R8 ;  /* 0x00000000120c9229 */ /* 0x000fd00000000108 */
[----:B------:R-:W-:-:S07]  /*07a0*/  @!P1 DADD R12, -R16, R12 ;  /* 0x00000000100c9229 */ /* 0x000fce000000010c */
[----:B------:R0:W-:Y:S01]  /*07b0*/  @!P1 STS.64 [R7+0x100], R12 ;  /* 0x0001000c07009388 */ /* 0x0001e20000000a00 */
[----:B------:R-:W-:Y:S06]  /*07c0*/  BAR.SYNC.DEFER_BLOCKING 0x0 ;  /* 0x0000000000007b1d */ /* 0x000fec0000010000 */
[----:B------:R-:W-:Y:S05]  /*07d0*/  @P0 EXIT ;  /* 0x000000000000094d */ /* 0x000fea0003800000 */
[----:B------:R-:W1:Y:S01]  /*07e0*/  LDS.64 R10, [R6] ;  /* 0x00000000060a7984 */ /* 0x000e620000000a00 */
[----:B------:R-:W-:-:S03]  /*07f0*/  ISETP.NE.AND P0, PT, R0, RZ, PT ;  /* 0x000000ff0000720c */ /* 0x000fc60003f05270 */
[----:B0-----:R-:W0:Y:S04]  /*0800*/  LDS.64 R8, [R6+0x100] ;  /* 0x0001000006087984 */ /* 0x001e280000000a00 */
[----:B-1----:R-:W-:Y:S04]  /*0810*/  SHFL.DOWN PT, R15, R11, 0x10, 0x1f ;  /* 0x0a001f000b0f7f89 */ /* 0x002fe800000e0000 */
[----:B------:R-:W1:Y:S04]  /*0820*/  SHFL.DOWN PT, R14, R10, 0x10, 0x1f ;  /* 0x0a001f000a0e7f89 */ /* 0x000e6800000e0000 */
[----:B0-----:R-:W-:Y:S04]  /*0830*/  SHFL.DOWN PT, R13, R9, 0x10, 0x1f ;  /* 0x0a001f00090d7f89 */ /* 0x001fe800000e0000 */
[----:B------:R-:W0:Y:S01]  /*0840*/  SHFL.DOWN PT, R12, R8, 0x10, 0x1f ;  /* 0x0a001f00080c7f89 */ /* 0x000e2200000e0000 */
[----:B-1----:R-:W-:-:S08]  /*0850*/  DADD R14, -R8, R14 ;  /* 0x00000000080e7229 */ /* 0x002fd0000000010e */
[----:B0-----:R-:W-:-:S08]  /*0860*/  DADD R12, -R12, R14 ;  /* 0x000000000c0c7229 */ /* 0x001fd0000000010e */
        /* <DEDUP_REMOVED lines=27> */
[----:B------:R-:W-:-:S08]  /*0a20*/  DADD R6, R12, R16 ;  /* 0x000000000c067229 */ /* 0x000fd00000000010 */
[----:B------:R-:W-:-:S08]  /*0a30*/  DADD R8, -R12, R6 ;  /* 0x000000000c087229 */ /* 0x000fd00000000106 */
[----:B------:R-:W-:Y:S01]  /*0a40*/  DADD R8, -R16, R8 ;  /* 0x0000000010087229 */ /* 0x000fe20000000108 */
[----:B------:R0:W1:Y:S04]  /*0a50*/  SHFL.DOWN PT, R17, R7, 0x1, 0x1f ;  /* 0x08201f0007117f89 */ /* 0x00006800000e0000 */
[----:B------:R0:W2:Y:S04]  /*0a60*/  SHFL.DOWN PT, R16, R6, 0x1, 0x1f ;  /* 0x08201f0006107f89 */ /* 0x0000a800000e0000 */
[----:B------:R0:W3:Y:S04]  /*0a70*/  SHFL.DOWN PT, R11, R9, 0x1, 0x1f ;  /* 0x08201f00090b7f89 */ /* 0x0000e800000e0000 */
[----:B------:R0:W4:Y:S01]  /*0a80*/  SHFL.DOWN PT, R10, R8, 0x1, 0x1f ;  /* 0x08201f00080a7f89 */ /* 0x00012200000e0000 */
[----:B------:R-:W-:Y:S05]  /*0a90*/  @P0 EXIT ;  /* 0x000000000000094d */ /* 0x000fea0003800000 */
[----:B------:R-:W5:Y:S02]  /*0aa0*/  LDCU.128 UR12, c[0x0][0x390] ;  /* 0x00007200ff0c77ac */ /* 0x000f640008000c00 */
[----:B-----5:R-:W-:-:S04]  /*0ab0*/  LEA R12, P0, R2, UR12, 0x3 ;  /* 0x0000000c020c7c11 */ /* 0x020fc8000f8018ff */
[----:B------:R-:W-:-:S05]  /*0ac0*/  LEA.HI.X R13, R2, UR13, R5, 0x3, P0 ;  /* 0x0000000d020d7c11 */ /* 0x000fca00080f1c05 */
[----:B------:R-:W5:Y:S01]  /*0ad0*/  LDG.E.64 R4, desc[UR8][R12.64] ;  /* 0x000000080c047981 */ /* 0x000f62000c1e1b00 */
[----:B-12---:R-:W-:Y:S01]  /*0ae0*/  DADD R16, -R8, R16 ;  /* 0x0000000008107229 */ /* 0x006fe20000000110 */
[----:B------:R-:W-:-:S04]  /*0af0*/  ULEA UR4, UP0, UR7, UR14, 0x3 ;  /* 0x0000000e07047291 */ /* 0x000fc8000f8018ff */
[----:B------:R-:W-:-:S03]  /*0b00*/  ULEA.HI.X UR5, UR7, UR15, URZ, 0x3, UP0 ;  /* 0x0000000f07057291 */ /* 0x000fc600080f1cff */
[----:B---34-:R-:W-:-:S08]  /*0b10*/  DADD R10, -R10, R16 ;  /* 0x000000000a0a7229 */ /* 0x018fd00000000110 */
[----:B------:R-:W-:-:S08]  /*0b20*/  DADD R2, R6, R10 ;  /* 0x0000000006027229 */ /* 0x000fd0000000000a */
[----:B0-----:R-:W-:-:S08]  /*0b30*/  DADD R6, -R6, R2 ;  /* 0x0000000006067229 */ /* 0x001fd00000000102 */
[----:B------:R-:W-:-:S08]  /*0b40*/  DADD R6, -R10, R6 ;  /* 0x000000000a067229 */ /* 0x000fd00000000106 */
[----:B-----5:R-:W-:Y:S01]  /*0b50*/  DADD R4, R4, -R6 ;  /* 0x0000000004047229 */ /* 0x020fe20000000806 */
[----:B------:R-:W-:Y:S01]  /*0b60*/  MOV R6, UR4 ;  /* 0x0000000400067c02 */ /* 0x000fe20008000f00 */
[----:B------:R-:W-:-:S06]  /*0b70*/  IMAD.U32 R7, RZ, RZ, UR5 ;  /* 0x00000005ff077e24 */ /* 0x000fcc000f8e00ff */
[----:B------:R-:W-:-:S07]  /*0b80*/  DADD R4, R2, R4 ;  /* 0x0000000002047229 */ /* 0x000fce0000000004 */
[----:B------:R-:W-:Y:S01]  /*0b90*/  REDG.E.ADD.F64.RN.STRONG.GPU desc[UR8][R6.64], R4 ;  /* 0x00000004060079a6 */ /* 0x000fe2000c12ff08 */
[----:B------:R-:W-:Y:S05]  /*0ba0*/  EXIT ;  /* 0x000000000000794d */ /* 0x000fea0003800000 */
        .weak           $__internal_23_$__cuda_sm20_div_u64
        .type           $__internal_23_$__cuda_sm20_div_u64,@function
        .size           $__internal_23_$__cuda_sm20_div_u64,(.L_x_470 - $__internal_23_$__cuda_sm20_div_u64)
$__internal_23_$__cuda_sm20_div_u64:
[----:B------:R-:W0:Y:S01]  /*0bb0*/  LDCU.64 UR4, c[0x0][0x3a8] ;  /* 0x00007500ff0477ac */ /* 0x000e220008000a00 */
[----:B------:R-:W1:Y:S01]  /*0bc0*/  LDC.64 R2, c[0x0][0x3a8] ;  /* 0x0000ea00ff027b82 */ /* 0x000e620000000a00 */
[----:B0-----:R-:W0:Y:S08]  /*0bd0*/  I2F.U64.RP R5, UR4 ;  /* 0x0000000400057d12 */ /* 0x001e300008309000 */
[----:B0-----:R-:W0:Y:S02]  /*0be0*/  MUFU.RCP R5, R5 ;  /* 0x0000000500057308 */ /* 0x001e240000001000 */
[----:B0-----:R-:W-:-:S06]  /*0bf0*/  VIADD R8, R5, 0x1ffffffe ;  /* 0x1ffffffe05087836 */ /* 0x001fcc0000000000 */
[----:B------:R-:W1:Y:S02]  /*0c00*/  F2I.U64.TRUNC R8, R8 ;  /* 0x0000000800087311 */ /* 0x000e64000020d800 */
[----:B-1----:R-:W-:-:S04]  /*0c10*/  IMAD.WIDE.U32 R10, R8, R2, RZ ;  /* 0x00000002080a7225 */ /* 0x002fc800078e00ff */
[----:B------:R-:W-:Y:S01]  /*0c20*/  IMAD R11, R8, R3, R11 ;  /* 0x00000003080b7224 */ /* 0x000fe200078e020b */
[----:B------:R-:W-:-:S03]  /*0c30*/  IADD3 R13, P0, PT, RZ, -R10, RZ ;  /* 0x8000000aff0d7210 */ /* 0x000fc60007f1e0ff */
[----:B------:R-:W-:Y:S02]  /*0c40*/  IMAD R11, R9, R2, R11 ;  /* 0x00000002090b7224 */ /* 0x000fe400078e020b */
[----:B------:R-:W-:-:S03]  /*0c50*/  IMAD.HI.U32 R10, R8, R13, RZ ;  /* 0x0000000d080a7227 */ /* 0x000fc600078e00ff */
[----:B------:R-:W-:Y:S01]  /*0c60*/  IADD3.X R15, PT, PT, RZ, ~R11, RZ, P0, !PT ;  /* 0x8000000bff0f7210 */ /* 0x000fe200007fe4ff */
[----:B------:R-:W-:-:S04]  /*0c70*/  IMAD.MOV.U32 R11, RZ, RZ, R8 ;  /* 0x000000ffff0b7224 */ /* 0x000fc800078e0008 */
[----:B------:R-:W-:-:S04]  /*0c80*/  IMAD.WIDE.U32 R10, P0, R8, R15, R10 ;  /* 0x0000000f080a7225 */ /* 0x000fc8000780000a */
[C---:B------:R-:W-:Y:S02]  /*0c90*/  IMAD R17, R9.reuse, R15, RZ ;  /* 0x0000000f09117224 */ /* 0x040fe400078e02ff */
[----:B------:R-:W-:-:S04]  /*0ca0*/  IMAD.HI.U32 R10, P1, R9, R13, R10 ;  /* 0x0000000d090a7227 */ /* 0x000fc8000782000a */
[----:B------:R-:W-:Y:S01]  /*0cb0*/  IMAD.HI.U32 R5, R9, R15, RZ ;  /* 0x0000000f09057227 */ /* 0x000fe200078e00ff */
[----:B------:R-:W-:-:S04]  /*0cc0*/  IADD3 R11, P2, PT, R17, R10, RZ ;  /* 0x0000000a110b7210 */ /* 0x000fc80007f5e0ff */
[----:B------:R-:W-:Y:S01]  /*0cd0*/  IADD3.X R5, PT, PT, R5, R9, RZ, P0, !PT ;  /* 0x0000000905057210 */ /* 0x000fe200007fe4ff */
[----:B------:R-:W-:-:S03]  /*0ce0*/  IMAD.WIDE.U32 R8, R11, R2, RZ ;  /* 0x000000020b087225 */ /* 0x000fc600078e00ff */
[----:B------:R-:W-:Y:S01]  /*0cf0*/  IADD3.X R5, PT, PT, RZ, RZ, R5, P2, P1 ;  /* 0x000000ffff057210 */ /* 0x000fe200017e2405 */
[----:B------:R-:W-:Y:S01]  /*0d00*/  IMAD R9, R11, R3, R9 ;  /* 0x000000030b097224 */ /* 0x000fe200078e0209 */
[----:B------:R-:W-:-:S03]  /*0d10*/  IADD3 R13, P0, PT, RZ, -R8, RZ ;  /* 0x80000008ff0d7210 */ /* 0x000fc60007f1e0ff */
[----:B------:R-:W-:Y:S02]  /*0d20*/  IMAD R9, R5, R2, R9 ;  /* 0x0000000205097224 */ /* 0x000fe400078e0209 */
[----:B------:R-:W-:-:S04]  /*0d30*/  IMAD.HI.U32 R10, R11, R13, RZ ;  /* 0x0000000d0b0a7227 */ /* 0x000fc800078e00ff */
[----:B------:R-:W-:Y:S02]  /*0d40*/  IMAD.X R8, RZ, RZ, ~R9, P0 ;  /* 0x000000ffff087224 */ /* 0x000fe400000e0e09 */
[----:B------:R-:W-:Y:S02]  /*0d50*/  IMAD.MOV.U32 R9, RZ, RZ, RZ ;  /* 0x000000ffff097224 */ /* 0x000fe400078e00ff */
[----:B------:R-:W-:-:S04]  /*0d60*/  IMAD.WIDE.U32 R10, P0, R11, R8, R10 ;  /* 0x000000080b0a7225 */ /* 0x000fc8000780000a */
[C---:B------:R-:W-:Y:S02]  /*0d70*/  IMAD R12, R5.reuse, R8, RZ ;  /* 0x00000008050c7224 */ /* 0x040fe400078e02ff */
[----:B------:R-:W-:-:S04]  /*0d80*/  IMAD.HI.U32 R11, P1, R5, R13, R10 ;  /* 0x0000000d050b7227 */ /* 0x000fc8000782000a */
[----:B------:R-:W-:Y:S01]  /*0d90*/  IMAD.HI.U32 R10, R5, R8, RZ ;  /* 0x00000008050a7227 */ /* 0x000fe200078e00ff */
[----:B------:R-:W-:-:S04]  /*0da0*/  IADD3 R11, P2, PT, R12, R11, RZ ;  /* 0x0000000b0c0b7210 */ /* 0x000fc80007f5e0ff */
[----:B------:R-:W-:Y:S01]  /*0db0*/  IADD3.X R5, PT, PT, R10, R5, RZ, P0, !PT ;  /* 0x000000050a057210 */ /* 0x000fe200007fe4ff */
[----:B------:R-:W-:-:S03]  /*0dc0*/  IMAD.HI.U32 R8, R11, UR7, RZ ;  /* 0x000000070b087c27 */ /* 0x000fc6000f8e00ff */
[----:B------:R-:W-:Y:S01]  /*0dd0*/  IADD3.X R5, PT, PT, RZ, RZ, R5, P2, P1 ;  /* 0x000000ffff057210 */ /* 0x000fe200017e2405 */
        /* <DEDUP_REMOVED lines=9> */
[----:B------:R-:W-:-:S05]  /*0e70*/  IMAD R9, R5, R2, R9 ;  /* 0x0000000205097224 */ /* 0x000fca00078e0209 */
[----:B------:R-:W-:Y:S02]  /*0e80*/  IADD3.X R12, PT, PT, RZ, ~R9, RZ, P1, !PT ;  /* 0x80000009ff0c7210 */ /* 0x000fe40000ffe4ff */
[----:B------:R-:W-:Y:S02]  /*0e90*/  IADD3 R9, P2, PT, R13, -R2, RZ ;  /* 0x800000020d097210 */ /* 0x000fe40007f5e0ff */
[----:B------:R-:W-:Y:S02]  /*0ea0*/  IADD3 R8, P1, PT, R11, 0x1, RZ ;  /* 0x000000010b087810 */ /* 0x000fe40007f3e0ff */
[C---:B------:R-:W-:Y:S01]  /*0eb0*/  ISETP.GE.U32.AND.EX P0, PT, R12.reuse, R3, PT, P0 ;  /* 0x000000030c00720c */ /* 0x040fe20003f06100 */
[----:B------:R-:W-:Y:S01]  /*0ec0*/  IMAD.X R14, R12, 0x1, ~R3, P2 ;  /* 0x000000010c0e7824 */ /* 0x000fe200010e0e03 */
[----:B------:R-:W-:Y:S02]  /*0ed0*/  IADD3.X R10, PT, PT, RZ, R5, RZ, P1, !PT ;  /* 0x00000005ff0a7210 */ /* 0x000fe40000ffe4ff */
[----:B------:R-:W-:-:S02]  /*0ee0*/  SEL R11, R8, R11, P0 ;  /* 0x0000000b080b7207 */ /* 0x000fc40000000000 */
[----:B------:R-:W-:Y:S02]  /*0ef0*/  SEL R9, R9, R13, P0 ;  /* 0x0000000d09097207 */ /* 0x000fe40000000000 */
[----:B------:R-:W-:Y:S02]  /*0f00*/  SEL R14, R14, R12, P0 ;  /* 0x0000000c0e0e7207 */ /* 0x000fe40000000000 */
[----:B------:R-:W-:Y:S02]  /*0f10*/  SEL R8, R10, R5, P0 ;  /* 0x000000050a087207 */ /* 0x000fe40000000000 */
[----:B------:R-:W-:Y:S02]  /*0f20*/  IADD3 R12, P2, PT, R11, 0x1, RZ ;  /* 0x000000010b0c7810 */ /* 0x000fe40007f5e0ff */
[----:B------:R-:W-:Y:S02]  /*0f30*/  ISETP.GE.U32.AND P0, PT, R9, R2, PT ;  /* 0x000000020900720c */ /* 0x000fe40003f06070 */
[----:B------:R-:W-:Y:S01]  /*0f40*/  ISETP.NE.U32.AND P1, PT, R2, RZ, PT ;  /* 0x000000ff0200720c */ /* 0x000fe20003f25070 */
[----:B------:R-:W-:Y:S01]  /*0f50*/  IMAD.X R13, RZ, RZ, R8, P2 ;  /* 0x000000ffff0d7224 */ /* 0x000fe200010e0608 */
[----:B------:R-:W-:-:S02]  /*0f60*/  ISETP.GE.U32.AND.EX P0, PT, R14, R3, PT, P0 ;  /* 0x000000030e00720c */ /* 0x000fc40003f06100 */
[----:B------:R-:W-:Y:S02]  /*0f70*/  MOV R5, 0x0 ;  /* 0x0000000000057802 */ /* 0x000fe40000000f00 */
[----:B------:R-:W-:Y:S02]  /*0f80*/  ISETP.NE.AND.EX P1, PT, R3, RZ, PT, P1 ;  /* 0x000000ff0300720c */ /* 0x000fe40003f25310 */
[----:B------:R-:W-:Y:S02]  /*0f90*/  SEL R12, R12, R11, P0 ;  /* 0x0000000b0c0c7207 */ /* 0x000fe40000000000 */
[----:B------:R-:W-:Y:S02]  /*0fa0*/  SEL R13, R13, R8, P0 ;  /* 0x000000080d0d7207 */ /* 0x000fe40000000000 */
[----:B------:R-:W-:Y:S02]  /*0fb0*/  SEL R12, R12, 0xffffffff, P1 ;  /* 0xffffffff0c0c7807 */ /* 0x000fe40000800000 */
[----:B------:R-:W-:Y:S01]  /*0fc0*/  SEL R13, R13, 0xffffffff, P1 ;  /* 0xffffffff0d0d7807 */ /* 0x000fe20000800000 */
[----:B------:R-:W-:Y:S06]  /*0fd0*/  RET.REL.NODEC R4 `(forward_linear_batch_double) ;  /* 0xfffffff004087950 */ /* 0x000fec0003c3ffff */
.L_x_253:
        /* <DEDUP_REMOVED lines=10> */
.L_x_470:


//--------------------- .text.forward_linear_batch_float --------------------------
	.section	.text.forward_linear_batch_float,"ax",@progbits
	.align	128
        .global         forward_linear_batch_float
        .type           forward_linear_batch_float,@function
        .size           forward_linear_batch_float,(.L_x_471 - forward_linear_batch_float)
        .other          forward_linear_batch_float,@"STO_CUDA_ENTRY STV_DEFAULT"
forward_linear_batch_float:
.text.forward_linear_batch_float:
[----:B------:R-:W-:Y:S08]  /*0000*/  LDC R1, c[0x0][0x37c] ;  /* 0x0000df00ff017b82 */ /* 0x000ff00000000800 */
[----:B------:R-:W0:Y:S01]  /*0010*/  LDC.64 R4, c[0x0][0x3a8] ;  /* 0x0000ea00ff047b82 */ /* 0x000e220000000a00 */
[----:B------:R-:W0:Y:S07]  /*0020*/  LDCU.64 UR4, c[0x0][0x3b0] ;  /* 0x00007600ff0477ac */ /* 0x000e2e0008000a00 */
[----:B------:R-:W1:Y:S01]  /*0030*/  S2UR UR7, SR_CTAID.X ;  /* 0x00000000000779c3 */ /* 0x000e620000002500 */
[----:B0-----:R-:W-:-:S02]  /*0040*/  IMAD R0, R4, UR5, RZ ;  /* 0x0000000504007c24 */ /* 0x001fc4000f8e02ff */
[----:B------:R-:W-:-:S04]  /*0050*/  IMAD.WIDE.U32 R2, R4, UR4, RZ ;  /* 0x0000000404027c25 */ /* 0x000fc8000f8e00ff */
[----:B------:R-:W-:Y:S01]  /*0060*/  IMAD R7, R5, UR4, R0 ;  /* 0x0000000405077c24 */ /* 0x000fe2000f8e0200 */
[----:B-1----:R-:W-:-:S04]  /*0070*/  ISETP.GT.U32.AND P0, PT, R2, UR7, PT ;  /* 0x0000000702007c0c */ /* 0x002fc8000bf04070 */
[----:B------:R-:W-:-:S04]  /*0080*/  IADD3 R2, PT, PT, R3, R7, RZ ;  /* 0x0000000703027210 */ /* 0x000fc80007ffe0ff */
        /* <DEDUP_REMOVED lines=13> */
[----:B------:R-:W-:Y:S02]  /*0160*/  ISETP.NE.U32.AND P2, PT, R4, RZ, PT ;  /* 0x000000ff0400720c */ /* 0x000fe40003f45070 */
[----:B------:R-:W-:-:S05]  /*0170*/  MOV R13, RZ ;  /* 0x000000ff000d7202 */ /* 0x000fca0000000f00 */
[----:B0-----:R-:W0:Y:S02]  /*0180*/  MUFU.RCP R5, R5 ;  /* 0x0000000500057308 */ /* 0x001e240000001000 */
[----:B0-----:R-:W-:-:S06]  /*0190*/  IADD3 R6, PT, PT, R5, 0xffffffe, RZ ;  /* 0x0ffffffe05067810 */ /* 0x001fcc0007ffe0ff */
[----:B------:R0:W1:Y:S02]  /*01a0*/  F2I.FTZ.U32.TRUNC.NTZ R7, R6 ;  /* 0x0000000600077305 */ /* 0x000064000021f000 */
[----:B0-----:R-:W-:Y:S01]  /*01b0*/  HFMA2 R6, -RZ, RZ, 0, 0 ;  /* 0x00000000ff067431 */ /* 0x001fe200000001ff */
[----:B-1----:R-:W-:-:S05]  /*01c0*/  IADD3 R9, PT, PT, RZ, -R7, RZ ;  /* 0x80000007ff097210 */ /* 0x002fca0007ffe0ff */
[----:B------:R-:W-:-:S04]  /*01d0*/  IMAD R9, R9, R4, RZ ;  /* 0x0000000409097224 */ /* 0x000fc800078e02ff */
[----:B------:R-:W-:-:S06]  /*01e0*/  IMAD.HI.U32 R7, R7, R9, R6 ;  /* 0x0000000907077227 */ /* 0x000fcc00078e0006 */
[----:B------:R-:W-:-:S05]  /*01f0*/  IMAD.HI.U32 R12, R7, UR7, RZ ;  /* 0x00000007070c7c27 */ /* 0x000fca000f8e00ff */
[----:B------:R-:W-:-:S05]  /*0200*/  IADD3 R7, PT, PT, -R12, RZ, RZ ;  /* 0x000000ff0c077210 */ /* 0x000fca0007ffe1ff */
[----:B------:R-:W-:-:S05]  /*0210*/  IMAD R7, R4, R7, UR7 ;  /* 0x0000000704077e24 */ /* 0x000fca000f8e0207 */
[----:B------:R-:W-:-:S13]  /*0220*/  ISETP.GE.U32.AND P0, PT, R7, R4, PT ;  /* 0x000000040700720c */ /* 0x000fda0003f06070 */
[-C--:B------:R-:W-:Y:S02]  /*0230*/  @P0 IADD3 R7, PT, PT, R7, -R4.reuse, RZ ;  /* 0x8000000407070210 */ /* 0x080fe40007ffe0ff */
[----:B------:R-:W-:Y:S02]  /*0240*/  @P0 IADD3 R12, PT, PT, R12, 0x1, RZ ;  /* 0x000000010c0c0810 */ /* 0x000fe40007ffe0ff */
[----:B------:R-:W-:-:S13]  /*0250*/  ISETP.GE.U32.AND P1, PT, R7, R4, PT ;  /* 0x000000040700720c */ /* 0x000fda0003f26070 */
[----:B------:R-:W-:Y:S02]  /*0260*/  @P1 IADD3 R12, PT, PT, R12, 0x1, RZ ;  /* 0x000000010c0c1810 */ /* 0x000fe40007ffe0ff */
[----:B------:R-:W-:Y:S01]  /*0270*/  @!P2 LOP3.LUT R12, RZ, R4, RZ, 0x33, !PT ;  /* 0x00000004ff0ca212 */ /* 0x000fe200078e33ff */
[----:B------:R-:W-:Y:S06]  /*0280*/  BRA `(.L_x_255) ;  /* 0x0000000000087947 */ /* 0x000fec0003800000 */
.L_x_254:
[----:B------:R-:W-:-:S07]  /*0290*/  MOV R6, 0x2b0 ;  /* 0x000002b000067802 */ /* 0x000fce0000000f00 */
[----:B------:R-:W-:Y:S05]  /*02a0*/  CALL.REL.NOINC `($__internal_24_$__cuda_sm20_div_u64) ;  /* 0x0000000400f47944 */ /* 0x000fea0003c00000 */
.L_x_255:
[----:B------:R-:W0:Y:S01]  /*02b0*/  LDC.64 R14, c[0x0][0x3a8] ;  /* 0x0000ea00ff0e7b82 */ /* 0x000e220000000a00 */
[----:B------:R-:W-:Y:S01]  /*02c0*/  IADD3 R5, P0, PT, RZ, -R12, RZ ;  /* 0x8000000cff057210 */ /* 0x000fe20007f1e0ff */
[----:B------:R-:W1:Y:S03]  /*02d0*/  LDCU.64 UR10, c[0x0][0x3a0] ;  /* 0x00007400ff0a77ac */ /* 0x000e660008000a00 */
[----:B------:R-:W-:Y:S01]  /*02e0*/  IADD3.X R3, PT, PT, RZ, ~R13, RZ, P0, !PT ;  /* 0x8000000dff037210 */ /* 0x000fe200007fe4ff */
[----:B------:R-:W-:Y:S01]  /*02f0*/  UMOV UR4, UR7 ;  /* 0x0000000700047c82 */ /* 0x000fe20008000000 */
[----:B------:R-:W-:Y:S01]  /*0300*/  UMOV UR5, URZ ;  /* 0x000000ff00057c82 */ /* 0x000fe20008000000 */
[----:B------:R-:W2:Y:S01]  /*0310*/  S2UR UR6, SR_CgaCtaId ;  /* 0x00000000000679c3 */ /* 0x000ea20000008800 */
[----:B------:R-:W-:Y:S01]  /*0320*/  ISETP.GT.U32.AND P0, PT, R0, 0x1f, PT ;  /* 0x0000001f0000780c */ /* 0x000fe20003f04070 */
[----:B------:R-:W3:Y:S01]  /*0330*/  LDCU.128 UR12, c[0x0][0x380] ;  /* 0x00007000ff0c77ac */ /* 0x000ee20008000c00 */
[----:B------:R-:W4:Y:S01]  /*0340*/  LDCU.64 UR8, c[0x0][0x358] ;  /* 0x00006b00ff0877ac */ /* 0x000f220008000a00 */
[----:B-1----:R-:W-:-:S02]  /*0350*/  IMAD R13, R13, UR10, RZ ;  /* 0x0000000a0d0d7c24 */ /* 0x002fc4000f8e02ff */
[-C--:B0-----:R-:W-:Y:S01]  /*0360*/  IMAD R4, R3, R14.reuse, RZ ;  /* 0x0000000e03047224 */ /* 0x081fe200078e02ff */
[----:B------:R-:W-:Y:S01]  /*0370*/  MOV R3, RZ ;  /* 0x000000ff00037202 */ /* 0x000fe20000000f00 */
[C---:B------:R-:W-:Y:S02]  /*0380*/  IMAD R13, R12.reuse, UR11, R13 ;  /* 0x0000000b0c0d7c24 */ /* 0x040fe4000f8e020d */
[C---:B------:R-:W-:Y:S02]  /*0390*/  IMAD R7, R5.reuse, R15, R4 ;  /* 0x0000000f05077224 */ /* 0x040fe400078e0204 */
[----:B------:R-:W-:Y:S01]  /*03a0*/  IMAD.WIDE.U32 R4, R5, R14, UR4 ;  /* 0x0000000405047e25 */ /* 0x000fe2000f8e000e */
[----:B------:R-:W-:Y:S02]  /*03b0*/  UMOV UR4, 0x400 ;  /* 0x0000040000047882 */ /* 0x000fe40000000000 */
[----:B--2---:R-:W-:Y:S01]  /*03c0*/  ULEA UR4, UR6, UR4, 0x18 ;  /* 0x0000000406047291 */ /* 0x004fe2000f8ec0ff */
[----:B------:R-:W-:Y:S01]  /*03d0*/  IMAD.WIDE.U32 R10, R12, UR10, R2 ;  /* 0x0000000a0c0a7c25 */ /* 0x000fe2000f8e0002 */
[----:B------:R-:W-:-:S02]  /*03e0*/  IADD3 R7, PT, PT, R5, R7, RZ ;  /* 0x0000000705077210 */ /* 0x000fc40007ffe0ff */
[----:B------:R-:W-:Y:S02]  /*03f0*/  MOV R6, R4 ;  /* 0x0000000400067202 */ /* 0x000fe40000000f00 */
[----:B---3--:R-:W-:-:S03]  /*0400*/  LEA R12, P1, R10, UR12, 0x2 ;  /* 0x0000000c0a0c7c11 */ /* 0x008fc6000f8210ff */
[----:B------:R-:W-:-:S04]  /*0410*/  IMAD.WIDE.U32 R8, R2, R14, R6 ;  /* 0x0000000e02087225 */ /* 0x000fc800078e0006 */
[----:B------:R-:W-:Y:S01]  /*0420*/  IMAD R3, R2, R15, R9 ;  /* 0x0000000f02037224 */ /* 0x000fe200078e0209 */
[----:B------:R-:W-:Y:S02]  /*0430*/  LEA R2, R0, UR4, 0x2 ;  /* 0x0000000400027c11 */ /* 0x000fe4000f8e10ff */
[C---:B------:R-:W-:Y:S02]  /*0440*/  LEA R14, P2, R8.reuse, UR14, 0x2 ;  /* 0x0000000e080e7c11 */ /* 0x040fe4000f8410ff */
[----:B------:R-:W-:Y:S01]  /*0450*/  IADD3 R9, PT, PT, R11, R13, RZ ;  /* 0x0000000d0b097210 */ /* 0x000fe20007ffe0ff */
[----:B------:R-:W-:Y:S01]  /*0460*/  @!P0 STS [R2], RZ ;  /* 0x000000ff02008388 */ /* 0x000fe20000000800 */
[----:B------:R-:W-:Y:S02]  /*0470*/  LEA.HI.X R15, R8, UR15, R3, 0x2, P2 ;  /* 0x0000000f080f7c11 */ /* 0x000fe400090f1403 */
[----:B------:R-:W-:Y:S01]  /*0480*/  LEA.HI.X R13, R10, UR13, R9, 0x2, P1 ;  /* 0x0000000d0a0d7c11 */ /* 0x000fe200088f1409 */
[----:B------:R-:W-:Y:S01]  /*0490*/  @!P0 STS [R2+0x80], RZ ;  /* 0x000080ff02008388 */ /* 0x000fe20000000800 */
[----:B------:R-:W-:Y:S06]  /*04a0*/  BAR.SYNC.DEFER_BLOCKING 0x0 ;  /* 0x0000000000007b1d */ /* 0x000fec0000010000 */
[----:B----4-:R-:W2:Y:S04]  /*04b0*/  LDG.E R12, desc[UR8][R12.64] ;  /* 0x000000080c0c7981 */ /* 0x010ea8000c1e1900 */
[----:B------:R-:W2:Y:S01]  /*04c0*/  LDG.E R15, desc[UR8][R14.64] ;  /* 0x000000080e0f7981 */ /* 0x000ea2000c1e1900 */
[----:B------:R-:W-:Y:S01]  /*04d0*/  LOP3.LUT P1, RZ, R0, 0x1f, RZ, 0xc0, !PT ;  /* 0x0000001f00ff7812 */ /* 0x000fe2000782c0ff */
[----:B--2---:R-:W-:-:S05]  /*04e0*/  FMUL R3, R12, R15 ;  /* 0x0000000f0c037220 */ /* 0x004fca0000400000 */
[----:B------:R-:W0:Y:S02]  /*04f0*/  SHFL.DOWN PT, R8, R3, 0x10, 0x1f ;  /* 0x0a001f0003087f89 */ /* 0x000e2400000e0000 */
[----:B0-----:R-:W-:-:S04]  /*0500*/  FADD R8, -RZ, R8 ;  /* 0x00000008ff087221 */ /* 0x001fc80000000100 */
[----:B------:R-:W-:-:S04]  /*0510*/  FADD R10, R3, R8 ;  /* 0x00000008030a7221 */ /* 0x000fc80000000000 */
[----:B------:R-:W-:Y:S01]  /*0520*/  FADD R9, -R3, R10 ;  /* 0x0000000a03097221 */ /* 0x000fe20000000100 */
[----:B------:R-:W0:Y:S03]  /*0530*/  SHFL.DOWN PT, R16, R10, 0x8, 0x1f ;  /* 0x09001f000a107f89 */ /* 0x000e2600000e0000 */
[----:B------:R-:W-:-:S05]  /*0540*/  FADD R9, -R8, R9 ;  /* 0x0000000908097221 */ /* 0x000fca0000000100 */
[----:B------:R-:W1:Y:S01]  /*0550*/  SHFL.DOWN PT, R8, R9, 0x8, 0x1f ;  /* 0x09001f0009087f89 */ /* 0x000e6200000e0000 */
[----:B0-----:R-:W-:-:S04]  /*0560*/  FADD R11, -R9, R16 ;  /* 0x00000010090b7221 */ /* 0x001fc80000000100 */
[----:B-1----:R-:W-:-:S04]  /*0570*/  FADD R11, -R8, R11 ;  /* 0x0000000b080b7221 */ /* 0x002fc80000000100 */
[----:B------:R-:W-:-:S04]  /*0580*/  FADD R13, R10, R11 ;  /* 0x0000000b0a0d7221 */ /* 0x000fc80000000000 */
[----:B------:R-:W-:-:S04]  /*0590*/  FADD R8, -R10, R13 ;  /* 0x0000000d0a087221 */ /* 0x000fc80000000100 */
[----:B------:R-:W-:Y:S02]  /*05a0*/  FADD R8, -R11, R8 ;  /* 0x000000080b087221 */ /* 0x000fe40000000100 */
[----:B------:R-:W0:Y:S04]  /*05b0*/  SHFL.DOWN PT, R11, R13, 0x4, 0x1f ;  /* 0x08801f000d0b7f89 */ /* 0x000e2800000e0000 */
        /* <DEDUP_REMOVED lines=11> */
[----:B------:R-:W-:Y:S01]  /*0670*/  FADD R8, -R10, R13 ;  /* 0x0000000d0a087221 */ /* 0x000fe20000000100 */
[----:B------:R-:W0:Y:S01]  /*0680*/  SHFL.DOWN PT, R11, R13, 0x1, 0x1f ;  /* 0x08201f000d0b7f89 */ /* 0x000e2200000e0000 */
[----:B------:R-:W-:Y:S02]  /*0690*/  @!P1 LEA.HI R10, R0, UR4, RZ, 0x1d ;  /* 0x00000004000a9c11 */ /* 0x000fe4000f8fe8ff */
[----:B------:R-:W-:-:S05]  /*06a0*/  FADD R8, -R9, R8 ;  /* 0x0000000809087221 */ /* 0x000fca0000000100 */
[----:B------:R-:W1:Y:S01]  /*06b0*/  SHFL.DOWN PT, R9, R8, 0x1, 0x1f ;  /* 0x08201f0008097f89 */ /* 0x000e6200000e0000 */
[----:B0-----:R-:W-:-:S04]  /*06c0*/  FADD R12, -R8, R11 ;  /* 0x0000000b080c7221 */ /* 0x001fc80000000100 */
[----:B-1----:R-:W-:-:S04]  /*06d0*/  FADD R12, -R9, R12 ;  /* 0x0000000c090c7221 */ /* 0x002fc80000000100 */
[----:B------:R-:W-:-:S04]  /*06e0*/  @!P1 FADD R3, R13, R12 ;  /* 0x0000000c0d039221 */ /* 0x000fc80000000000 */
[----:B------:R-:W-:Y:S01]  /*06f0*/  @!P1 FADD R9, -R13, R3 ;  /* 0x000000030d099221 */ /* 0x000fe20000000100 */
[----:B------:R0:W-:Y:S03]  /*0700*/  @!P1 STS [R10], R3 ;  /* 0x000000030a009388 */ /* 0x0001e60000000800 */
[----:B------:R-:W-:-:S05]  /*0710*/  @!P1 FADD R9, -R12, R9 ;  /* 0x000000090c099221 */ /* 0x000fca0000000100 */
[----:B------:R0:W-:Y:S01]  /*0720*/  @!P1 STS [R10+0x80], R9 ;  /* 0x000080090a009388 */ /* 0x0001e20000000800 */
[----:B------:R-:W-:Y:S06]  /*0730*/  BAR.SYNC.DEFER_BLOCKING 0x0 ;  /* 0x0000000000007b1d */ /* 0x000fec0000010000 */
[----:B------:R-:W-:Y:S05]  /*0740*/  @P0 EXIT ;  /* 0x000000000000094d */ /* 0x000fea0003800000 */
[----:B------:R-:W1:Y:S01]  /*0750*/  LDS R8, [R2] ;  /* 0x0000000002087984 */ /* 0x000e620000000800 */
[----:B------:R-:W-:-:S03]  /*0760*/  ISETP.NE.AND P0, PT, R0, RZ, PT ;  /* 0x000000ff0000720c */ /* 0x000fc60003f05270 */
[----:B0-----:R-:W0:Y:S04]  /*0770*/  LDS R3, [R2+0x80] ;  /* 0x0000800002037984 */ /* 0x001e280000000800 */
[----:B-1----:R-:W1:Y:S04]  /*0780*/  SHFL.DOWN PT, R10, R8, 0x10, 0x1f ;  /* 0x0a001f00080a7f89 */ /* 0x002e6800000e0000 */
[----:B0-----:R-:W0:Y:S01]  /*0790*/  SHFL.DOWN PT, R9, R3, 0x10, 0x1f ;  /* 0x0a001f0003097f89 */ /* 0x001e2200000e0000 */
[----:B-1----:R-:W-:-:S04]  /*07a0*/  FADD R10, -R3, R10 ;  /* 0x0000000a030a7221 */ /* 0x002fc80000000100 */
[----:B0-----:R-:W-:-:S04]  /*07b0*/  FADD R9, -R9, R10 ;  /* 0x0000000a09097221 */ /* 0x001fc80000000100 */
        /* <DEDUP_REMOVED lines=22> */
[----:B------:R-:W-:Y:S01]  /*0920*/  FADD R3, -R11, R12 ;  /* 0x0000000c0b037221 */ /* 0x000fe20000000100 */
[----:B------:R0:W1:Y:S03]  /*0930*/  SHFL.DOWN PT, R9, R12, 0x1, 0x1f ;  /* 0x08201f000c097f89 */ /* 0x00006600000e0000 */
[----:B------:R-:W-:-:S05]  /*0940*/  FADD R10, -R10, R3 ;  /* 0x000000030a0a7221 */ /* 0x000fca0000000100 */
[----:B------:R0:W2:Y:S01]  /*0950*/  SHFL.DOWN PT, R0, R10, 0x1, 0x1f ;  /* 0x08201f000a007f89 */ /* 0x0000a200000e0000 */
[----:B------:R-:W-:Y:S05]  /*0960*/  @P0 EXIT ;  /* 0x000000000000094d */ /* 0x000fea0003800000 */
[----:B------:R-:W3:Y:S02]  /*0970*/  LDCU.128 UR12, c[0x0][0x390] ;  /* 0x00007200ff0c77ac */ /* 0x000ee40008000c00 */
[----:B---3--:R-:W-:-:S04]  /*0980*/  LEA R2, P0, R4, UR12, 0x2 ;  /* 0x0000000c04027c11 */ /* 0x008fc8000f8010ff */
[----:B------:R-:W-:-:S05]  /*0990*/  LEA.HI.X R3, R4, UR13, R7, 0x2, P0 ;  /* 0x0000000d04037c11 */ /* 0x000fca00080f1407 */
[----:B------:R-:W3:Y:S01]  /*09a0*/  LDG.E R2, desc[UR8][R2.64] ;  /* 0x0000000802027981 */ /* 0x000ee2000c1e1900 */
[----:B-1----:R-:W-:Y:S01]  /*09b0*/  FADD R9, -R10, R9 ;  /* 0x000000090a097221 */ /* 0x002fe20000000100 */
[----:B------:R-:W-:-:S03]  /*09c0*/  ULEA UR4, UP0, UR7, UR14, 0x2 ;  /* 0x0000000e07047291 */ /* 0x000fc6000f8010ff */
[----:B--2---:R-:W-:Y:S01]  /*09d0*/  FADD R9, -R0, R9 ;  /* 0x0000000900097221 */ /* 0x004fe20000000100 */
[----:B------:R-:W-:Y:S02]  /*09e0*/  ULEA.HI.X UR5, UR7, UR15, URZ, 0x2, UP0 ;  /* 0x0000000f07057291 */ /* 0x000fe400080f14ff */
[----:B------:R-:W-:Y:S01]  /*09f0*/  MOV R4, UR4 ;  /* 0x0000000400047c02 */ /* 0x000fe20008000f00 */
[----:B------:R-:W-:-:S03]  /*0a00*/  FADD R7, R12, R9 ;  /* 0x000000090c077221 */ /* 0x000fc60000000000 */
[----:B------:R-:W-:Y:S01]  /*0a10*/  MOV R5, UR5 ;  /* 0x0000000500057c02 */ /* 0x000fe20008000f00 */
[----:B0-----:R-:W-:-:S04]  /*0a20*/  FADD R12, -R12, R7 ;  /* 0x000000070c0c7221 */ /* 0x001fc80000000100 */
[----:B------:R-:W-:-:S04]  /*0a30*/  FADD R9, -R9, R12 ;  /* 0x0000000c09097221 */ /* 0x000fc80000000100 */
[----:B---3--:R-:W-:-:S04]  /*0a40*/  FADD R0, R2, -R9 ;  /* 0x8000000902007221 */ /* 0x008fc80000000000 */
[----:B------:R-:W-:-:S05]  /*0a50*/  FADD R7, R7, R0 ;  /* 0x0000000007077221 */ /* 0x000fca0000000000 */
[----:B------:R-:W-:Y:S01]  /*0a60*/  REDG.E.ADD.F32.FTZ.RN.STRONG.GPU desc[UR8][R4.64], R7 ;  /* 0x00000007040079a6 */ /* 0x000fe2000c12f308 */
[----:B------:R-:W-:Y:S05]  /*0a70*/  EXIT ;  /* 0x000000000000794d */ /* 0x000fea0003800000 */
        .weak           $__internal_24_$__cuda_sm20_div_u64
        .type           $__internal_24_$__cuda_sm20_div_u64,@function
        .size           $__internal_24_$__cuda_sm20_div_u64,(.L_x_471 - $__internal_24_$__cuda_sm20_div_u64)
$__internal_24_$__cuda_sm20_div_u64:
[----:B------:R-:W0:Y:S01]  /*0a80*/  LDCU.64 UR4, c[0x0][0x3a8] ;  /* 0x00007500ff0477ac */ /* 0x000e220008000a00 */
[----:B------:R-:W1:Y:S01]  /*0a90*/  LDC.64 R4, c[0x0][0x3a8] ;  /* 0x0000ea00ff047b82 */ /* 0x000e620000000a00 */
[----:B0-----:R-:W0:Y:S08]  /*0aa0*/  I2F.U64.RP R7, UR4 ;  /* 0x0000000400077d12 */ /* 0x001e300008309000 */
[----:B0-----:R-:W0:Y:S02]  /*0ab0*/  MUFU.RCP R7, R7 ;  /* 0x0000000700077308 */ /* 0x001e240000001000 */
[----:B0-----:R-:W-:-:S06]  /*0ac0*/  IADD3 R8, PT, PT, R7, 0x1ffffffe, RZ ;  /* 0x1ffffffe07087810 */ /* 0x001fcc0007ffe0ff */
[----:B------:R-:W1:Y:S02]  /*0ad0*/  F2I.U64.TRUNC R8, R8 ;  /* 0x0000000800087311 */ /* 0x000e64000020d800 */
[----:B-1----:R-:W-:-:S04]  /*0ae0*/  IMAD.WIDE.U32 R10, R8, R4, RZ ;  /* 0x00000004080a7225 */ /* 0x002fc800078e00ff */
[----:B------:R-:W-:Y:S01]  /*0af0*/  IMAD R11, R8, R5, R11 ;  /* 0x00000005080b7224 */ /* 0x000fe200078e020b */
[----:B------:R-:W-:-:S03]  /*0b00*/  IADD3 R13, P0, PT, RZ, -R10, RZ ;  /* 0x8000000aff0d7210 */ /* 0x000fc60007f1e0ff */
[----:B------:R-:W-:Y:S02]  /*0b10*/  IMAD R11, R9, R4, R11 ;  /* 0x00000004090b7224 */ /* 0x000fe400078e020b */
[----:B------:R-:W-:-:S03]  /*0b20*/  IMAD.HI.U32 R10, R8, R13, RZ ;  /* 0x0000000d080a7227 */ /* 0x000fc600078e00ff */
[----:B------:R-:W-:Y:S02]  /*0b30*/  IADD3.X R15, PT, PT, RZ, ~R11, RZ, P0, !PT ;  /* 0x8000000bff0f7210 */ /* 0x000fe400007fe4ff */
[----:B------:R-:W-:-:S03]  /*0b40*/  MOV R11, R8 ;  /* 0x00000008000b7202 */ /* 0x000fc60000000f00 */
[-C--:B------:R-:W-:Y:S02]  /*0b50*/  IMAD R17, R9, R15.reuse, RZ ;  /* 0x0000000f09117224 */ /* 0x080fe400078e02ff */
[----:B------:R-:W-:-:S04]  /*0b60*/  IMAD.WIDE.U32 R10, P0, R8, R15, R10 ;  /* 0x0000000f080a7225 */ /* 0x000fc8000780000a */
[----:B------:R-:W-:-:S04]  /*0b70*/  IMAD.HI.U32 R7, R9, R15, RZ ;  /* 0x0000000f09077227 */ /* 0x000fc800078e00ff */
[----:B------:R-:W-:Y:S01]  /*0b80*/  IMAD.HI.U32 R10, P1, R9, R13, R10 ;  /* 0x0000000d090a7227 */ /* 0x000fe2000782000a */
[----:B------:R-:W-:-:S04]  /*0b90*/  IADD3.X R7, PT, PT, R7, R9, RZ, P0, !PT ;  /* 0x0000000907077210 */ /* 0x000fc800007fe4ff */
[----:B------:R-:W-:-:S04]  /*0ba0*/  IADD3 R11, P2, PT, R17, R10, RZ ;  /* 0x0000000a110b7210 */ /* 0x000fc80007f5e0ff */
[----:B------:R-:W-:Y:S01]  /*0bb0*/  IADD3.X R7, PT, PT, RZ, RZ, R7, P2, P1 ;  /* 0x000000ffff077210 */ /* 0x000fe200017e2407 */
[----:B------:R-:W-:-:S04]  /*0bc0*/  IMAD.WIDE.U32 R8, R11, R4, RZ ;  /* 0x000000040b087225 */ /* 0x000fc800078e00ff */
[----:B------:R-:W-:Y:S01]  /*0bd0*/  IMAD R9, R11, R5, R9 ;  /* 0x000000050b097224 */ /* 0x000fe200078e0209 */
[----:B------:R-:W-:-:S03]  /*0be0*/  IADD3 R13, P0, PT, RZ, -R8, RZ ;  /* 0x80000008ff0d7210 */ /* 0x000fc60007f1e0ff */
[----:B------:R-:W-:Y:S02]  /*0bf0*/  IMAD R9, R7, R4, R9 ;  /* 0x0000000407097224 */ /* 0x000fe400078e0209 */
[----:B------:R-:W-:-:S03]  /*0c00*/  IMAD.HI.U32 R10, R11, R13, RZ ;  /* 0x0000000d0b0a7227 */ /* 0x000fc600078e00ff */
[----:B------:R-:W-:Y:S01]  /*0c10*/  IADD3.X R8, PT, PT, RZ, ~R9, RZ, P0, !PT ;  /* 0x80000009ff087210 */ /* 0x000fe200007fe4ff */
[----:B------:R-:W-:-:S04]  /*0c20*/  HFMA2 R9, -RZ, RZ, 0, 0 ;  /* 0x00000000ff097431 */ /* 0x000fc800000001ff */
        /* <DEDUP_REMOVED lines=12> */
[----:B------:R-:W-:Y:S01]  /*0cf0*/  IMAD.WIDE.U32 R8, R11, R4, RZ ;  /* 0x000000040b087225 */ /* 0x000fe200078e00ff */
[----:B------:R-:W-:-:S03]  /*0d00*/  IADD3.X R7, PT, PT, RZ, R7, RZ, P1, !PT ;  /* 0x00000007ff077210 */ /* 0x000fc60000ffe4ff */
[----:B------:R-:W-:Y:S01]  /*0d10*/  IMAD R9, R11, R5, R9 ;  /* 0x000000050b097224 */ /* 0x000fe200078e0209 */
[----:B------:R-:W-:-:S03]  /*0d20*/  IADD3 R13, P1, PT, -R8, UR7, RZ ;  /* 0x00000007080d7c10 */ /* 0x000fc6000ff3e1ff */
[-C--:B------:R-:W-:Y:S01]  /*0d30*/  IMAD R9, R7, R4.reuse, R9 ;  /* 0x0000000407097224 */ /* 0x080fe200078e0209 */
[----:B------:R-:W-:-:S04]  /*0d40*/  ISETP.GE.U32.AND P0, PT, R13, R4, PT ;  /* 0x000000040d00720c */ /* 0x000fc80003f06070 */
[----:B------:R-:W-:Y:S02]  /*0d50*/  IADD3.X R12, PT, PT, RZ, ~R9, RZ, P1, !PT ;  /* 0x80000009ff0c7210 */ /* 0x000fe40000ffe4ff */
[----:B------:R-:W-:Y:S02]  /*0d60*/  IADD3 R9, P2, PT, R13, -R4, RZ ;  /* 0x800000040d097210 */ /* 0x000fe40007f5e0ff */
[----:B------:R-:W-:Y:S02]  /*0d70*/  IADD3 R8, P1, PT, R11, 0x1, RZ ;  /* 0x000000010b087810 */ /* 0x000fe40007f3e0ff */
[CC--:B------:R-:W-:Y:S02]  /*0d80*/  ISETP.GE.U32.AND.EX P0, PT, R12.reuse, R5.reuse, PT, P0 ;  /* 0x000000050c00720c */ /* 0x0c0fe40003f06100 */
[----:B------:R-:W-:Y:S02]  /*0d90*/  IADD3.X R14, PT, PT, R12, ~R5, RZ, P2, !PT ;  /* 0x800000050c0e7210 */ /* 0x000fe400017fe4ff */
[----:B------:R-:W-:-:S02]  /*0da0*/  IADD3.X R10, PT, PT, RZ, R7, RZ, P1, !PT ;  /* 0x00000007ff0a7210 */ /* 0x000fc40000ffe4ff */
[----:B------:R-:W-:Y:S02]  /*0db0*/  SEL R9, R9, R13, P0 ;  /* 0x0000000d09097207 */ /* 0x000fe40000000000 */
[----:B------:R-:W-:Y:S02]  /*0dc0*/  SEL R11, R8, R11, P0 ;  /* 0x0000000b080b7207 */ /* 0x000fe40000000000 */
[----:B------:R-:W-:Y:S02]  /*0dd0*/  SEL R14, R14, R12, P0 ;  /* 0x0000000c0e0e7207 */ /* 0x000fe40000000000 */
[----:B------:R-:W-:Y:S02]  /*0de0*/  SEL R8, R10, R7, P0 ;  /* 0x000000070a087207 */ /* 0x000fe40000000000 */
[----:B------:R-:W-:Y:S02]  /*0df0*/  ISETP.GE.U32.AND P0, PT, R9, R4, PT ;  /* 0x000000040900720c */ /* 0x000fe40003f06070 */
[----:B------:R-:W-:-:S02]  /*0e00*/  IADD3 R12, P2, PT, R11, 0x1, RZ ;  /* 0x000000010b0c7810 */ /* 0x000fc40007f5e0ff */
[----:B------:R-:W-:Y:S02]  /*0e10*/  ISETP.NE.U32.AND P1, PT, R4, RZ, PT ;  /* 0x000000ff0400720c */ /* 0x000fe40003f25070 */
[----:B------:R-:W-:Y:S02]  /*0e20*/  ISETP.GE.U32.AND.EX P0, PT, R14, R5, PT, P0 ;  /* 0x000000050e00720c */ /* 0x000fe40003f06100 */
[----:B------:R-:W-:Y:S02]  /*0e30*/  IADD3.X R13, PT, PT, RZ, R8, RZ, P2, !PT ;  /* 0x00000008ff0d7210 */ /* 0x000fe400017fe4ff */
[----:B------:R-:W-:Y:S02]  /*0e40*/  MOV R7, 0x0 ;  /* 0x0000000000077802 */ /* 0x000fe40000000f00 */
[----:B------:R-:W-:Y:S02]  /*0e50*/  ISETP.NE.AND.EX P1, PT, R5, RZ, PT, P1 ;  /* 0x000000ff0500720c */ /* 0x000fe40003f25310 */
[----:B------:R-:W-:-:S02]  /*0e60*/  SEL R12, R12, R11, P0 ;  /* 0x0000000b0c0c7207 */ /* 0x000fc40000000000 */
[----:B------:R-:W-:Y:S02]  /*0e70*/  SEL R13, R13, R8, P0 ;  /* 0x000000080d0d7207 */ /* 0x000fe40000000000 */
[----:B------:R-:W-:Y:S02]  /*0e80*/  SEL R12, R12, 0xffffffff, P1 ;  /* 0xffffffff0c0c7807 */ /* 0x000fe40000800000 */
[----:B------:R-:W-:Y:S01]  /*0e90*/  SEL R13, R13, 0xffffffff, P1 ;  /* 0xffffffff0d0d7807 */ /* 0x000fe20000800000 */
[----:B------:R-:W-:Y:S06]  /*0ea0*/  RET.REL.NODEC R6 `(forward_linear_batch_float) ;  /* 0xfffffff006547950 */ /* 0x000fec0003c3ffff */
.L_x_256:
        /* <DEDUP_REMOVED lines=13> */
.L_x_471:


//--------------------- .text.reduce_linear_batch_double --------------------------
	.section	.text.reduce_linear_batch_double,"ax",@progbits
	.align	128
        .global         reduce_linear_batch_double
        .type           reduce_linear_batch_double,@function
        .size           reduce_linear_batch_double,(.L_x_510 - reduce_linear_batch_double)
        .other          reduce_linear_batch_double,@"STO_CUDA_ENTRY STV_DEFAULT"
reduce_linear_batch_double:
.text.reduce_linear_batch_double:
[----:B------:R-:W-:Y:S01]  /*0000*/  LDC R1, c[0x0][0x37c] ;  /* 0x0000df00ff017b82 */ /* 0x000fe20000000800 */
[----:B------:R-:W0:Y:S01]  /*0010*/  S2R R0, SR_CTAID.X ;  /* 0x0000000000007919 */ /* 0x000e220000002500 */
[----:B------:R-:W0:Y:S02]  /*0020*/  LDCU UR8, c[0x0][0x390] ;  /* 0x00007200ff0877ac */ /* 0x000e240008000800 */
[----:B0-----:R-:W-:-:S13]  /*0030*/  ISETP.GE.U32.AND P0, PT, R0, UR8, PT ;  /* 0x0000000800007c0c */ /* 0x001fda000bf06070 */
[----:B------:R-:W-:Y:S05]  /*0040*/  @P0 EXIT ;  /* 0x000000000000094d */ /* 0x000fea0003800000 */
[----:B------:R-:W0:Y:S01]  /*0050*/  S2R R3, SR_CTAID.Z ;  /* 0x0000000000037919 */ /* 0x000e220000002700 */
[----:B------:R-:W0:Y:S01]  /*0060*/  LDCU UR4, c[0x0][0x360] ;  /* 0x00006c00ff0477ac */ /* 0x000e220008000800 */
[----:B------:R-:W0:Y:S01]  /*0070*/  S2R R2, SR_TID.X ;  /* 0x0000000000027919 */ /* 0x000e220000002100 */
[----:B------:R-:W1:Y:S01]  /*0080*/  LDCU UR5, c[0x0][0x394] ;  /* 0x00007280ff0577ac */ /* 0x000e620008000800 */
[----:B0-----:R-:W-:-:S05]  /*0090*/  IMAD R3, R3, UR4, R2 ;  /* 0x0000000403037c24 */ /* 0x001fca000f8e0202 */
[----:B-1----:R-:W-:-:S13]  /*00a0*/  ISETP.GE.U32.AND P0, PT, R3, UR5, PT ;  /* 0x0000000503007c0c */ /* 0x002fda000bf06070 */
[----:B------:R-:W-:Y:S05]  /*00b0*/  @P0 EXIT ;  /* 0x000000000000094d */ /* 0x000fea0003800000 */
[----:B------:R-:W0:Y:S01]  /*00c0*/  S2UR UR5, SR_CgaCtaId ;  /* 0x00000000000579c3 */ /* 0x000e220000008800 */
[----:B------:R-:W-:Y:S01]  /*00d0*/  ISETP.GT.U32.AND P1, PT, R2, 0x1f, PT ;  /* 0x0000001f0200780c */ /* 0x000fe20003f24070 */
[----:B------:R-:W-:Y:S01]  /*00e0*/  UMOV UR4, 0x400 ;  /* 0x0000040000047882 */ /* 0x000fe20000000000 */
[----:B------:R-:W-:Y:S01]  /*00f0*/  IMAD R7, R3, UR8, R0 ;  /* 0x0000000803077c24 */ /* 0x000fe2000f8e0200 */
[----:B------:R-:W1:Y:S04]  /*0100*/  LDCU.64 UR6, c[0x0][0x358] ;  /* 0x00006b00ff0677ac */ /* 0x000e680008000a00 */
[----:B------:R-:W2:Y:S01]  /*0110*/  LDC.64 R4, c[0x0][0x380] ;  /* 0x0000e000ff047b82 */ /* 0x000ea20000000a00 */
[----:B0-----:R-:W-:-:S06]  /*0120*/  ULEA UR4, UR5, UR4, 0x18 ;  /* 0x0000000405047291 */ /* 0x001fcc000f8ec0ff */
[----:B------:R-:W-:Y:S01]  /*0130*/  LEA R3, R2, UR4, 0x3 ;  /* 0x0000000402037c11 */ /* 0x000fe2000f8e18ff */
[----:B--2---:R-:W-:-:S04]  /*0140*/  IMAD.WIDE.U32 R4, R7, 0x8, R4 ;  /* 0x0000000807047825 */ /* 0x004fc800078e0004 */
[----:B------:R-:W-:Y:S01]  /*0150*/  @!P1 STS.64 [R3], RZ ;  /* 0x000000ff03009388 */ /* 0x000fe20000000a00 */
[----:B------:R-:W-:Y:S06]  /*0160*/  BAR.SYNC.DEFER_BLOCKING 0x0 ;  /* 0x0000000000007b1d */ /* 0x000fec0000010000 */
[----:B-1----:R-:W2:Y:S01]  /*0170*/  LDG.E.64 R4, desc[UR6][R4.64] ;  /* 0x0000000604047981 */ /* 0x002ea2000c1e1b00 */
[----:B------:R-:W-:Y:S01]  /*0180*/  LOP3.LUT P0, RZ, R2, 0x1f, RZ, 0xc0, !PT ;  /* 0x0000001f02ff7812 */ /* 0x000fe2000780c0ff */
[----:B--2---:R-:W-:-:S07]  /*0190*/  DADD R6, RZ, R4 ;  /* 0x00000000ff067229 */ /* 0x004fce0000000004 */
[----:B------:R-:W-:Y:S04]  /*01a0*/  SHFL.DOWN PT, R9, R7, 0x10, 0x1f ;  /* 0x0a001f0007097f89 */ /* 0x000fe800000e0000 */
[----:B------:R-:W0:Y:S02]  /*01b0*/  SHFL.DOWN PT, R8, R6, 0x10, 0x1f ;  /* 0x0a001f0006087f89 */ /* 0x000e2400000e0000 */
[----:B0-----:R-:W-:-:S07]  /*01c0*/  DADD R8, R6, R8 ;  /* 0x0000000006087229 */ /* 0x001fce0000000008 */
[----:B------:R-:W-:Y:S04]  /*01d0*/  SHFL.DOWN PT, R11, R9, 0x8, 0x1f ;  /* 0x09001f00090b7f89 */ /* 0x000fe800000e0000 */
[----:B------:R-:W0:Y:S02]  /*01e0*/  SHFL.DOWN PT, R10, R8, 0x8, 0x1f ;  /* 0x09001f00080a7f89 */ /* 0x000e2400000e0000 */
[----:B0-----:R-:W-:Y:S01]  /*01f0*/  DADD R10, R8, R10 ;  /* 0x00000000080a7229 */ /* 0x001fe2000000000a */
[----:B------:R-:W-:-:S06]  /*0200*/  @!P0 LEA.HI R9, R2, UR4, RZ, 0x1e ;  /* 0x0000000402098c11 */ /* 0x000fcc000f8ff0ff */
        /* <DEDUP_REMOVED lines=12> */
[----:B------:R-:W0:Y:S01]  /*02d0*/  LDS.64 R4, [R3] ;  /* 0x0000000003047984 */ /* 0x000e220000000a00 */
        /* <DEDUP_REMOVED lines=16> */
[----:B------:R-:W3:Y:S01]  /*03e0*/  LDC.64 R4, c[0x0][0x388] ;  /* 0x0000e200ff047b82 */ /* 0x000ee20000000a00 */
[----:B-12---:R-:W-:Y:S01]  /*03f0*/  DADD R2, R12, R2 ;  /* 0x000000000c027229 */ /* 0x006fe20000000002 */
[----:B---3--:R-:W-:-:S06]  /*0400*/  IMAD.WIDE.U32 R4, R0, 0x8, R4 ;  /* 0x0000000800047825 */ /* 0x008fcc00078e0004 */
[----:B------:R-:W-:Y:S01]  /*0410*/  REDG.E.ADD.F64.RN.STRONG.GPU desc[UR6][R4.64], R2 ;  /* 0x00000002040079a6 */ /* 0x000fe2000c12ff06 */
[----:B------:R-:W-:Y:S05]  /*0420*/  EXIT ;  /* 0x000000000000794d */ /* 0x000fea0003800000 */
.L_x_257:
        /* <DEDUP_REMOVED lines=13> */
.L_x_510:


//--------------------- .text.reduce_linear_batch_float --------------------------
	.section	.text.reduce_linear_batch_float,"ax",@progbits
	.align	128
        .global         reduce_linear_batch_float
        .type           reduce_linear_batch_float,@function
        .size           reduce_linear_batch_float,(.L_x_511 - reduce_linear_batch_float)
        .other          reduce_linear_batch_float,@"STO_CUDA_ENTRY STV_DEFAULT"
reduce_linear_batch_float:
.text.reduce_linear_batch_float:
        /* <DEDUP_REMOVED lines=21> */
[----:B------:R-:W-:Y:S01]  /*0150*/  @!P1 STS [R3], RZ ;  /* 0x000000ff03009388 */ /* 0x000fe20000000800 */
[----:B------:R-:W-:Y:S06]  /*0160*/  BAR.SYNC.DEFER_BLOCKING 0x0 ;  /* 0x0000000000007b1d */ /* 0x000fec0000010000 */
[----:B-1----:R-:W2:Y:S01]  /*0170*/  LDG.E R4, desc[UR6][R4.64] ;  /* 0x0000000604047981 */ /* 0x002ea2000c1e1900 */
[----:B------:R-:W-:Y:S01]  /*0180*/  LOP3.LUT P0, RZ, R2, 0x1f, RZ, 0xc0, !PT ;  /* 0x0000001f02ff7812 */ /* 0x000fe2000780c0ff */
[----:B--2---:R-:W-:-:S12]  /*0190*/  FADD R6, RZ, R4 ;  /* 0x00000004ff067221 */ /* 0x004fd80000000000 */
[----:B------:R-:W-:Y:S01]  /*01a0*/  @!P0 LEA.HI R4, R2, UR4, RZ, 0x1d ;  /* 0x0000000402048c11 */ /* 0x000fe2000f8fe8ff */
        /* <DEDUP_REMOVED lines=13> */
[----:B------:R-:W0:Y:S01]  /*0280*/  LDS R3, [R3] ;  /* 0x0000000003037984 */ /* 0x000e220000000800 */
[----:B------:R-:W-:-:S03]  /*0290*/  ISETP.NE.AND P0, PT, R2, RZ, PT ;  /* 0x000000ff0200720c */ /* 0x000fc60003f05270 */
[----:B0-----:R-:W0:Y:S02]  /*02a0*/  SHFL.DOWN PT, R4, R3, 0x10, 0x1f ;  /* 0x0a001f0003047f89 */ /* 0x001e2400000e0000 */
[----:B0-----:R-:W-:-:S05]  /*02b0*/  FADD R4, R3, R4 ;  /* 0x0000000403047221 */ /* 0x001fca0000000000 */
[----:B------:R-:W0:Y:S02]  /*02c0*/  SHFL.DOWN PT, R5, R4, 0x8, 0x1f ;  /* 0x09001f0004057f89 */ /* 0x000e2400000e0000 */
[----:B0-----:R-:W-:-:S05]  /*02d0*/  FADD R5, R4, R5 ;  /* 0x0000000504057221 */ /* 0x001fca0000000000 */
[----:B------:R-:W0:Y:S02]  /*02e0*/  SHFL.DOWN PT, R6, R5, 0x4, 0x1f ;  /* 0x08801f0005067f89 */ /* 0x000e2400000e0000 */
[----:B0-----:R-:W-:-:S05]  /*02f0*/  FADD R6, R5, R6 ;  /* 0x0000000605067221 */ /* 0x001fca0000000000 */
[----:B------:R-:W0:Y:S02]  /*0300*/  SHFL.DOWN PT, R7, R6, 0x2, 0x1f ;  /* 0x08401f0006077f89 */ /* 0x000e2400000e0000 */
[----:B0-----:R-:W-:-:S05]  /*0310*/  FADD R7, R6, R7 ;  /* 0x0000000706077221 */ /* 0x001fca0000000000 */
[----:B------:R0:W1:Y:S01]  /*0320*/  SHFL.DOWN PT, R8, R7, 0x1, 0x1f ;  /* 0x08201f0007087f89 */ /* 0x00006200000e0000 */
[----:B------:R-:W-:Y:S05]  /*0330*/  @P0 EXIT ;  /* 0x000000000000094d */ /* 0x000fea0003800000 */
[----:B------:R-:W2:Y:S01]  /*0340*/  LDC.64 R2, c[0x0][0x388] ;  /* 0x0000e200ff027b82 */ /* 0x000ea20000000a00 */
[----:B01----:R-:W-:Y:S01]  /*0350*/  FADD R7, R7, R8 ;  /* 0x0000000807077221 */ /* 0x003fe20000000000 */
[----:B--2---:R-:W-:-:S05]  /*0360*/  IMAD.WIDE.U32 R2, R0, 0x4, R2 ;  /* 0x0000000400027825 */ /* 0x004fca00078e0002 */
[----:B------:R-:W-:Y:S01]  /*0370*/  REDG.E.ADD.F32.FTZ.RN.STRONG.GPU desc[UR6][R2.64], R7 ;  /* 0x00000007020079a6 */ /* 0x000fe2000c12f306 */
[----:B------:R-:W-:Y:S05]  /*0380*/  EXIT ;  /* 0x000000000000794d */ /* 0x000fea0003800000 */
.L_x_258:
        /* <DEDUP_REMOVED lines=15> */
.L_x_511:


//--------------------- .text.softmax_backward_double --------------------------
	.section	.text.softmax_backward_double,"ax",@progbits
	.align	128
        .global         softmax_backward_double
        .type           softmax_backward_double,@function
        .size           softmax_backward_double,(.L_x_472 - softmax_backward_double)
        .other          softmax_backward_double,@"STO_CUDA_ENTRY STV_DEFAULT"
softmax_backward_double:
.text.softmax_backward_double:
[----:B------:R-:W-:Y:S01]  /*0000*/  LDC R1, c[0x0][0x37c] ;  /* 0x0000df00ff017b82 */ /* 0x000fe20000000800 */
[----:B------:R-:W0:Y:S07]  /*0010*/  S2R R2, SR_TID.X ;  /* 0x0000000000027919 */ /* 0x000e2e0000002100 */
[----:B------:R-:W1:Y:S08]  /*0020*/  S2UR UR6, SR_CTAID.X ;  /* 0x00000000000679c3 */ /* 0x000e700000002500 */
[----:B------:R-:W1:Y:S08]  /*0030*/  LDC.64 R4, c[0x0][0x3a8] ;  /* 0x0000ea00ff047b82 */ /* 0x000e700000000a00 */
[----:B------:R-:W0:Y:S01]  /*0040*/  LDC.64 R10, c[0x0][0x3a0] ;  /* 0x0000e800ff0a7b82 */ /* 0x000e220000000a00 */
[----:B-1----:R-:W-:-:S04]  /*0050*/  ISETP.LE.U32.AND P1, PT, R4, UR6, PT ;  /* 0x0000000604007c0c */ /* 0x002fc8000bf23070 */
[----:B------:R-:W-:Y:S02]  /*0060*/  ISETP.GE.U32.AND.EX P1, PT, RZ, R5, PT, P1 ;  /* 0x00000005ff00720c */ /* 0x000fe40003f26110 */
[----:B0-----:R-:W-:-:S04]  /*0070*/  ISETP.GE.U32.AND P0, PT, R2, R10, PT ;  /* 0x0000000a0200720c */ /* 0x001fc80003f06070 */
[----:B------:R-:W-:-:S13]  /*0080*/  ISETP.GE.U32.OR.EX P0, PT, RZ, R11, P1, P0 ;  /* 0x0000000bff00720c */ /* 0x000fda0000f06500 */
[----:B------:R-:W-:Y:S05]  /*0090*/  @P0 EXIT ;  /* 0x000000000000094d */ /* 0x000fea0003800000 */
[----:B------:R-:W0:Y:S01]  /*00a0*/  S2UR UR5, SR_CgaCtaId ;  /* 0x00000000000579c3 */ /* 0x000e220000008800 */
[----:B------:R-:W-:Y:S01]  /*00b0*/  UMOV UR4, 0x400 ;  /* 0x0000040000047882 */ /* 0x000fe20000000000 */
[----:B------:R-:W-:Y:S01]  /*00c0*/  IMAD.MOV.U32 R3, RZ, RZ, RZ ;  /* 0x000000ffff037224 */ /* 0x000fe200078e00ff */
[----:B------:R-:W1:Y:S01]  /*00d0*/  LDCU.64 UR8, c[0x0][0x358] ;  /* 0x00006b00ff0877ac */ /* 0x000e620008000a00 */
[----:B------:R-:W-:Y:S01]  /*00e0*/  IMAD R7, R11, UR6, RZ ;  /* 0x000000060b077c24 */ /* 0x000fe2000f8e02ff */
[----:B------:R-:W-:Y:S01]  /*00f0*/  BSSY.RECONVERGENT B0, `(.L_x_259) ;  /* 0x0000025000007945 */ /* 0x000fe20003800200 */
[----:B------:R-:W-:Y:S01]  /*0100*/  IMAD.WIDE.U32 R8, R10, UR6, R2 ;  /* 0x000000060a087c25 */ /* 0x000fe2000f8e0002 */
[----:B------:R-:W2:Y:S01]  /*0110*/  LDCU.64 UR10, c[0x0][0x380] ;  /* 0x00007000ff0a77ac */ /* 0x000ea20008000a00 */
[----:B------:R-:W3:Y:S02]  /*0120*/  LDC.64 R4, c[0x0][0x3a0] ;  /* 0x0000e800ff047b82 */ /* 0x000ee40000000a00 */
[----:B------:R-:W-:-:S02]  /*0130*/  IMAD.IADD R0, R7, 0x1, R9 ;  /* 0x0000000107007824 */ /* 0x000fc400078e0209 */
[----:B------:R-:W-:Y:S01]  /*0140*/  IMAD.MOV.U32 R9, RZ, RZ, R8 ;  /* 0x000000ffff097224 */ /* 0x000fe200078e0008 */
[----:B0-----:R-:W-:Y:S01]  /*0150*/  ULEA UR4, UR5, UR4, 0x18 ;  /* 0x0000000405047291 */ /* 0x001fe2000f8ec0ff */
[----:B------:R-:W0:Y:S05]  /*0160*/  LDCU UR5, c[0x0][0x360] ;  /* 0x00006c00ff0577ac */ /* 0x000e2a0008000800 */
[----:B------:R-:W-:Y:S01]  /*0170*/  LEA R6, R2, UR4, 0x3 ;  /* 0x0000000402067c11 */ /* 0x000fe2000f8e18ff */
[----:B---3--:R-:W-:Y:S01]  /*0180*/  IMAD.WIDE.U32 R4, R10, UR6, R4 ;  /* 0x000000060a047c25 */ /* 0x008fe2000f8e0004 */
[----:B------:R-:W3:Y:S03]  /*0190*/  LDCU.64 UR6, c[0x0][0x390] ;  /* 0x00007200ff0677ac */ /* 0x000ee60008000a00 */
[----:B------:R4:W-:Y:S01]  /*01a0*/  STS.64 [R6], RZ ;  /* 0x000000ff06007388 */ /* 0x0009e20000000a00 */
[----:B------:R-:W-:Y:S01]  /*01b0*/  IMAD.IADD R7, R5, 0x1, R7 ;  /* 0x0000000105077824 */ /* 0x000fe200078e0207 */
[----:B------:R-:W-:-:S04]  /*01c0*/  ISETP.GE.U32.AND P0, PT, R8, R4, PT ;  /* 0x000000040800720c */ /* 0x000fc80003f06070 */
[----:B------:R-:W-:-:S13]  /*01d0*/  ISETP.GE.U32.AND.EX P0, PT, R0, R7, PT, P0 ;  /* 0x000000070000720c */ /* 0x000fda0003f06100 */
[----:B01234-:R-:W-:Y:S05]  /*01e0*/  @P0 BRA `(.L_x_260) ;  /* 0x0000000000540947 */ /* 0x01ffea0003800000 */
[----:B------:R-:W-:Y:S01]  /*01f0*/  BSSY.RECONVERGENT B1, `(.L_x_261) ;  /* 0x0000013000017945 */ /* 0x000fe20003800200 */
[----:B------:R-:W-:Y:S01]  /*0200*/  IMAD.MOV.U32 R19, RZ, RZ, R9 ;  /* 0x000000ffff137224 */ /* 0x000fe200078e0009 */
[----:B------:R-:W-:Y:S01]  /*0210*/  CS2R R10, SRZ ;  /* 0x00000000000a7805 */ /* 0x000fe2000001ff00 */
[----:B------:R-:W-:-:S07]  /*0220*/  IMAD.MOV.U32 R8, RZ, RZ, R0 ;  /* 0x000000ffff087224 */ /* 0x000fce00078e0000 */
.L_x_262:
[C---:B------:R-:W-:Y:S01]  /*0230*/  IMAD.SHL.U32 R14, R19.reuse, 0x8, RZ ;  /* 0x00000008130e7824 */ /* 0x040fe200078e00ff */
[----:B------:R-:W-:-:S04]  /*0240*/  SHF.L.U64.HI R12, R19, 0x3, R8 ;  /* 0x00000003130c7819 */ /* 0x000fc80000010208 */
[C---:B------:R-:W-:Y:S02]  /*0250*/  IADD3 R16, P0, PT, R14.reuse, UR6, RZ ;  /* 0x000000060e107c10 */ /* 0x040fe4000ff1e0ff */
[----:B------:R-:W-:Y:S02]  /*0260*/  IADD3 R14, P1, PT, R14, UR10, RZ ;  /* 0x0000000a0e0e7c10 */ /* 0x000fe4000ff3e0ff */
[C---:B------:R-:W-:Y:S02]  /*0270*/  IADD3.X R17, PT, PT, R12.reuse, UR7, RZ, P0, !PT ;  /* 0x000000070c117c10 */ /* 0x040fe400087fe4ff */
[----:B------:R-:W-:-:S03]  /*0280*/  IADD3.X R15, PT, PT, R12, UR11, RZ, P1, !PT ;  /* 0x0000000b0c0f7c10 */ /* 0x000fc60008ffe4ff */
[----:B------:R-:W2:Y:S04]  /*0290*/  LDG.E.64 R12, desc[UR8][R16.64] ;  /* 0x00000008100c7981 */ /* 0x000ea8000c1e1b00 */
[----:B------:R-:W2:Y:S01]  /*02a0*/  LDG.E.64 R14, desc[UR8][R14.64] ;  /* 0x000000080e0e7981 */ /* 0x000ea2000c1e1b00 */
[----:B------:R-:W-:-:S05]  /*02b0*/  IADD3 R19, P0, PT, R19, UR5, RZ ;  /* 0x0000000513137c10 */ /* 0x000fca000ff1e0ff */
[----:B------:R-:W-:Y:S01]  /*02c0*/  IMAD.X R8, RZ, RZ, R8, P0 ;  /* 0x000000ffff087224 */ /* 0x000fe200000e0608 */
[----:B------:R-:W-:-:S04]  /*02d0*/  ISETP.GE.U32.AND P0, PT, R19, R4, PT ;  /* 0x000000041300720c */ /* 0x000fc80003f06070 */
[----:B------:R-:W-:Y:S01]  /*02e0*/  ISETP.GE.U32.AND.EX P0, PT, R8, R7, PT, P0 ;  /* 0x000000070800720c */ /* 0x000fe20003f06100 */
[----:B--2---:R-:W-:-:S08]  /*02f0*/  DMUL R12, R12, R14 ;  /* 0x0000000e0c0c7228 */ /* 0x004fd00000000000 */
[----:B------:R-:W-:-:S04]  /*0300*/  DFMA R10, R12, -10000000, R10 ;  /* 0xc16312d00c0a782b */ /* 0x000fc8000000000a */
[----:B------:R-:W-:Y:S07]  /*0310*/  @!P0 BRA `(.L_x_262) ;  /* 0xfffffffc00c48947 */ /* 0x000fee000383ffff */
[----:B------:R-:W-:Y:S05]  /*0320*/  BSYNC.RECONVERGENT B1 ;  /* 0x0000000000017941 */ /* 0x000fea0003800200 */
.L_x_261:
[----:B------:R0:W-:Y:S02]  /*0330*/  STS.64 [R6], R10 ;  /* 0x0000000a06007388 */ /* 0x0001e40000000a00 */
.L_x_260:
[----:B------:R-:W-:Y:S05]  /*0340*/  BSYNC.RECONVERGENT B0 ;  /* 0x0000000000007941 */ /* 0x000fea0003800200 */
.L_x_259:
[----:B------:R-:W-:Y:S01]  /*0350*/  BAR.SYNC.DEFER_BLOCKING 0x0 ;  /* 0x0000000000007b1d */ /* 0x000fe20000010000 */
[C---:B------:R-:W-:Y:S02]  /*0360*/  ISETP.GT.U32.AND P0, PT, R2.reuse, 0x1ff, PT ;  /* 0x000001ff0200780c */ /* 0x040fe40003f04070 */
[----:B------:R-:W-:-:S11]  /*0370*/  ISETP.GT.U32.AND P1, PT, R2, 0xff, PT ;  /* 0x000000ff0200780c */ /* 0x000fd60003f24070 */
[----:B0-----:R-:W-:Y:S04]  /*0380*/  @!P0 LDS.64 R10, [R6+0x1000] ;  /* 0x00100000060a8984 */ /* 0x001fe80000000a00 */
        /* <DEDUP_REMOVED lines=27> */
[----:B------:R-:W-:Y:S06]  /*0540*/  BAR.SYNC.DEFER_BLOCKING 0x0 ;  /* 0x0000000000007b1d */ /* 0x000fec0000010000 */
        /* <DEDUP_REMOVED lines=24> */
[----:B------:R-:W-:Y:S04]  /*06d0*/  @!P0 LDS.64 R10, [R6+0x10] ;  /* 0x00001000060a8984 */ /* 0x000fe80000000a00 */
[----:B------:R-:W0:Y:S02]  /*06e0*/  @!P0 LDS.64 R16, [R6] ;  /* 0x0000000006108984 */ /* 0x000e240000000a00 */
[----:B0-----:R-:W-:-:S07]  /*06f0*/  @!P0 DADD R10, R10, R16 ;  /* 0x000000000a0a8229 */ /* 0x001fce0000000010 */
[----:B------:R-:W-:Y:S01]  /*0700*/  @!P0 STS.64 [R6], R10 ;  /* 0x0000000a06008388 */ /* 0x000fe20000000a00 */
[----:B------:R-:W-:Y:S01]  /*0710*/  BAR.SYNC.DEFER_BLOCKING 0x0 ;  /* 0x0000000000007b1d */ /* 0x000fe20000010000 */
[----:B------:R-:W-:-:S04]  /*0720*/  ISETP.GE.U32.AND P0, PT, R9, R4, PT ;  /* 0x000000040900720c */ /* 0x000fc80003f06070 */
[----:B------:R-:W-:Y:S01]  /*0730*/  ISETP.GE.U32.AND.EX P0, PT, R0, R7, PT, P0 ;  /* 0x000000070000720c */ /* 0x000fe20003f06100 */
[----:B------:R-:W0:Y:S02]  /*0740*/  @!P1 LDS.128 R16, [UR4] ;  /* 0x00000004ff109984 */ /* 0x000e240008000c00 */
[----:B0-----:R-:W-:-:S07]  /*0750*/  @!P1 DADD R16, R16, R18 ;  /* 0x0000000010109229 */ /* 0x001fce0000000012 */
[----:B------:R0:W-:Y:S01]  /*0760*/  @!P1 STS.64 [UR4], R16 ;  /* 0x00000010ff009988 */ /* 0x0001e20008000a04 */
[----:B------:R-:W-:Y:S06]  /*0770*/  BAR.SYNC.DEFER_BLOCKING 0x0 ;  /* 0x0000000000007b1d */ /* 0x000fec0000010000 */
[----:B------:R-:W-:Y:S05]  /*0780*/  @P0 EXIT ;  /* 0x000000000000094d */ /* 0x000fea0003800000 */
[----:B------:R-:W1:Y:S01]  /*0790*/  MUFU.RCP64H R3, 10000000 ;  /* 0x416312d000037908 */ /* 0x000e620000001800 */
[----:B------:R-:W-:Y:S01]  /*07a0*/  IMAD.MOV.U32 R14, RZ, RZ, 0x0 ;  /* 0x00000000ff0e7424 */ /* 0x000fe200078e00ff */
[----:B------:R-:W2:Y:S01]  /*07b0*/  LDS.64 R10, [UR4] ;  /* 0x00000004ff0a7984 */ /* 0x000ea20008000a00 */
[----:B------:R-:W-:Y:S01]  /*07c0*/  IMAD.MOV.U32 R15, RZ, RZ, 0x416312d0 ;  /* 0x416312d0ff0f7424 */ /* 0x000fe200078e00ff */
[----:B------:R-:W3:Y:S01]  /*07d0*/  LDCU.64 UR6, c[0x0][0x380] ;  /* 0x00007000ff0677ac */ /* 0x000ee20008000a00 */
[----:B------:R-:W-:Y:S01]  /*07e0*/  IMAD.MOV.U32 R2, RZ, RZ, 0x1 ;  /* 0x00000001ff027424 */ /* 0x000fe200078e00ff */
[----:B------:R-:W4:Y:S05]  /*07f0*/  LDCU.128 UR12, c[0x0][0x390] ;  /* 0x00007200ff0c77ac */ /* 0x000f2a0008000c00 */
[----:B-1----:R-:W-:-:S08]  /*0800*/  DFMA R12, R2, -R14, 1 ;  /* 0x3ff00000020c742b */ /* 0x002fd0000000080e */
[----:B------:R-:W-:-:S08]  /*0810*/  DFMA R12, R12, R12, R12 ;  /* 0x0000000c0c0c722b */ /* 0x000fd0000000000c */
[----:B------:R-:W-:-:S08]  /*0820*/  DFMA R12, R2, R12, R2 ;  /* 0x0000000c020c722b */ /* 0x000fd00000000002 */
[----:B------:R-:W-:Y:S01]  /*0830*/  DFMA R2, R12, -R14, 1 ;  /* 0x3ff000000c02742b */ /* 0x000fe2000000080e */
[----:B--2---:R-:W-:-:S07]  /*0840*/  FSETP.GEU.AND P1, PT, |R11|, 6.5827683646048100446e-37, PT ;  /* 0x036000000b00780b */ /* 0x004fce0003f2e200 */
[----:B------:R-:W-:-:S08]  /*0850*/  DFMA R2, R12, R2, R12 ;  /* 0x000000020c02722b */ /* 0x000fd0000000000c */
[----:B------:R-:W-:-:S08]  /*0860*/  DMUL R12, R10, R2 ;  /* 0x000000020a0c7228 */ /* 0x000fd00000000000 */
[----:B------:R-:W-:-:S08]  /*0870*/  DFMA R14, R12, -10000000, R10 ;  /* 0xc16312d00c0e782b */ /* 0x000fd0000000000a */
[----:B------:R-:W-:-:S10]  /*0880*/  DFMA R2, R2, R14, R12 ;  /* 0x0000000e0202722b */ /* 0x000fd4000000000c */
[----:B------:R-:W-:-:S05]  /*0890*/  FFMA R6, RZ, 14.1920928955078125, R3 ;  /* 0x416312d0ff067823 */ /* 0x000fca0000000003 */
[----:B------:R-:W-:-:S13]  /*08a0*/  FSETP.GT.AND P0, PT, |R6|, 1.469367938527859385e-39, PT ;  /* 0x001000000600780b */ /* 0x000fda0003f04200 */
[----:B---34-:R-:W-:Y:S05]  /*08b0*/  @P0 BRA P1, `(.L_x_263) ;  /* 0x0000000000100947 */ /* 0x018fea0000800000 */
[----:B------:R-:W-:-:S07]  /*08c0*/  MOV R6, 0x8e0 ;  /* 0x000008e000067802 */ /* 0x000fce0000000f00 */
[----:B0-----:R-:W-:Y:S05]  /*08d0*/  CALL.REL.NOINC `($__internal_25_$__cuda_sm20_div_rn_f64_full) ;  /* 0x0000000000607944 */ /* 0x001fea0003c00000 */
[----:B------:R-:W-:Y:S02]  /*08e0*/  IMAD.MOV.U32 R2, RZ, RZ, R16 ;  /* 0x000000ffff027224 */ /* 0x000fe400078e0010 */
[----:B------:R-:W-:-:S07]  /*08f0*/  IMAD.MOV.U32 R3, RZ, RZ, R17 ;  /* 0x000000ffff037224 */ /* 0x000fce00078e0011 */
.L_x_263:
[C---:B------:R-:W-:Y:S01]  /*0900*/  IMAD.SHL.U32 R6, R9.reuse, 0x8, RZ ;  /* 0x0000000809067824 */ /* 0x040fe200078e00ff */
[----:B------:R-:W-:-:S04]  /*0910*/  SHF.L.U64.HI R8, R9, 0x3, R0 ;  /* 0x0000000309087819 */ /* 0x000fc80000010200 */
[----:B------:R-:W-:-:S04]  /*0920*/  IADD3 R10, P0, PT, R6, UR6, RZ ;  /* 0x00000006060a7c10 */ /* 0x000fc8000ff1e0ff */
[----:B------:R-:W-:-:S06]  /*0930*/  IADD3.X R11, PT, PT, R8, UR7, RZ, P0, !PT ;  /* 0x00000007080b7c10 */ /* 0x000fcc00087fe4ff */
[----:B------:R-:W2:Y:S01]  /*0940*/  LDG.E.64 R10, desc[UR8][R10.64] ;  /* 0x000000080a0a7981 */ /* 0x000ea2000c1e1b00 */
[----:B0-----:R-:W-:-:S04]  /*0950*/  IADD3 R16, P0, PT, R6, UR12, RZ ;  /* 0x0000000c06107c10 */ /* 0x001fc8000ff1e0ff */
[----:B------:R-:W-:-:S05]  /*0960*/  IADD3.X R17, PT, PT, R8, UR13, RZ, P0, !PT ;  /* 0x0000000d08117c10 */ /* 0x000fca00087fe4ff */
[----:B------:R-:W3:Y:S01]  /*0970*/  LDG.E.64 R12, desc[UR8][R16.64] ;  /* 0x00000008100c7981 */ /* 0x000ee2000c1e1b00 */
[----:B--2---:R-:W-:-:S08]  /*0980*/  DADD R14, -R10, 1 ;  /* 0x3ff000000a0e7429 */ /* 0x004fd00000000100 */
[----:B------:R-:W-:-:S08]  /*0990*/  DMUL R14, R10, R14 ;  /* 0x0000000e0a0e7228 */ /* 0x000fd00000000000 */
[----:B------:R-:W-:-:S08]  /*09a0*/  DFMA R14, R10, R10, R14 ;  /* 0x0000000a0a0e722b */ /* 0x000fd0000000000e */
[----:B---3--:R-:W-:Y:S01]  /*09b0*/  DMUL R12, R12, R14 ;  /* 0x0000000e0c0c7228 */ /* 0x008fe20000000000 */
[----:B------:R-:W-:-:S04]  /*09c0*/  IADD3 R14, P0, PT, R6, UR14, RZ ;  /* 0x0000000e060e7c10 */ /* 0x000fc8000ff1e0ff */
[----:B------:R-:W-:-:S03]  /*09d0*/  IADD3.X R15, PT, PT, R8, UR15, RZ, P0, !PT ;  /* 0x0000000f080f7c10 */ /* 0x000fc600087fe4ff */
[----:B------:R-:W-:Y:S01]  /*09e0*/  DFMA R12, R2, R10, R12 ;  /* 0x0000000a020c722b */ /* 0x000fe2000000000c */
[----:B------:R-:W-:-:S05]  /*09f0*/  IADD3 R9, P0, PT, R9, UR5, RZ ;  /* 0x0000000509097c10 */ /* 0x000fca000ff1e0ff */
[----:B------:R-:W-:Y:S01]  /*0a00*/  IMAD.X R0, RZ, RZ, R0, P0 ;  /* 0x000000ffff007224 */ /* 0x000fe200000e0600 */
[----:B------:R1:W-:Y:S01]  /*0a10*/  STG.E.64 desc[UR8][R14.64], R12 ;  /* 0x0000000c0e007986 */ /* 0x0003e2000c101b08 */
[----:B------:R-:W-:-:S04]  /*0a20*/  ISETP.GE.U32.AND P0, PT, R9, R4, PT ;  /* 0x000000040900720c */ /* 0x000fc80003f06070 */
[----:B------:R-:W-:-:S13]  /*0a30*/  ISETP.GE.U32.AND.EX P0, PT, R0, R7, PT, P0 ;  /* 0x000000070000720c */ /* 0x000fda0003f06100 */
[----:B-1----:R-:W-:Y:S05]  /*0a40*/  @!P0 BRA `(.L_x_263) ;  /* 0xfffffffc00ac8947 */ /* 0x002fea000383ffff */
[----:B------:R-:W-:Y:S05]  /*0a50*/  EXIT ;  /* 0x000000000000794d */ /* 0x000fea0003800000 */
        .weak           $__internal_25_$__cuda_sm20_div_rn_f64_full
        .type           $__internal_25_$__cuda_sm20_div_rn_f64_full,@function
        .size           $__internal_25_$__cuda_sm20_div_rn_f64_full,(.L_x_472 - $__internal_25_$__cuda_sm20_div_rn_f64_full)
$__internal_25_$__cuda_sm20_div_rn_f64_full:
[----:B------:R-:W-:Y:S01]  /*0a60*/  IMAD.MOV.U32 R3, RZ, RZ, 0x3ff312d0 ;  /* 0x3ff312d0ff037424 */ /* 0x000fe200078e00ff */
[C---:B------:R-:W-:Y:S01]  /*0a70*/  FSETP.GEU.AND P1, PT, |R11|.reuse, 1.469367938527859385e-39, PT ;  /* 0x001000000b00780b */ /* 0x040fe20003f2e200 */
[----:B------:R-:W-:Y:S01]  /*0a80*/  IMAD.MOV.U32 R2, RZ, RZ, 0x0 ;  /* 0x00000000ff027424 */ /* 0x000fe200078e00ff */
[----:B------:R-:W-:Y:S01]  /*0a90*/  LOP3.LUT R8, R11, 0x7ff00000, RZ, 0xc0, !PT ;  /* 0x7ff000000b087812 */ /* 0x000fe200078ec0ff */
[----:B------:R-:W0:Y:S01]  /*0aa0*/  MUFU.RCP64H R15, R3 ;  /* 0x00000003000f7308 */ /* 0x000e220000001800 */
[----:B------:R-:W-:Y:S02]  /*0ab0*/  IMAD.MOV.U32 R14, RZ, RZ, 0x1 ;  /* 0x00000001ff0e7424 */ /* 0x000fe400078e00ff */
[----:B------:R-:W-:Y:S01]  /*0ac0*/  IMAD.MOV.U32 R17, RZ, RZ, 0x1ca00000 ;  /* 0x1ca00000ff117424 */ /* 0x000fe200078e00ff */
[----:B------:R-:W-:Y:S01]  /*0ad0*/  ISETP.GE.U32.AND P0, PT, R8, 0x41600000, PT ;  /* 0x416000000800780c */ /* 0x000fe20003f06070 */
[----:B------:R-:W-:Y:S02]  /*0ae0*/  IMAD.MOV.U32 R22, RZ, RZ, R8 ;  /* 0x000000ffff167224 */ /* 0x000fe400078e0008 */
[----:B------:R-:W-:Y:S01]  /*0af0*/  IMAD.MOV.U32 R23, RZ, RZ, 0x41600000 ;  /* 0x41600000ff177424 */ /* 0x000fe200078e00ff */
[----:B------:R-:W-:-:S03]  /*0b00*/  SEL R17, R17, 0x63400000, !P0 ;  /* 0x6340000011117807 */ /* 0x000fc60004000000 */
[----:B------:R-:W-:Y:S01]  /*0b10*/  VIADD R24, R23, 0xffffffff ;  /* 0xffffffff17187836 */ /* 0x000fe20000000000 */
[----:B------:R-:W-:-:S04]  /*0b20*/  @!P1 LOP3.LUT R18, R17, 0x80000000, R11, 0xf8, !PT ;  /* 0x8000000011129812 */ /* 0x000fc800078ef80b */
[----:B------:R-:W-:Y:S01]  /*0b30*/  @!P1 LOP3.LUT R19, R18, 0x100000, RZ, 0xfc, !PT ;  /* 0x0010000012139812 */ /* 0x000fe200078efcff */
[----:B0-----:R-:W-:Y:S01]  /*0b40*/  DFMA R12, R14, -R2, 1 ;  /* 0x3ff000000e0c742b */ /* 0x001fe20000000802 */
[----:B------:R-:W-:-:S07]  /*0b50*/  @!P1 IMAD.MOV.U32 R18, RZ, RZ, RZ ;  /* 0x000000ffff129224 */ /* 0x000fce00078e00ff */
[----:B------:R-:W-:-:S08]  /*0b60*/  DFMA R12, R12, R12, R12 ;  /* 0x0000000c0c0c722b */ /* 0x000fd0000000000c */
[----:B------:R-:W-:Y:S01]  /*0b70*/  DFMA R14, R14, R12, R14 ;  /* 0x0000000c0e0e722b */ /* 0x000fe2000000000e */
[----:B------:R-:W-:Y:S01]  /*0b80*/  LOP3.LUT R13, R17, 0x800fffff, R11, 0xf8, !PT ;  /* 0x800fffff110d7812 */ /* 0x000fe200078ef80b */
[----:B------:R-:W-:-:S06]  /*0b90*/  IMAD.MOV.U32 R12, RZ, RZ, R10 ;  /* 0x000000ffff0c7224 */ /* 0x000fcc00078e000a */
[----:B------:R-:W-:Y:S02]  /*0ba0*/  DFMA R20, R14, -R2, 1 ;  /* 0x3ff000000e14742b */ /* 0x000fe40000000802 */
[----:B------:R-:W-:-:S06]  /*0bb0*/  @!P1 DFMA R12, R12, 2, -R18 ;  /* 0x400000000c0c982b */ /* 0x000fcc0000000812 */
[----:B------:R-:W-:-:S04]  /*0bc0*/  DFMA R14, R14, R20, R14 ;  /* 0x000000140e0e722b */ /* 0x000fc8000000000e */
[----:B------:R-:W-:-:S04]  /*0bd0*/  @!P1 LOP3.LUT R22, R13, 0x7ff00000, RZ, 0xc0, !PT ;  /* 0x7ff000000d169812 */ /* 0x000fc800078ec0ff */
[----:B------:R-:W-:Y:S01]  /*0be0*/  DMUL R18, R14, R12 ;  /* 0x0000000c0e127228 */ /* 0x000fe20000000000 */
[----:B------:R-:W-:-:S05]  /*0bf0*/  VIADD R16, R22, 0xffffffff ;  /* 0xffffffff16107836 */ /* 0x000fca0000000000 */
[----:B------:R-:W-:Y:S02]  /*0c00*/  ISETP.GT.U32.AND P0, PT, R16, 0x7feffffe, PT ;  /* 0x7feffffe1000780c */ /* 0x000fe40003f04070 */
[----:B------:R-:W-:Y:S02]  /*0c10*/  DFMA R20, R18, -R2, R12 ;  /* 0x800000021214722b */ /* 0x000fe4000000000c */
[----:B------:R-:W-:-:S06]  /*0c20*/  ISETP.GT.U32.OR P0, PT, R24, 0x7feffffe, P0 ;  /* 0x7feffffe1800780c */ /* 0x000fcc0000704470 */
[----:B------:R-:W-:-:S07]  /*0c30*/  DFMA R14, R14, R20, R18 ;  /* 0x000000140e0e722b */ /* 0x000fce0000000012 */
[----:B------:R-:W-:Y:S05]  /*0c40*/  @P0 BRA `(.L_x_264) ;  /* 0x0000000000680947 */ /* 0x000fea0003800000 */
[----:B------:R-:W-:Y:S02]  /*0c50*/  IMAD.MOV.U32 R11, RZ, RZ, 0x41600000 ;  /* 0x41600000ff0b7424 */ /* 0x000fe400078e00ff */
[----:B------:R-:W-:-:S03]  /*0c60*/  IMAD.MOV.U32 R10, RZ, RZ, RZ ;  /* 0x000000ffff0a7224 */ /* 0x000fc600078e00ff */
[----:B------:R-:W-:-:S04]  /*0c70*/  VIADDMNMX R8, R8, -R11, 0xb9600000, !PT ;  /* 0xb960000008087446 */ /* 0x000fc8000780090b */
[----:B------:R-:W-:-:S05]  /*0c80*/  VIMNMX R8, PT, PT, R8, 0x46a00000, PT ;  /* 0x46a0000008087848 */ /* 0x000fca0003fe0100 */
        /* <DEDUP_REMOVED lines=8> */
[----:B------:R-:W-:-:S04]  /*0d10*/  LOP3.LUT R2, R3, 0x416312d0, RZ, 0x3c, !PT ;  /* 0x416312d003027812 */ /* 0x000fc800078e3cff */
[----:B------:R-:W-:-:S04]  /*0d20*/  LOP3.LUT R13, R2, 0x80000000, RZ, 0xc0, !PT ;  /* 0x80000000020d7812 */ /* 0x000fc800078ec0ff */
[----:B------:R-:W-:-:S03]  /*0d30*/  LOP3.LUT R11, R13, R11, RZ, 0xfc, !PT ;  /* 0x0000000b0d0b7212 */ /* 0x000fc600078efcff */
        /* <DEDUP_REMOVED lines=11> */
.L_x_264:
[----:B------:R-:W-:-:S14]  /*0df0*/  DSETP.NAN.AND P0, PT, R10, R10, PT ;  /* 0x0000000a0a00722a */ /* 0x000fdc0003f08000 */
[----:B------:R-:W-:Y:S05]  /*0e00*/  @P0 BRA `(.L_x_266) ;  /* 0x0000000000340947 */ /* 0x000fea0003800000 */
[----:B------:R-:W-:Y:S01]  /*0e10*/  ISETP.NE.AND P0, PT, R22, R23, PT ;  /* 0x000000171600720c */ /* 0x000fe20003f05270 */
[----:B------:R-:W-:Y:S02]  /*0e20*/  IMAD.MOV.U32 R16, RZ, RZ, 0x0 ;  /* 0x00000000ff107424 */ /* 0x000fe400078e00ff */
[----:B------:R-:W-:-:S10]  /*0e30*/  IMAD.MOV.U32 R17, RZ, RZ, -0x80000 ;  /* 0xfff80000ff117424 */ /* 0x000fd400078e00ff */
[----:B------:R-:W-:Y:S05]  /*0e40*/  @!P0 BRA `(.L_x_265) ;  /* 0x00000000002c8947 */ /* 0x000fea0003800000 */
[----:B------:R-:W-:Y:S02]  /*0e50*/  ISETP.NE.AND P0, PT, R22, 0x7ff00000, PT ;  /* 0x7ff000001600780c */ /* 0x000fe40003f05270 */
[----:B------:R-:W-:Y:S02]  /*0e60*/  LOP3.LUT R10, R11, 0x416312d0, RZ, 0x3c, !PT ;  /* 0x416312d00b0a7812 */ /* 0x000fe400078e3cff */
[----:B------:R-:W-:Y:S02]  /*0e70*/  ISETP.EQ.OR P0, PT, R23, RZ, !P0 ;  /* 0x000000ff1700720c */ /* 0x000fe40004702670 */
[----:B------:R-:W-:-:S11]  /*0e80*/  LOP3.LUT R17, R10, 0x80000000, RZ, 0xc0, !PT ;  /* 0x800000000a117812 */ /* 0x000fd600078ec0ff */
[----:B------:R-:W-:Y:S01]  /*0e90*/  @P0 LOP3.LUT R2, R17, 0x7ff00000, RZ, 0xfc, !PT ;  /* 0x7ff0000011020812 */ /* 0x000fe200078efcff */
[----:B------:R-:W-:Y:S02]  /*0ea0*/  @!P0 IMAD.MOV.U32 R16, RZ, RZ, RZ ;  /* 0x000000ffff108224 */ /* 0x000fe400078e00ff */
[----:B------:R-:W-:Y:S02]  /*0eb0*/  @P0 IMAD.MOV.U32 R16, RZ, RZ, RZ ;  /* 0x000000ffff100224 */ /* 0x000fe400078e00ff */
[----:B------:R-:W-:Y:S01]  /*0ec0*/  @P0 IMAD.MOV.U32 R17, RZ, RZ, R2 ;  /* 0x000000ffff110224 */ /* 0x000fe200078e0002 */
[----:B------:R-:W-:Y:S06]  /*0ed0*/  BRA `(.L_x_265) ;  /* 0x0000000000087947 */ /* 0x000fec0003800000 */
.L_x_266:
[----:B------:R-:W-:Y:S01]  /*0ee0*/  LOP3.LUT R17, R11, 0x80000, RZ, 0xfc, !PT ;  /* 0x000800000b117812 */ /* 0x000fe200078efcff */
[----:B------:R-:W-:-:S07]  /*0ef0*/  IMAD.MOV.U32 R16, RZ, RZ, R10 ;  /* 0x000000ffff107224 */ /* 0x000fce00078e000a */
.L_x_265:
[----:B------:R-:W-:Y:S02]  /*0f00*/  IMAD.MOV.U32 R2, RZ, RZ, R6 ;  /* 0x000000ffff027224 */ /* 0x000fe400078e0006 */
[----:B------:R-:W-:-:S04]  /*0f10*/  IMAD.MOV.U32 R3, RZ, RZ, 0x0 ;  /* 0x00000000ff037424 */ /* 0x000fc800078e00ff */
[----:B------:R-:W-:Y:S05]  /*0f20*/  RET.REL.NODEC R2 `(softmax_backward_double) ;  /* 0xfffffff002347950 */ /* 0x000fea0003c3ffff */
.L_x_267:
        /* <DEDUP_REMOVED lines=13> */
.L_x_472:


//--------------------- .text.tanh_backward_double --------------------------
	.section	.text.tanh_backward_double,"ax",@progbits
	.align	128
        .global         tanh_backward_double
        .type           tanh_backward_double,@function
        .size           tanh_backward_double,(.L_x_513 - tanh_backward_double)
        .other          tanh_backward_double,@"STO_CUDA_ENTRY STV_DEFAULT"
tanh_backward_double:
.text.tanh_backward_double:
[----:B------:R-:W-:Y:S01]  /*0000*/  LDC R1, c[0x0][0x37c] ;  /* 0x0000df00ff017b82 */ /* 0x000fe20000000800 */
[----:B------:R-:W0:Y:S01]  /*0010*/  S2R R5, SR_CTAID.Y ;  /* 0x0000000000057919 */ /* 0x000e220000002600 */
[----:B------:R-:W1:Y:S01]  /*0020*/  LDCU UR4, c[0x0][0x360] ;  /* 0x00006c00ff0477ac */ /* 0x000e620008000800 */
[----:B------:R-:W0:Y:S01]  /*0030*/  S2R R2, SR_TID.Y ;  /* 0x0000000000027919 */ /* 0x000e220000002200 */
[----:B------:R-:W0:Y:S01]  /*0040*/  LDCU UR5, c[0x0][0x364] ;  /* 0x00006c80ff0577ac */ /* 0x000e220008000800 */
[----:B------:R-:W1:Y:S01]  /*0050*/  S2R R0, SR_CTAID.X ;  /* 0x0000000000007919 */ /* 0x000e620000002500 */
[----:B------:R-:W2:Y:S01]  /*0060*/  LDCU.128 UR8, c[0x0][0x3a0] ;  /* 0x00007400ff0877ac */ /* 0x000ea20008000c00 */
[----:B------:R-:W1:Y:S01]  /*0070*/  S2R R3, SR_TID.X ;  /* 0x0000000000037919 */ /* 0x000e620000002100 */
[----:B0-----:R-:W-:-:S05]  /*0080*/  IMAD R5, R5, UR5, R2 ;  /* 0x0000000505057c24 */ /* 0x001fca000f8e0202 */
[----:B--2---:R-:W-:Y:S01]  /*0090*/  ISETP.GE.U32.AND P1, PT, R5, UR10, PT ;  /* 0x0000000a05007c0c */ /* 0x004fe2000bf26070 */
[----:B-1----:R-:W-:-:S03]  /*00a0*/  IMAD R0, R0, UR4, R3 ;  /* 0x0000000400007c24 */ /* 0x002fc6000f8e0203 */
[----:B------:R-:W-:Y:S02]  /*00b0*/  ISETP.GE.U32.AND.EX P1, PT, RZ, UR11, PT, P1 ;  /* 0x0000000bff007c0c */ /* 0x000fe4000bf26110 */
[----:B------:R-:W-:-:S04]  /*00c0*/  ISETP.GE.U32.AND P0, PT, R0, UR8, PT ;  /* 0x0000000800007c0c */ /* 0x000fc8000bf06070 */
[----:B------:R-:W-:-:S13]  /*00d0*/  ISETP.GE.U32.OR.EX P0, PT, RZ, UR9, P1, P0 ;  /* 0x00000009ff007c0c */ /* 0x000fda0008f06500 */
[----:B------:R-:W-:Y:S05]  /*00e0*/  @P0 EXIT ;  /* 0x000000000000094d */ /* 0x000fea0003800000 */
[C---:B------:R-:W-:Y:S01]  /*00f0*/  IMAD.WIDE.U32 R2, R5.reuse, UR8, RZ ;  /* 0x0000000805027c25 */ /* 0x040fe2000f8e00ff */
[C---:B------:R-:W-:Y:S01]  /*0100*/  ISETP.NE.AND P0, PT, R5.reuse, RZ, PT ;  /* 0x000000ff0500720c */ /* 0x040fe20003f05270 */
[----:B------:R-:W0:Y:S02]  /*0110*/  LDCU.64 UR6, c[0x0][0x380] ;  /* 0x00007000ff0677ac */ /* 0x000e240008000a00 */
[----:B------:R-:W-:Y:S01]  /*0120*/  IMAD R5, R5, UR9, R3 ;  /* 0x0000000905057c24 */ /* 0x000fe2000f8e0203 */
[----:B------:R-:W-:Y:S01]  /*0130*/  SEL R3, R2, RZ, P0 ;  /* 0x000000ff02037207 */ /* 0x000fe20000000000 */
[----:B------:R-:W1:Y:S03]  /*0140*/  LDCU.128 UR12, c[0x0][0x390] ;  /* 0x00007200ff0c77ac */ /* 0x000e660008000c00 */
[----:B------:R-:W-:Y:S01]  /*0150*/  IADD3 R0, P1, PT, R0, R3, RZ ;  /* 0x0000000300007210 */ /* 0x000fe20007f3e0ff */
[----:B------:R-:W2:Y:S01]  /*0160*/  LDCU.64 UR4, c[0x0][0x358] ;  /* 0x00006b00ff0477ac */ /* 0x000ea20008000a00 */
[----:B------:R-:W-:-:S03]  /*0170*/  SEL R3, R5, RZ, P0 ;  /* 0x000000ff05037207 */ /* 0x000fc60000000000 */
[----:B------:R-:W-:Y:S02]  /*0180*/  IMAD.SHL.U32 R8, R0, 0x8, RZ ;  /* 0x0000000800087824 */ /* 0x000fe400078e00ff */
[----:B------:R-:W-:-:S03]  /*0190*/  IMAD.X R3, RZ, RZ, R3, P1 ;  /* 0x000000ffff037224 */ /* 0x000fc600008e0603 */
[----:B0-----:R-:W-:Y:S02]  /*01a0*/  IADD3 R6, P0, PT, R8, UR6, RZ ;  /* 0x0000000608067c10 */ /* 0x001fe4000ff1e0ff */
[----:B------:R-:W-:-:S04]  /*01b0*/  SHF.L.U64.HI R0, R0, 0x3, R3 ;  /* 0x0000000300007819 */ /* 0x000fc80000010203 */
[----:B------:R-:W-:Y:S02]  /*01c0*/  IADD3.X R7, PT, PT, R0, UR7, RZ, P0, !PT ;  /* 0x0000000700077c10 */ /* 0x000fe400087fe4ff */
[----:B-1----:R-:W-:-:S03]  /*01d0*/  IADD3 R4, P0, PT, R8, UR12, RZ ;  /* 0x0000000c08047c10 */ /* 0x002fc6000ff1e0ff */
[----:B--2---:R-:W2:Y:S01]  /*01e0*/  LDG.E.64 R2, desc[UR4][R6.64] ;  /* 0x0000000406027981 */ /* 0x004ea2000c1e1b00 */
[----:B------:R-:W-:-:S06]  /*01f0*/  IADD3.X R5, PT, PT, R0, UR13, RZ, P0, !PT ;  /* 0x0000000d00057c10 */ /* 0x000fcc00087fe4ff */
[----:B------:R-:W3:Y:S01]  /*0200*/  LDG.E.64 R4, desc[UR4][R4.64] ;  /* 0x0000000404047981 */ /* 0x000ee2000c1e1b00 */
[----:B------:R-:W-:-:S04]  /*0210*/  IADD3 R8, P0, PT, R8, UR14, RZ ;  /* 0x0000000e08087c10 */ /* 0x000fc8000ff1e0ff */
[----:B------:R-:W-:Y:S01]  /*0220*/  IADD3.X R9, PT, PT, R0, UR15, RZ, P0, !PT ;  /* 0x0000000f00097c10 */ /* 0x000fe200087fe4ff */
[----:B--2---:R-:W-:-:S08]  /*0230*/  DFMA R2, -R2, R2, 1 ;  /* 0x3ff000000202742b */ /* 0x004fd00000000102 */
[----:B---3--:R-:W-:-:S07]  /*0240*/  DMUL R2, R2, R4 ;  /* 0x0000000402027228 */ /* 0x008fce0000000000 */
[----:B------:R-:W-:Y:S01]  /*0250*/  STG.E.64 desc[UR4][R8.64], R2 ;  /* 0x0000000208007986 */ /* 0x000fe2000c101b04 */
[----:B------:R-:W-:Y:S05]  /*0260*/  EXIT ;  /* 0x000000000000794d */ /* 0x000fea0003800000 */
.L_x_268:
        /* <DEDUP_REMOVED lines=9> */
.L_x_513:


//--------------------- .text.swish_backward_double --------------------------
	.section	.text.swish_backward_double,"ax",@progbits
	.align	128
        .global         swish_backward_double
        .type           swish_backward_double,@function
        .size           swish_backward_double,(.L_x_473 - swish_backward_double)
        .other          swish_backward_double,@"STO_CUDA_ENTRY STV_DEFAULT"
swish_backward_double:
.text.swish_backward_double:
        /* <DEDUP_REMOVED lines=17> */
[----:B------:R-:W0:Y:S02]  /*0110*/  LDCU.128 UR12, c[0x0][0x380] ;  /* 0x00007000ff0c77ac */ /* 0x000e240008000c00 */
[----:B------:R-:W-:Y:S01]  /*0120*/  IMAD R5, R5, UR9, R3 ;  /* 0x0000000905057c24 */ /* 0x000fe2000f8e0203 */
[----:B------:R-:W-:Y:S01]  /*0130*/  SEL R3, R2, RZ, P0 ;  /* 0x000000ff02037207 */ /* 0x000fe20000000000 */
[----:B------:R-:W1:Y:S03]  /*0140*/  LDCU.64 UR4, c[0x0][0x358] ;  /* 0x00006b00ff0477ac */ /* 0x000e660008000a00 */
[----:B------:R-:W-:Y:S02]  /*0150*/  IADD3 R4, P1, PT, R0, R3, RZ ;  /* 0x0000000300047210 */ /* 0x000fe40007f3e0ff */
[----:B------:R-:W-:-:S03]  /*0160*/  SEL R3, R5, RZ, P0 ;  /* 0x000000ff05037207 */ /* 0x000fc60000000000 */
[----:B------:R-:W-:Y:S02]  /*0170*/  IMAD.SHL.U32 R0, R4, 0x8, RZ ;  /* 0x0000000804007824 */ /* 0x000fe400078e00ff */
[----:B------:R-:W-:-:S03]  /*0180*/  IMAD.X R3, RZ, RZ, R3, P1 ;  /* 0x000000ffff037224 */ /* 0x000fc600008e0603 */
[----:B0-----:R-:W-:Y:S02]  /*0190*/  IADD3 R6, P0, PT, R0, UR14, RZ ;  /* 0x0000000e00067c10 */ /* 0x001fe4000ff1e0ff */
[----:B------:R-:W-:-:S04]  /*01a0*/  SHF.L.U64.HI R4, R4, 0x3, R3 ;  /* 0x0000000304047819 */ /* 0x000fc80000010203 */
[----:B------:R-:W-:-:S06]  /*01b0*/  IADD3.X R7, PT, PT, R4, UR15, RZ, P0, !PT ;  /* 0x0000000f04077c10 */ /* 0x000fcc00087fe4ff */
[----:B-1----:R-:W2:Y:S01]  /*01c0*/  LDG.E.64 R6, desc[UR4][R6.64] ;  /* 0x0000000406067981 */ /* 0x002ea2000c1e1b00 */
[----:B------:R-:W-:-:S04]  /*01d0*/  IADD3 R2, P0, PT, R0, UR12, RZ ;  /* 0x0000000c00027c10 */ /* 0x000fc8000ff1e0ff */
[----:B------:R-:W-:-:S06]  /*01e0*/  IADD3.X R3, PT, PT, R4, UR13, RZ, P0, !PT ;  /* 0x0000000d04037c10 */ /* 0x000fcc00087fe4ff */
[----:B------:R-:W5:Y:S01]  /*01f0*/  LDG.E.64 R2, desc[UR4][R2.64] ;  /* 0x0000000402027981 */ /* 0x000f62000c1e1b00 */
[----:B------:R-:W-:Y:S01]  /*0200*/  IMAD.MOV.U32 R8, RZ, RZ, 0x652b82fe ;  /* 0x652b82feff087424 */ /* 0x000fe200078e00ff */
[----:B------:R-:W-:Y:S01]  /*0210*/  UMOV UR6, 0xfefa39ef ;  /* 0xfefa39ef00067882 */ /* 0x000fe20000000000 */
[----:B------:R-:W-:Y:S01]  /*0220*/  IMAD.MOV.U32 R9, RZ, RZ, 0x3ff71547 ;  /* 0x3ff71547ff097424 */ /* 0x000fe200078e00ff */
[----:B------:R-:W-:Y:S01]  /*0230*/  UMOV UR7, 0x3fe62e42 ;  /* 0x3fe62e4200077882 */ /* 0x000fe20000000000 */
[----:B------:R-:W-:Y:S04]  /*0240*/  BSSY.RECONVERGENT B0, `(.L_x_269) ;  /* 0x0000037000007945 */ /* 0x000fe80003800200 */
[----:B--2---:R-:W-:Y:S02]  /*0250*/  DFMA R8, R6, -R8, 6.75539944105574400000e+15 ;  /* 0x433800000608742b */ /* 0x004fe40000000808 */
[----:B------:R-:W-:-:S06]  /*0260*/  DADD R14, -RZ, -R6 ;  /* 0x00000000ff0e7229 */ /* 0x000fcc0000000906 */
[----:B------:R-:W-:-:S04]  /*0270*/  DADD R10, R8, -6.75539944105574400000e+15 ;  /* 0xc3380000080a7429 */ /* 0x000fc80000000000 */
[----:B------:R-:W-:-:S04]  /*0280*/  FSETP.GEU.AND P0, PT, |R15|, 4.1917929649353027344, PT ;  /* 0x4086232b0f00780b */ /* 0x000fc80003f0e200 */
[----:B------:R-:W-:Y:S01]  /*0290*/  DFMA R12, R10, -UR6, -R6 ;  /* 0x800000060a0c7c2b */ /* 0x000fe20008000806 */
[----:B------:R-:W-:Y:S01]  /*02a0*/  UMOV UR6, 0x3b39803f ;  /* 0x3b39803f00067882 */ /* 0x000fe20000000000 */
[----:B------:R-:W-:-:S06]  /*02b0*/  UMOV UR7, 0x3c7abc9e ;  /* 0x3c7abc9e00077882 */ /* 0x000fcc0000000000 */
[----:B------:R-:W-:Y:S01]  /*02c0*/  DFMA R10, R10, -UR6, R12 ;  /* 0x800000060a0a7c2b */ /* 0x000fe2000800000c */
[----:B------:R-:W-:Y:S01]  /*02d0*/  UMOV UR6, 0x69ce2bdf ;  /* 0x69ce2bdf00067882 */ /* 0x000fe20000000000 */
[----:B------:R-:W-:Y:S01]  /*02e0*/  IMAD.MOV.U32 R12, RZ, RZ, -0x35dec16 ;  /* 0xfca213eaff0c7424 */ /* 0x000fe200078e00ff */
[----:B------:R-:W-:Y:S01]  /*02f0*/  UMOV UR7, 0x3e5ade15 ;  /* 0x3e5ade1500077882 */ /* 0x000fe20000000000 */
[----:B------:R-:W-:-:S06]  /*0300*/  IMAD.MOV.U32 R13, RZ, RZ, 0x3e928af3 ;  /* 0x3e928af3ff0d7424 */ /* 0x000fcc00078e00ff */
[----:B------:R-:W-:Y:S01]  /*0310*/  DFMA R12, R10, UR6, R12 ;  /* 0x000000060a0c7c2b */ /* 0x000fe2000800000c */
[----:B------:R-:W-:Y:S01]  /*0320*/  UMOV UR6, 0x62401315 ;  /* 0x6240131500067882 */ /* 0x000fe20000000000 */
[----:B------:R-:W-:-:S06]  /*0330*/  UMOV UR7, 0x3ec71dee ;  /* 0x3ec71dee00077882 */ /* 0x000fcc0000000000 */
[----:B------:R-:W-:Y:S01]  /*0340*/  DFMA R12, R10, R12, UR6 ;  /* 0x000000060a0c7e2b */ /* 0x000fe2000800000c */
        /* <DEDUP_REMOVED lines=20> */
[----:B------:R-:W-:-:S08]  /*0490*/  DFMA R12, R10, R12, UR6 ;  /* 0x000000060a0c7e2b */ /* 0x000fd0000800000c */
[----:B------:R-:W-:-:S08]  /*04a0*/  DFMA R12, R10, R12, 1 ;  /* 0x3ff000000a0c742b */ /* 0x000fd0000000000c */
[----:B------:R-:W-:-:S10]  /*04b0*/  DFMA R12, R10, R12, 1 ;  /* 0x3ff000000a0c742b */ /* 0x000fd4000000000c */
[----:B------:R-:W-:Y:S02]  /*04c0*/  IMAD R11, R8, 0x100000, R13 ;  /* 0x00100000080b7824 */ /* 0x000fe400078e020d */
[----:B------:R-:W-:Y:S01]  /*04d0*/  IMAD.MOV.U32 R10, RZ, RZ, R12 ;  /* 0x000000ffff0a7224 */ /* 0x000fe200078e000c */
[----:B------:R-:W-:Y:S06]  /*04e0*/  @!P0 BRA `(.L_x_270) ;  /* 0x0000000000308947 */ /* 0x000fec0003800000 */
[----:B------:R-:W-:Y:S01]  /*04f0*/  FSETP.GEU.AND P1, PT, |R15|, 4.2275390625, PT ;  /* 0x408748000f00780b */ /* 0x000fe20003f2e200 */
[C---:B------:R-:W-:Y:S02]  /*0500*/  DADD R10, -R6.reuse, +INF ;  /* 0x7ff00000060a7429 */ /* 0x040fe40000000100 */
[----:B------:R-:W-:-:S08]  /*0510*/  DSETP.GT.AND P0, PT, R6, RZ, PT ;  /* 0x000000ff0600722a */ /* 0x000fd00003f04000 */
[----:B------:R-:W-:Y:S02]  /*0520*/  FSEL R10, R10, RZ, !P0 ;  /* 0x000000ff0a0a7208 */ /* 0x000fe40004000000 */
[----:B------:R-:W-:Y:S02]  /*0530*/  @!P1 LEA.HI R5, R8, R8, RZ, 0x1 ;  /* 0x0000000808059211 */ /* 0x000fe400078f08ff */
[----:B------:R-:W-:Y:S02]  /*0540*/  FSEL R11, R11, RZ, !P0 ;  /* 0x000000ff0b0b7208 */ /* 0x000fe40004000000 */
[----:B------:R-:W-:-:S05]  /*0550*/  @!P1 SHF.R.S32.HI R5, RZ, 0x1, R5 ;  /* 0x00000001ff059819 */ /* 0x000fca0000011405 */
[----:B------:R-:W-:Y:S02]  /*0560*/  @!P1 IMAD.IADD R6, R8, 0x1, -R5 ;  /* 0x0000000108069824 */ /* 0x000fe400078e0a05 */
[----:B------:R-:W-:-:S03]  /*0570*/  @!P1 IMAD R13, R5, 0x100000, R13 ;  /* 0x00100000050d9824 */ /* 0x000fc600078e020d */
[----:B------:R-:W-:Y:S01]  /*0580*/  @!P1 LEA R7, R6, 0x3ff00000, 0x14 ;  /* 0x3ff0000006079811 */ /* 0x000fe200078ea0ff */
[----:B------:R-:W-:-:S06]  /*0590*/  @!P1 IMAD.MOV.U32 R6, RZ, RZ, RZ ;  /* 0x000000ffff069224 */ /* 0x000fcc00078e00ff */
[----:B------:R-:W-:-:S11]  /*05a0*/  @!P1 DMUL R10, R12, R6 ;  /* 0x000000060c0a9228 */ /* 0x000fd60000000000 */
.L_x_270:
[----:B------:R-:W-:Y:S05]  /*05b0*/  BSYNC.RECONVERGENT B0 ;  /* 0x0000000000007941 */ /* 0x000fea0003800200 */
.L_x_269:
[----:B------:R-:W-:Y:S01]  /*05c0*/  DADD R12, R10, 1 ;  /* 0x3ff000000a0c7429 */ /* 0x000fe20000000000 */
[----:B------:R-:W-:Y:S05]  /*05d0*/  BSSY.RECONVERGENT B0, `(.L_x_271) ;  /* 0x000000e000007945 */ /* 0x000fea0003800200 */
[----:B------:R-:W0:Y:S04]  /*05e0*/  MUFU.RCP64H R7, R13 ;  /* 0x0000000d00077308 */ /* 0x000e280000001800 */
[----:B------:R-:W-:-:S05]  /*05f0*/  VIADD R6, R13, 0x300402 ;  /* 0x003004020d067836 */ /* 0x000fca0000000000 */
[----:B------:R-:W-:Y:S01]  /*0600*/  FSETP.GEU.AND P0, PT, |R6|, 5.8789094863358348022e-39, PT ;  /* 0x004004020600780b */ /* 0x000fe20003f0e200 */
[----:B0-----:R-:W-:-:S08]  /*0610*/  DFMA R8, -R12, R6, 1 ;  /* 0x3ff000000c08742b */ /* 0x001fd00000000106 */
[----:B------:R-:W-:-:S08]  /*0620*/  DFMA R8, R8, R8, R8 ;  /* 0x000000080808722b */ /* 0x000fd00000000008 */
[----:B------:R-:W-:-:S08]  /*0630*/  DFMA R8, R6, R8, R6 ;  /* 0x000000080608722b */ /* 0x000fd00000000006 */
[----:B------:R-:W-:-:S08]  /*0640*/  DFMA R10, -R12, R8, 1 ;  /* 0x3ff000000c0a742b */ /* 0x000fd00000000108 */
[----:B------:R-:W-:Y:S01]  /*0650*/  DFMA R8, R8, R10, R8 ;  /* 0x0000000a0808722b */ /* 0x000fe20000000008 */
[----:B------:R-:W-:Y:S10]  /*0660*/  @P0 BRA `(.L_x_272) ;  /* 0x0000000000100947 */ /* 0x000ff40003800000 */
[----:B------:R-:W-:Y:S02]  /*0670*/  LOP3.LUT R5, R13, 0x7fffffff, RZ, 0xc0, !PT ;  /* 0x7fffffff0d057812 */ /* 0x000fe400078ec0ff */
[----:B------:R-:W-:-:S03]  /*0680*/  MOV R6, 0x6b0 ;  /* 0x000006b000067802 */ /* 0x000fc60000000f00 */
[----:B------:R-:W-:-:S07]  /*0690*/  VIADD R5, R5, 0xfff00000 ;  /* 0xfff0000005057836 */ /* 0x000fce0000000000 */
[----:B-----5:R-:W-:Y:S05]  /*06a0*/  CALL.REL.NOINC `($__internal_26_$__cuda_sm20_dblrcp_rn_slowpath_v3) ;  /* 0x0000000000307944 */ /* 0x020fea0003c00000 */
.L_x_272:
[----:B------:R-:W-:Y:S05]  /*06b0*/  BSYNC.RECONVERGENT B0 ;  /* 0x0000000000007941 */ /* 0x000fea0003800200 */
.L_x_271:
[----:B------:R-:W0:Y:S02]  /*06c0*/  LDCU.128 UR8, c[0x0][0x390] ;  /* 0x00007200ff0877ac */ /* 0x000e240008000c00 */
[----:B0-----:R-:W-:-:S04]  /*06d0*/  IADD3 R10, P0, PT, R0, UR8, RZ ;  /* 0x00000008000a7c10 */ /* 0x001fc8000ff1e0ff */
[----:B------:R-:W-:-:S06]  /*06e0*/  IADD3.X R11, PT, PT, R4, UR9, RZ, P0, !PT ;  /* 0x00000009040b7c10 */ /* 0x000fcc00087fe4ff */
[----:B------:R-:W2:Y:S01]  /*06f0*/  LDG.E.64 R10, desc[UR4][R10.64] ;  /* 0x000000040a0a7981 */ /* 0x000ea2000c1e1b00 */
[----:B-----5:R-:W-:-:S08]  /*0700*/  DADD R6, -R2, 1 ;  /* 0x3ff0000002067429 */ /* 0x020fd00000000100 */
[----:B------:R-:W-:Y:S01]  /*0710*/  DFMA R6, R6, R8, R2 ;  /* 0x000000080606722b */ /* 0x000fe20000000002 */
[----:B------:R-:W-:-:S04]  /*0720*/  IADD3 R2, P0, PT, R0, UR10, RZ ;  /* 0x0000000a00027c10 */ /* 0x000fc8000ff1e0ff */
[----:B------:R-:W-:-:S03]  /*0730*/  IADD3.X R3, PT, PT, R4, UR11, RZ, P0, !PT ;  /* 0x0000000b04037c10 */ /* 0x000fc600087fe4ff */
[----:B--2---:R-:W-:-:S07]  /*0740*/  DMUL R6, R6, R10 ;  /* 0x0000000a06067228 */ /* 0x004fce0000000000 */
[----:B------:R-:W-:Y:S01]  /*0750*/  STG.E.64 desc[UR4][R2.64], R6 ;  /* 0x0000000602007986 */ /* 0x000fe2000c101b04 */
[----:B------:R-:W-:Y:S05]  /*0760*/  EXIT ;  /* 0x000000000000794d */ /* 0x000fea0003800000 */
        .weak           $__internal_26_$__cuda_sm20_dblrcp_rn_slowpath_v3
        .type           $__internal_26_$__cuda_sm20_dblrcp_rn_slowpath_v3,@function
        .size           $__internal_26_$__cuda_sm20_dblrcp_rn_slowpath_v3,(.L_x_473 - $__internal_26_$__cuda_sm20_dblrcp_rn_slowpath_v3)
$__internal_26_$__cuda_sm20_dblrcp_rn_slowpath_v3:
[----:B------:R-:W-:Y:S01]  /*0770*/  IMAD.MOV.U32 R8, RZ, RZ, R12 ;  /* 0x000000ffff087224 */ /* 0x000fe200078e000c */
[----:B------:R-:W-:Y:S01]  /*0780*/  BSSY.RECONVERGENT B1, `(.L_x_273) ;  /* 0x0000026000017945 */ /* 0x000fe20003800200 */
[----:B------:R-:W-:-:S06]  /*0790*/  IMAD.MOV.U32 R9, RZ, RZ, R13 ;  /* 0x000000ffff097224 */ /* 0x000fcc00078e000d */
[----:B------:R-:W-:-:S14]  /*07a0*/  DSETP.GTU.AND P0, PT, |R8|, +INF , PT ;  /* 0x7ff000000800742a */ /* 0x000fdc0003f0c200 */
[----:B------:R-:W-:Y:S05]  /*07b0*/  @P0 BRA `(.L_x_274) ;  /* 0x0000000000800947 */ /* 0x000fea0003800000 */
[----:B------:R-:W-:-:S05]  /*07c0*/  LOP3.LUT R12, R13, 0x7fffffff, RZ, 0xc0, !PT ;  /* 0x7fffffff0d0c7812 */ /* 0x000fca00078ec0ff */
[----:B------:R-:W-:-:S05]  /*07d0*/  VIADD R7, R12, 0xffffffff ;  /* 0xffffffff0c077836 */ /* 0x000fca0000000000 */
[----:B------:R-:W-:-:S13]  /*07e0*/  ISETP.GE.U32.AND P0, PT, R7, 0x7fefffff, PT ;  /* 0x7fefffff0700780c */ /* 0x000fda0003f06070 */
[----:B------:R-:W-:Y:S01]  /*07f0*/  @P0 LOP3.LUT R11, R9, 0x7ff00000, RZ, 0x3c, !PT ;  /* 0x7ff00000090b0812 */ /* 0x000fe200078e3cff */
[----:B------:R-:W-:Y:S01]  /*0800*/  @P0 IMAD.MOV.U32 R10, RZ, RZ, RZ ;  /* 0x000000ffff0a0224 */ /* 0x000fe200078e00ff */
[----:B------:R-:W-:Y:S06]  /*0810*/  @P0 BRA `(.L_x_275) ;  /* 0x0000000000700947 */ /* 0x000fec0003800000 */
[----:B------:R-:W-:-:S13]  /*0820*/  ISETP.GE.U32.AND P0, PT, R12, 0x1000001, PT ;  /* 0x010000010c00780c */ /* 0x000fda0003f06070 */
[----:B------:R-:W-:Y:S05]  /*0830*/  @!P0 BRA `(.L_x_276) ;  /* 0x0000000000388947 */ /* 0x000fea0003800000 */
[----:B------:R-:W-:Y:S02]  /*0840*/  VIADD R11, R9, 0xc0200000 ;  /* 0xc0200000090b7836 */ /* 0x000fe40000000000 */
[----:B------:R-:W-:Y:S02]  /*0850*/  IMAD.MOV.U32 R10, RZ, RZ, R8 ;  /* 0x000000ffff0a7224 */ /* 0x000fe400078e0008 */
[----:B------:R-:W0:Y:S01]  /*0860*/  MUFU.RCP64H R13, R11 ;  /* 0x0000000b000d7308 */ /* 0x000e220000001800 */
[----:B------:R-:W-:-:S06]  /*0870*/  IMAD.MOV.U32 R12, RZ, RZ, R5 ;  /* 0x000000ffff0c7224 */ /* 0x000fcc00078e0005 */
[----:B0-----:R-:W-:-:S08]  /*0880*/  DFMA R14, -R10, R12, 1 ;  /* 0x3ff000000a0e742b */ /* 0x001fd0000000010c */
[----:B------:R-:W-:-:S08]  /*0890*/  DFMA R14, R14, R14, R14 ;  /* 0x0000000e0e0e722b */ /* 0x000fd0000000000e */
[----:B------:R-:W-:-:S08]  /*08a0*/  DFMA R14, R12, R14, R12 ;  /* 0x0000000e0c0e722b */ /* 0x000fd0000000000c */
[----:B------:R-:W-:-:S08]  /*08b0*/  DFMA R12, -R10, R14, 1 ;  /* 0x3ff000000a0c742b */ /* 0x000fd0000000010e */
[----:B------:R-:W-:-:S08]  /*08c0*/  DFMA R12, R14, R12, R14 ;  /* 0x0000000c0e0c722b */ /* 0x000fd0000000000e */
[----:B------:R-:W-:-:S08]  /*08d0*/  DMUL R12, R12, 2.2250738585072013831e-308 ;  /* 0x001000000c0c7828 */ /* 0x000fd00000000000 */
[----:B------:R-:W-:-:S08]  /*08e0*/  DFMA R8, -R8, R12, 1 ;  /* 0x3ff000000808742b */ /* 0x000fd0000000010c */
[----:B------:R-:W-:-:S08]  /*08f0*/  DFMA R8, R8, R8, R8 ;  /* 0x000000080808722b */ /* 0x000fd00000000008 */
[----:B------:R-:W-:Y:S01]  /*0900*/  DFMA R10, R12, R8, R12 ;  /* 0x000000080c0a722b */ /* 0x000fe2000000000c */
[----:B------:R-:W-:Y:S10]  /*0910*/  BRA `(.L_x_275) ;  /* 0x0000000000307947 */ /* 0x000ff40003800000 */
.L_x_276:
[----:B------:R-:W-:Y:S01]  /*0920*/  DMUL R8, R8, 8.11296384146066816958e+31 ;  /* 0x4690000008087828 */ /* 0x000fe20000000000 */
[----:B------:R-:W-:-:S05]  /*0930*/  IMAD.MOV.U32 R10, RZ, RZ, R5 ;  /* 0x000000ffff0a7224 */ /* 0x000fca00078e0005 */
[----:B------:R-:W0:Y:S02]  /*0940*/  MUFU.RCP64H R11, R9 ;  /* 0x00000009000b7308 */ /* 0x000e240000001800 */
[----:B0-----:R-:W-:-:S08]  /*0950*/  DFMA R12, -R8, R10, 1 ;  /* 0x3ff00000080c742b */ /* 0x001fd0000000010a */
[----:B------:R-:W-:-:S08]  /*0960*/  DFMA R12, R12, R12, R12 ;  /* 0x0000000c0c0c722b */ /* 0x000fd0000000000c */
[----:B------:R-:W-:-:S08]  /*0970*/  DFMA R12, R10, R12, R10 ;  /* 0x0000000c0a0c722b */ /* 0x000fd0000000000a */
[----:B------:R-:W-:-:S08]  /*0980*/  DFMA R10, -R8, R12, 1 ;  /* 0x3ff00000080a742b */ /* 0x000fd0000000010c */
[----:B------:R-:W-:-:S08]  /*0990*/  DFMA R10, R12, R10, R12 ;  /* 0x0000000a0c0a722b */ /* 0x000fd0000000000c */
[----:B------:R-:W-:Y:S01]  /*09a0*/  DMUL R10, R10, 8.11296384146066816958e+31 ;  /* 0x469000000a0a7828 */ /* 0x000fe20000000000 */
[----:B------:R-:W-:Y:S10]  /*09b0*/  BRA `(.L_x_275) ;  /* 0x0000000000087947 */ /* 0x000ff40003800000 */
.L_x_274:
[----:B------:R-:W-:Y:S01]  /*09c0*/  LOP3.LUT R11, R9, 0x80000, RZ, 0xfc, !PT ;  /* 0x00080000090b7812 */ /* 0x000fe200078efcff */
[----:B------:R-:W-:-:S07]  /*09d0*/  IMAD.MOV.U32 R10, RZ, RZ, R8 ;  /* 0x000000ffff0a7224 */ /* 0x000fce00078e0008 */
.L_x_275:
[----:B------:R-:W-:Y:S05]  /*09e0*/  BSYNC.RECONVERGENT B1 ;  /* 0x0000000000017941 */ /* 0x000fea0003800200 */
.L_x_273:
[----:B------:R-:W-:Y:S02]  /*09f0*/  IMAD.MOV.U32 R7, RZ, RZ, 0x0 ;  /* 0x00000000ff077424 */ /* 0x000fe400078e00ff */
[----:B------:R-:W-:Y:S02]  /*0a00*/  IMAD.MOV.U32 R8, RZ, RZ, R10 ;  /* 0x000000ffff087224 */ /* 0x000fe400078e000a */
[----:B------:R-:W-:Y:S01]  /*0a10*/  IMAD.MOV.U32 R9, RZ, RZ, R11 ;  /* 0x000000ffff097224 */ /* 0x000fe200078e000b */
[----:B------:R-:W-:Y:S06]  /*0a20*/  RET.REL.NODEC R6 `(swish_backward_double) ;  /* 0xfffffff406747950 */ /* 0x000fec0003c3ffff */
.L_x_277:
        /* <DEDUP_REMOVED lines=13> */
.L_x_473:


//--------------------- .text.relu_backward_double --------------------------
	.section	.text.relu_backward_double,"ax",@progbits
	.align	128
        .global         relu_backward_double
        .type           relu_backward_double,@function
        .size           relu_backward_double,(.L_x_515 - relu_backward_double)
        .other          relu_backward_double,@"STO_CUDA_ENTRY STV_DEFAULT"
relu_backward_double:
.text.relu_backward_double:
        /* <DEDUP_REMOVED lines=28> */
[----:B-1----:R-:W2:Y:S02]  /*01c0*/  LDG.E.64 R2, desc[UR4][R2.64] ;  /* 0x0000000402027981 */ /* 0x002ea4000c1e1b00 */
[----:B--2---:R-:W-:-:S14]  /*01d0*/  DSETP.GT.AND P0, PT, R2, RZ, PT ;  /* 0x000000ff0200722a */ /* 0x004fdc0003f04000 */
[----:B------:R-:W0:Y:S02]  /*01e0*/  @!P0 LDC.64 R4, c[0x0][0x398] ;  /* 0x0000e600ff048b82 */ /* 0x000e240000000a00 */
[----:B0-----:R-:W-:-:S05]  /*01f0*/  @!P0 IADD3 R4, P1, PT, R7, R4, RZ ;  /* 0x0000000407048210 */ /* 0x001fca0007f3e0ff */
[----:B------:R-:W-:-:S05]  /*0200*/  @!P0 IMAD.X R5, R0, 0x1, R5, P1 ;  /* 0x0000000100058824 */ /* 0x000fca00008e0605 */
[----:B------:R0:W-:Y:S01]  /*0210*/  @!P0 STG.E.64 desc[UR4][R4.64], RZ ;  /* 0x000000ff04008986 */ /* 0x0001e2000c101b04 */
[----:B------:R-:W-:Y:S05]  /*0220*/  @!P0 EXIT ;  /* 0x000000000000894d */ /* 0x000fea0003800000 */
[----:B------:R-:W1:Y:S02]  /*0230*/  LDCU.128 UR8, c[0x0][0x390] ;  /* 0x00007200ff0877ac */ /* 0x000e640008000c00 */
[----:B-1----:R-:W-:-:S04]  /*0240*/  IADD3 R2, P0, PT, R7, UR8, RZ ;  /* 0x0000000807027c10 */ /* 0x002fc8000ff1e0ff */
[----:B------:R-:W-:-:S06]  /*0250*/  IADD3.X R3, PT, PT, R0, UR9, RZ, P0, !PT ;  /* 0x0000000900037c10 */ /* 0x000fcc00087fe4ff */
[----:B------:R-:W2:Y:S01]  /*0260*/  LDG.E.64 R2, desc[UR4][R2.64] ;  /* 0x0000000402027981 */ /* 0x000ea2000c1e1b00 */
[----:B0-----:R-:W-:-:S04]  /*0270*/  IADD3 R4, P0, PT, R7, UR10, RZ ;  /* 0x0000000a07047c10 */ /* 0x001fc8000ff1e0ff */
[----:B------:R-:W-:-:S05]  /*0280*/  IADD3.X R5, PT, PT, R0, UR11, RZ, P0, !PT ;  /* 0x0000000b00057c10 */ /* 0x000fca00087fe4ff */
[----:B--2---:R-:W-:Y:S01]  /*0290*/  STG.E.64 desc[UR4][R4.64], R2 ;  /* 0x0000000204007986 */ /* 0x004fe2000c101b04 */
[----:B------:R-:W-:Y:S05]  /*02a0*/  EXIT ;  /* 0x000000000000794d */ /* 0x000fea0003800000 */
.L_x_278:
        /* <DEDUP_REMOVED lines=13> */
.L_x_515:


//--------------------- .text.sigmoid_backward_double --------------------------
	.section	.text.sigmoid_backward_double,"ax",@progbits
	.align	128
        .global         sigmoid_backward_double
        .type           sigmoid_backward_double,@function
        .size           sigmoid_backward_double,(.L_x_516 - sigmoid_backward_double)
        .other          sigmoid_backward_double,@"STO_CUDA_ENTRY STV_DEFAULT"
sigmoid_backward_double:
.text.sigmoid_backward_double:
        /* <DEDUP_REMOVED lines=21> */
[----:B------:R-:W-:Y:S01]  /*0150*/  IADD3 R0, P1, PT, R0, R3, RZ ;  /* 0x0000000300007210 */ /* 0x000fe20007f3e0ff */
[----:B------:R-:W2:Y:S01]  /*0160*/  LDCU.128 UR12, c[0x0][0x390] ;  /* 0x00007200ff0c77ac */ /* 0x000ea20008000c00 */
[----:B------:R-:W-:-:S03]  /*0170*/  SEL R3, R5, RZ, P0 ;  /* 0x000000ff05037207 */ /* 0x000fc60000000000 */
[----:B------:R-:W-:Y:S02]  /*0180*/  IMAD.SHL.U32 R8, R0, 0x8, RZ ;  /* 0x0000000800087824 */ /* 0x000fe400078e00ff */
[----:B------:R-:W-:-:S03]  /*0190*/  IMAD.X R3, RZ, RZ, R3, P1 ;  /* 0x000000ffff037224 */ /* 0x000fc600008e0603 */
[----:B0-----:R-:W-:Y:S02]  /*01a0*/  IADD3 R2, P0, PT, R8, UR6, RZ ;  /* 0x0000000608027c10 */ /* 0x001fe4000ff1e0ff */
[----:B------:R-:W-:-:S04]  /*01b0*/  SHF.L.U64.HI R0, R0, 0x3, R3 ;  /* 0x0000000300007819 */ /* 0x000fc80000010203 */
[----:B------:R-:W-:-:S06]  /*01c0*/  IADD3.X R3, PT, PT, R0, UR7, RZ, P0, !PT ;  /* 0x0000000700037c10 */ /* 0x000fcc00087fe4ff */
[----:B-1----:R-:W3:Y:S01]  /*01d0*/  LDG.E.64 R2, desc[UR4][R2.64] ;  /* 0x0000000402027981 */ /* 0x002ee2000c1e1b00 */
[----:B--2---:R-:W-:-:S04]  /*01e0*/  IADD3 R6, P0, PT, R8, UR12, RZ ;  /* 0x0000000c08067c10 */ /* 0x004fc8000ff1e0ff */
[----:B------:R-:W-:-:S06]  /*01f0*/  IADD3.X R7, PT, PT, R0, UR13, RZ, P0, !PT ;  /* 0x0000000d00077c10 */ /* 0x000fcc00087fe4ff */
[----:B------:R-:W2:Y:S01]  /*0200*/  LDG.E.64 R6, desc[UR4][R6.64] ;  /* 0x0000000406067981 */ /* 0x000ea2000c1e1b00 */
[----:B------:R-:W-:-:S04]  /*0210*/  IADD3 R8, P0, PT, R8, UR14, RZ ;  /* 0x0000000e08087c10 */ /* 0x000fc8000ff1e0ff */
[----:B------:R-:W-:Y:S01]  /*0220*/  IADD3.X R9, PT, PT, R0, UR15, RZ, P0, !PT ;  /* 0x0000000f00097c10 */ /* 0x000fe200087fe4ff */
[----:B---3--:R-:W-:-:S08]  /*0230*/  DADD R4, -R2, 1 ;  /* 0x3ff0000002047429 */ /* 0x008fd00000000100 */
[----:B------:R-:W-:-:S08]  /*0240*/  DMUL R4, R2, R4 ;  /* 0x0000000402047228 */ /* 0x000fd00000000000 */
[----:B--2---:R-:W-:-:S07]  /*0250*/  DMUL R4, R4, R6 ;  /* 0x0000000604047228 */ /* 0x004fce0000000000 */
[----:B------:R-:W-:Y:S01]  /*0260*/  STG.E.64 desc[UR4][R8.64], R4 ;  /* 0x0000000408007986 */ /* 0x000fe2000c101b04 */
[----:B------:R-:W-:Y:S05]  /*0270*/  EXIT ;  /* 0x000000000000794d */ /* 0x000fea0003800000 */
.L_x_279:
        /* <DEDUP_REMOVED lines=16> */
.L_x_516:


//--------------------- .text.softmax_forward_double --------------------------
	.section	.text.softmax_forward_double,"ax",@progbits
	.align	128
        .global         softmax_forward_double
        .type           softmax_forward_double,@function
        .size           softmax_forward_double,(.L_x_474 - softmax_forward_double)
        .other          softmax_forward_double,@"STO_CUDA_ENTRY STV_DEFAULT"
softmax_forward_double:
.text.softmax_forward_double:
        /* <DEDUP_REMOVED lines=10> */
[----:B------:R-:W0:Y:S01]  /*00a0*/  LDC.64 R12, c[0x0][0x390] ;  /* 0x0000e400ff0c7b82 */ /* 0x000e220000000a00 */
[----:B------:R-:W-:Y:S01]  /*00b0*/  IMAD.MOV.U32 R9, RZ, RZ, RZ ;  /* 0x000000ffff097224 */ /* 0x000fe200078e00ff */
[----:B------:R-:W-:Y:S01]  /*00c0*/  ISETP.GT.U32.AND P1, PT, R8, 0x1f, PT ;  /* 0x0000001f0800780c */ /* 0x000fe20003f24070 */
[----:B------:R-:W-:Y:S01]  /*00d0*/  IMAD R3, R3, UR4, RZ ;  /* 0x0000000403037c24 */ /* 0x000fe2000f8e02ff */
[----:B------:R-:W1:Y:S01]  /*00e0*/  LDCU UR6, c[0x0][0x360] ;  /* 0x00006c00ff0677ac */ /* 0x000e620008000800 */
[----:B------:R-:W-:Y:S01]  /*00f0*/  IMAD.WIDE.U32 R4, R2, UR4, R8 ;  /* 0x0000000402047c25 */ /* 0x000fe2000f8e0008 */
[----:B------:R-:W-:Y:S01]  /*0100*/  BSSY.RECONVERGENT B0, `(.L_x_280) ;  /* 0x0000026000007945 */ /* 0x000fe20003800200 */
[----:B------:R-:W-:Y:S01]  /*0110*/  CS2R R6, SRZ ;  /* 0x0000000000067805 */ /* 0x000fe2000001ff00 */
[----:B------:R-:W2:Y:S01]  /*0120*/  S2UR UR5, SR_CgaCtaId ;  /* 0x00000000000579c3 */ /* 0x000ea20000008800 */
[----:B------:R-:W3:Y:S01]  /*0130*/  LDCU.64 UR8, c[0x0][0x358] ;  /* 0x00006b00ff0877ac */ /* 0x000ee20008000a00 */
[----:B------:R-:W4:Y:S05]  /*0140*/  LDCU.64 UR10, c[0x0][0x380] ;  /* 0x00007000ff0a77ac */ /* 0x000f2a0008000a00 */
[----:B------:R-:W-:-:S02]  /*0150*/  @!P1 IMAD.MOV.U32 R10, RZ, RZ, 0x0 ;  /* 0x00000000ff0a9424 */ /* 0x000fc400078e00ff */
[----:B------:R-:W-:Y:S02]  /*0160*/  @!P1 IMAD.MOV.U32 R11, RZ, RZ, 0x7ff80000 ;  /* 0x7ff80000ff0b9424 */ /* 0x000fe400078e00ff */
[----:B0-----:R-:W-:Y:S01]  /*0170*/  IMAD.WIDE.U32 R12, R2, UR4, R12 ;  /* 0x00000004020c7c25 */ /* 0x001fe2000f8e000c */
[----:B------:R-:W-:-:S03]  /*0180*/  UMOV UR4, 0x400 ;  /* 0x0000040000047882 */ /* 0x000fc60000000000 */
[----:B------:R-:W-:Y:S01]  /*0190*/  IMAD.IADD R2, R3, 0x1, R5 ;  /* 0x0000000103027824 */ /* 0x000fe200078e0205 */
[----:B------:R-:W-:Y:S01]  /*01a0*/  ISETP.GE.U32.AND P0, PT, R4, R12, PT ;  /* 0x0000000c0400720c */ /* 0x000fe20003f06070 */
[----:B------:R-:W-:Y:S01]  /*01b0*/  IMAD.IADD R3, R13, 0x1, R3 ;  /* 0x000000010d037824 */ /* 0x000fe200078e0203 */
[----:B--2---:R-:W-:-:S04]  /*01c0*/  ULEA UR4, UR5, UR4, 0x18 ;  /* 0x0000000405047291 */ /* 0x004fc8000f8ec0ff */
[----:B------:R-:W-:Y:S02]  /*01d0*/  ISETP.GE.U32.AND.EX P0, PT, R2, R3, PT, P0 ;  /* 0x000000030200720c */ /* 0x000fe40003f06100 */
[----:B------:R-:W-:-:S05]  /*01e0*/  LEA R0, R8, UR4, 0x3 ;  /* 0x0000000408007c11 */ /* 0x000fca000f8e18ff */
[----:B------:R0:W-:Y:S04]  /*01f0*/  @!P1 STS.64 [R0], R10 ;  /* 0x0000000a00009388 */ /* 0x0001e80000000a00 */
[----:B------:R0:W-:Y:S01]  /*0200*/  @!P1 STS.64 [R0+0x100], RZ ;  /* 0x000100ff00009388 */ /* 0x0001e20000000a00 */
[----:B------:R-:W-:Y:S06]  /*0210*/  BAR.SYNC.DEFER_BLOCKING 0x0 ;  /* 0x0000000000007b1d */ /* 0x000fec0000010000 */
[----:B-1-34-:R-:W-:Y:S05]  /*0220*/  @P0 BRA `(.L_x_281) ;  /* 0x00000000004c0947 */ /* 0x01afea0003800000 */
[----:B------:R-:W-:Y:S01]  /*0230*/  IMAD.MOV.U32 R5, RZ, RZ, R4 ;  /* 0x000000ffff057224 */ /* 0x000fe200078e0004 */
[----:B------:R-:W-:Y:S01]  /*0240*/  CS2R R6, SRZ ;  /* 0x0000000000067805 */ /* 0x000fe2000001ff00 */
[----:B------:R-:W-:-:S07]  /*0250*/  IMAD.MOV.U32 R14, RZ, RZ, R2 ;  /* 0x000000ffff0e7224 */ /* 0x000fce00078e0002 */
.L_x_282:
[----:B0-----:R-:W-:-:S04]  /*0260*/  LEA R10, P0, R5, UR10, 0x3 ;  /* 0x0000000a050a7c11 */ /* 0x001fc8000f8018ff */
[----:B------:R-:W-:-:S06]  /*0270*/  LEA.HI.X R11, R5, UR11, R14, 0x3, P0 ;  /* 0x0000000b050b7c11 */ /* 0x000fcc00080f1c0e */
[----:B------:R-:W2:Y:S01]  /*0280*/  LDG.E.64 R10, desc[UR8][R10.64] ;  /* 0x000000080a0a7981 */ /* 0x000ea2000c1e1b00 */
[----:B------:R-:W-:Y:S01]  /*0290*/  IADD3 R5, P0, PT, R5, UR6, RZ ;  /* 0x0000000605057c10 */ /* 0x000fe2000ff1e0ff */
[----:B------:R-:W-:Y:S01]  /*02a0*/  IMAD.MOV.U32 R17, RZ, RZ, R7 ;  /* 0x000000ffff117224 */ /* 0x000fe200078e0007 */
[----:B------:R-:W-:-:S03]  /*02b0*/  MOV R15, R6 ;  /* 0x00000006000f7202 */ /* 0x000fc60000000f00 */
[----:B------:R-:W-:Y:S01]  /*02c0*/  IMAD.X R14, RZ, RZ, R14, P0 ;  /* 0x000000ffff0e7224 */ /* 0x000fe200000e060e */
[----:B------:R-:W-:-:S04]  /*02d0*/  ISETP.GE.U32.AND P0, PT, R5, R12, PT ;  /* 0x0000000c0500720c */ /* 0x000fc80003f06070 */
[----:B------:R-:W-:Y:S01]  /*02e0*/  ISETP.GE.U32.AND.EX P0, PT, R14, R3, PT, P0 ;  /* 0x000000030e00720c */ /* 0x000fe20003f06100 */
[----:B--2---:R-:W-:Y:S01]  /*02f0*/  DSETP.MAX.AND P2, P3, R10, R6, PT ;  /* 0x000000060a00722a */ /* 0x004fe20003b4f000 */
[----:B------:R-:W-:-:S05]  /*0300*/  IMAD.MOV.U32 R6, RZ, RZ, R11 ;  /* 0x000000ffff067224 */ /* 0x000fca00078e000b */
[----:B------:R-:W-:Y:S01]  /*0310*/  FSEL R7, R6, R17, P2 ;  /* 0x0000001106077208 */ /* 0x000fe20001000000 */
[----:B------:R-:W-:-:S05]  /*0320*/  IMAD.MOV.U32 R6, RZ, RZ, R10 ;  /* 0x000000ffff067224 */ /* 0x000fca00078e000a */
[----:B------:R-:W-:Y:S02]  /*0330*/  SEL R6, R6, R15, P2 ;  /* 0x0000000f06067207 */ /* 0x000fe40001000000 */
[----:B------:R-:W-:Y:S01]  /*0340*/  @P3 LOP3.LUT R7, R17, 0x80000, RZ, 0xfc, !PT ;  /* 0x0008000011073812 */ /* 0x000fe200078efcff */
[----:B------:R-:W-:Y:S06]  /*0350*/  @!P0 BRA `(.L_x_282) ;  /* 0xfffffffc00c08947 */ /* 0x000fec000383ffff */
.L_x_281:
[----:B------:R-:W-:Y:S05]  /*0360*/  BSYNC.RECONVERGENT B0 ;  /* 0x0000000000007941 */ /* 0x000fea0003800200 */
.L_x_280:
[----:B0-----:R-:W0:Y:S01]  /*0370*/  SHFL.DOWN PT, R11, R7, 0x10, 0x1f ;  /* 0x0a001f00070b7f89 */ /* 0x001e2200000e0000 */
[----:B------:R-:W-:Y:S01]  /*0380*/  IMAD.MOV.U32 R14, RZ, RZ, R7 ;  /* 0x000000ffff0e7224 */ /* 0x000fe200078e0007 */
[----:B------:R-:W1:Y:S02]  /*0390*/  LDCU.64 UR12, c[0x0][0x380] ;  /* 0x00007000ff0c77ac */ /* 0x000e640008000a00 */
[----:B------:R-:W2:Y:S01]  /*03a0*/  SHFL.DOWN PT, R10, R6, 0x10, 0x1f ;  /* 0x0a001f00060a7f89 */ /* 0x000ea200000e0000 */
[----:B0-----:R-:W-:Y:S01]  /*03b0*/  IMAD.MOV.U32 R5, RZ, RZ, R11 ;  /* 0x000000ffff057224 */ /* 0x001fe200078e000b */
[----:B--2---:R-:W-:-:S06]  /*03c0*/  DSETP.MAX.AND P0, P2, R10, R6, PT ;  /* 0x000000060a00722a */ /* 0x004fcc0003a0f000 */
[----:B------:R-:W-:Y:S01]  /*03d0*/  FSEL R15, R5, R14, P0 ;  /* 0x0000000e050f7208 */ /* 0x000fe20000000000 */
[----:B------:R-:W-:-:S05]  /*03e0*/  IMAD.MOV.U32 R5, RZ, RZ, R6 ;  /* 0x000000ffff057224 */ /* 0x000fca00078e0006 */
[----:B------:R-:W-:Y:S02]  /*03f0*/  SEL R10, R10, R5, P0 ;  /* 0x000000050a0a7207 */ /* 0x000fe40000000000 */
[----:B------:R-:W-:-:S03]  /*0400*/  @P2 LOP3.LUT R15, R14, 0x80000, RZ, 0xfc, !PT ;  /* 0x000800000e0f2812 */ /* 0x000fc600078efcff */
[----:B------:R-:W-:Y:S01]  /*0410*/  SHFL.DOWN PT, R14, R10, 0x8, 0x1f ;  /* 0x09001f000a0e7f89 */ /* 0x000fe200000e0000 */
[----:B------:R-:W-:Y:S02]  /*0420*/  IMAD.MOV.U32 R6, RZ, RZ, R10 ;  /* 0x000000ffff067224 */ /* 0x000fe400078e000a */
[----:B------:R-:W-:-:S04]  /*0430*/  IMAD.MOV.U32 R11, RZ, RZ, R15 ;  /* 0x000000ffff0b7224 */ /* 0x000fc800078e000f */
[----:B------:R-:W-:Y:S01]  /*0440*/  IMAD.MOV.U32 R5, RZ, RZ, R11 ;  /* 0x000000ffff057224 */ /* 0x000fe200078e000b */
[----:B------:R-:W0:Y:S02]  /*0450*/  SHFL.DOWN PT, R15, R11, 0x8, 0x1f ;  /* 0x09001f000b0f7f89 */ /* 0x000e2400000e0000 */
[----:B0-----:R-:W-:Y:S01]  /*0460*/  DSETP.MAX.AND P0, P2, R10, R14, PT ;  /* 0x0000000e0a00722a */ /* 0x001fe20003a0f000 */
[----:B------:R-:W-:-:S05]  /*0470*/  MOV R16, R15 ;  /* 0x0000000f00107202 */ /* 0x000fca0000000f00 */
[----:B------:R-:W-:Y:S02]  /*0480*/  FSEL R7, R5, R16, P0 ;  /* 0x0000001005077208 */ /* 0x000fe40000000000 */
[----:B------:R-:W-:-:S05]  /*0490*/  SEL R6, R6, R14, P0 ;  /* 0x0000000e06067207 */ /* 0x000fca0000000000 */
[----:B------:R-:W-:Y:S01]  /*04a0*/  SHFL.DOWN PT, R14, R6, 0x4, 0x1f ;  /* 0x08801f00060e7f89 */ /* 0x000fe200000e0000 */
[----:B------:R-:W-:-:S05]  /*04b0*/  @P2 LOP3.LUT R7, R16, 0x80000, RZ, 0xfc, !PT ;  /* 0x0008000010072812 */ /* 0x000fca00078efcff */
[----:B------:R-:W0:Y:S01]  /*04c0*/  SHFL.DOWN PT, R15, R7, 0x4, 0x1f ;  /* 0x08801f00070f7f89 */ /* 0x000e2200000e0000 */
[----:B------:R-:W-:Y:S01]  /*04d0*/  IMAD.MOV.U32 R5, RZ, RZ, R7 ;  /* 0x000000ffff057224 */ /* 0x000fe200078e0007 */
[----:B0-----:R-:W-:Y:S01]  /*04e0*/  DSETP.MAX.AND P0, P2, R6, R14, PT ;  /* 0x0000000e0600722a */ /* 0x001fe20003a0f000 */
[----:B------:R-:W-:Y:S01]  /*04f0*/  IMAD.MOV.U32 R16, RZ, RZ, R15 ;  /* 0x000000ffff107224 */ /* 0x000fe200078e000f */
[----:B------:R-:W-:-:S04]  /*0500*/  LEA.HI R7, R8, UR4, RZ, 0x1e ;  /* 0x0000000408077c11 */ /* 0x000fc8000f8ff0ff */
[----:B------:R-:W-:Y:S02]  /*0510*/  FSEL R11, R5, R16, P0 ;  /* 0x00000010050b7208 */ /* 0x000fe40000000000 */
[----:B------:R-:W-:-:S05]  /*0520*/  SEL R10, R6, R14, P0 ;  /* 0x0000000e060a7207 */ /* 0x000fca0000000000 */
[----:B------:R-:W-:Y:S01]  /*0530*/  SHFL.DOWN PT, R14, R10, 0x2, 0x1f ;  /* 0x08401f000a0e7f89 */ /* 0x000fe200000e0000 */
[----:B------:R-:W-:-:S05]  /*0540*/  @P2 LOP3.LUT R11, R16, 0x80000, RZ, 0xfc, !PT ;  /* 0x00080000100b2812 */ /* 0x000fca00078efcff */
[----:B------:R-:W0:Y:S01]  /*0550*/  SHFL.DOWN PT, R15, R11, 0x2, 0x1f ;  /* 0x08401f000b0f7f89 */ /* 0x000e2200000e0000 */
[----:B------:R-:W-:Y:S01]  /*0560*/  IMAD.MOV.U32 R5, RZ, RZ, R11 ;  /* 0x000000ffff057224 */ /* 0x000fe200078e000b */
[----:B0-----:R-:W-:Y:S01]  /*0570*/  DSETP.MAX.AND P0, P2, R10, R14, PT ;  /* 0x0000000e0a00722a */ /* 0x001fe20003a0f000 */
[----:B------:R-:W-:-:S05]  /*0580*/  IMAD.MOV.U32 R6, RZ, RZ, R15 ;  /* 0x000000ffff067224 */ /* 0x000fca00078e000f */
[----:B------:R-:W-:Y:S02]  /*0590*/  FSEL R5, R5, R6, P0 ;  /* 0x0000000605057208 */ /* 0x000fe40000000000 */
[----:B------:R-:W-:-:S04]  /*05a0*/  SEL R14, R10, R14, P0 ;  /* 0x0000000e0a0e7207 */ /* 0x000fc80000000000 */
[----:B------:R-:W-:Y:S01]  /*05b0*/  MOV R10, R14 ;  /* 0x0000000e000a7202 */ /* 0x000fe20000000f00 */
[----:B------:R-:W-:Y:S01]  /*05c0*/  SHFL.DOWN PT, R16, R14, 0x1, 0x1f ;  /* 0x08201f000e107f89 */ /* 0x000fe200000e0000 */
[----:B------:R-:W-:Y:S02]  /*05d0*/  @P2 LOP3.LUT R5, R6, 0x80000, RZ, 0xfc, !PT ;  /* 0x0008000006052812 */ /* 0x000fe400078efcff */
[----:B------:R-:W-:-:S03]  /*05e0*/  LOP3.LUT R6, R8, 0x1f, RZ, 0xc0, !PT ;  /* 0x0000001f08067812 */ /* 0x000fc600078ec0ff */
[----:B------:R-:W-:Y:S01]  /*05f0*/  IMAD.MOV.U32 R15, RZ, RZ, R5 ;  /* 0x000000ffff0f7224 */ /* 0x000fe200078e0005 */
[----:B------:R-:W-:-:S03]  /*0600*/  ISETP.NE.U32.AND P0, PT, R6, RZ, PT ;  /* 0x000000ff0600720c */ /* 0x000fc60003f05070 */
[----:B------:R-:W-:Y:S01]  /*0610*/  IMAD.MOV.U32 R5, RZ, RZ, R15 ;  /* 0x000000ffff057224 */ /* 0x000fe200078e000f */
[----:B------:R-:W0:Y:S01]  /*0620*/  SHFL.DOWN PT, R17, R15, 0x1, 0x1f ;  /* 0x08201f000f117f89 */ /* 0x000e2200000e0000 */
[----:B------:R-:W-:Y:S01]  /*0630*/  ISETP.NE.AND.EX P0, PT, RZ, RZ, PT, P0 ;  /* 0x000000ffff00720c */ /* 0x000fe20003f05300 */
[----:B0-----:R-:W-:Y:S01]  /*0640*/  DSETP.MAX.AND P2, P3, R14, R16, PT ;  /* 0x000000100e00722a */ /* 0x001fe20003b4f000 */
[----:B------:R-:W-:-:S05]  /*0650*/  IMAD.MOV.U32 R18, RZ, RZ, R17 ;  /* 0x000000ffff127224 */ /* 0x000fca00078e0011 */
[----:B------:R-:W-:Y:S02]  /*0660*/  FSEL R11, R5, R18, P2 ;  /* 0x00000012050b7208 */ /* 0x000fe40001000000 */
[----:B------:R-:W-:Y:S02]  /*0670*/  SEL R10, R10, R16, P2 ;  /* 0x000000100a0a7207 */ /* 0x000fe40001000000 */
[----:B------:R-:W-:-:S04]  /*0680*/  PLOP3.LUT P2, PT, PT, PT, PT, 0x8, 0x80 ;  /* 0x000000000080781c */ /* 0x000fc80003f4e170 */
[----:B------:R-:W-:-:S05]  /*0690*/  @P3 LOP3.LUT R11, R18, 0x80000, RZ, 0xfc, !PT ;  /* 0x00080000120b3812 */ /* 0x000fca00078efcff */
[----:B------:R0:W-:Y:S01]  /*06a0*/  @!P0 STS.64 [R7], R10 ;  /* 0x0000000a07008388 */ /* 0x0001e20000000a00 */
[----:B------:R-:W-:Y:S06]  /*06b0*/  BAR.SYNC.DEFER_BLOCKING 0x0 ;  /* 0x0000000000007b1d */ /* 0x000fec0000010000 */
[----:B-1----:R-:W-:Y:S05]  /*06c0*/  @P1 BRA `(.L_x_283) ;  /* 0x0000000000f41947 */ /* 0x002fea0003800000 */
[----:B0-----:R0:W1:Y:S01]  /*06d0*/  LDS.64 R10, [R0] ;  /* 0x00000000000a7984 */ /* 0x0010620000000a00 */
[----:B------:R-:W-:-:S03]  /*06e0*/  UMOV UR5, 0xffffffff ;  /* 0xffffffff00057882 */ /* 0x000fc60000000000 */
[----:B------:R-:W-:Y:S05]  /*06f0*/  BRA.DIV UR5, `(.L_x_284) ;  /* 0x0000001205907947 */ /* 0x000fea000b800000 */
[----:B-1----:R-:W1:Y:S01]  /*0700*/  SHFL.DOWN PT, R18, R11, 0x10, 0x1f ;  /* 0x0a001f000b127f89 */ /* 0x002e6200000e0000 */
[----:B------:R-:W-:-:S03]  /*0710*/  IMAD.MOV.U32 R5, RZ, RZ, R11 ;  /* 0x000000ffff057224 */ /* 0x000fc600078e000b */
[----:B------:R-:W2:Y:S01]  /*0720*/  SHFL.DOWN PT, R17, R10, 0x10, 0x1f ;  /* 0x0a001f000a117f89 */ /* 0x000ea200000e0000 */
[----:B-1----:R-:W-:Y:S02]  /*0730*/  IMAD.MOV.U32 R15, RZ, RZ, R18 ;  /* 0x000000ffff0f7224 */ /* 0x002fe400078e0012 */
[----:B--2---:R-:W-:Y:S02]  /*0740*/  IMAD.MOV.U32 R14, RZ, RZ, R17 ;  /* 0x000000ffff0e7224 */ /* 0x004fe400078e0011 */
[----:B------:R-:W-:-:S04]  /*0750*/  IMAD.MOV.U32 R16, RZ, RZ, R15 ;  /* 0x000000ffff107224 */ /* 0x000fc800078e000f */
[----:B------:R-:W-:-:S06]  /*0760*/  DSETP.MAX.AND P0, P1, R10, R14, PT ;  /* 0x0000000e0a00722a */ /* 0x000fcc000390f000 */
[----:B------:R-:W-:Y:S02]  /*0770*/  FSEL R5, R5, R16, P0 ;  /* 0x0000001005057208 */ /* 0x000fe40000000000 */
[----:B------:R-:W-:-:S05]  /*0780*/  SEL R10, R10, R14, P0 ;  /* 0x0000000e0a0a7207 */ /* 0x000fca0000000000 */
[----:B------:R-:W1:Y:S01]  /*0790*/  SHFL.DOWN PT, R17, R10, 0x8, 0x1f ;  /* 0x09001f000a117f89 */ /* 0x000e6200000e0000 */
[----:B------:R-:W-:-:S05]  /*07a0*/  @P1 LOP3.LUT R5, R16, 0x80000, RZ, 0xfc, !PT ;  /* 0x0008000010051812 */ /* 0x000fca00078efcff */
[----:B------:R-:W-:-:S04]  /*07b0*/  IMAD.MOV.U32 R11, RZ, RZ, R5 ;  /* 0x000000ffff0b7224 */ /* 0x000fc800078e0005 */
[----:B------:R-:W-:Y:S01]  /*07c0*/  IMAD.MOV.U32 R5, RZ, RZ, R11 ;  /* 0x000000ffff057224 */ /* 0x000fe200078e000b */
[----:B------:R-:W2:Y:S01]  /*07d0*/  SHFL.DOWN PT, R18, R11, 0x8, 0x1f ;  /* 0x09001f000b127f89 */ /* 0x000ea200000e0000 */
[----:B-1----:R-:W-:Y:S02]  /*07e0*/  IMAD.MOV.U32 R14, RZ, RZ, R17 ;  /* 0x000000ffff0e7224 */ /* 0x002fe400078e0011 */
[----:B--2---:R-:W-:-:S05]  /*07f0*/  IMAD.MOV.U32 R15, RZ, RZ, R18 ;  /* 0x000000ffff0f7224 */ /* 0x004fca00078e0012 */
[----:B------:R-:W-:Y:S01]  /*0800*/  MOV R16, R15 ;  /* 0x0000000f00107202 */ /* 0x000fe20000000f00 */
        /* <DEDUP_REMOVED lines=9> */
[----:B--2---:R-:W-:-:S04]  /*08a0*/  IMAD.MOV.U32 R15, RZ, RZ, R18 ;  /* 0x000000ffff0f7224 */ /* 0x004fc800078e0012 */
[----:B------:R-:W-:Y:S02]  /*08b0*/  IMAD.MOV.U32 R16, RZ, RZ, R15 ;  /* 0x000000ffff107224 */ /* 0x000fe400078e000f */
[----:B------:R-:W-:-:S06]  /*08c0*/  DSETP.MAX.AND P0, P1, R10, R14, PT ;  /* 0x0000000e0a00722a */ /* 0x000fcc000390f000 */
[----:B------:R-:W-:Y:S02]  /*08d0*/  FSEL R5, R5, R16, P0 ;  /* 0x0000001005057208 */ /* 0x000fe40000000000 */
[----:B------:R-:W-:-:S05]  /*08e0*/  SEL R10, R10, R14, P0 ;  /* 0x0000000e0a0a7207 */ /* 0x000fca0000000000 */
[----:B------:R-:W1:Y:S01]  /*08f0*/  SHFL.DOWN PT, R17, R10, 0x2, 0x1f ;  /* 0x08401f000a117f89 */ /* 0x000e6200000e0000 */
[----:B------:R-:W-:-:S05]  /*0900*/  @P1 LOP3.LUT R5, R16, 0x80000, RZ, 0xfc, !PT ;  /* 0x0008000010051812 */ /* 0x000fca00078efcff */
[----:B------:R-:W-:-:S05]  /*0910*/  IMAD.MOV.U32 R11, RZ, RZ, R5 ;  /* 0x000000ffff0b7224 */ /* 0x000fca00078e0005 */
[----:B------:R-:W2:Y:S01]  /*0920*/  SHFL.DOWN PT, R18, R11, 0x2, 0x1f ;  /* 0x08401f000b127f89 */ /* 0x000ea200000e0000 */
[----:B------:R-:W-:Y:S01]  /*0930*/  MOV R5, R11 ;  /* 0x0000000b00057202 */ /* 0x000fe20000000f00 */
[----:B-1----:R-:W-:Y:S02]  /*0940*/  IMAD.MOV.U32 R14, RZ, RZ, R17 ;  /* 0x000000ffff0e7224 */ /* 0x002fe400078e0011 */
[----:B--2---:R-:W-:-:S04]  /*0950*/  IMAD.MOV.U32 R15, RZ, RZ, R18 ;  /* 0x000000ffff0f7224 */ /* 0x004fc800078e0012 */
[----:B------:R-:W-:Y:S02]  /*0960*/  IMAD.MOV.U32 R16, RZ, RZ, R15 ;  /* 0x000000ffff107224 */ /* 0x000fe400078e000f */
[----:B------:R-:W-:-:S06]  /*0970*/  DSETP.MAX.AND P0, P1, R10, R14, PT ;  /* 0x0000000e0a00722a */ /* 0x000fcc000390f000 */
[----:B------:R-:W-:Y:S02]  /*0980*/  FSEL R5, R5, R16, P0 ;  /* 0x0000001005057208 */ /* 0x000fe40000000000 */
[----:B------:R-:W-:-:S05]  /*0990*/  SEL R10, R10, R14, P0 ;  /* 0x0000000e0a0a7207 */ /* 0x000fca0000000000 */
[----:B------:R1:W2:Y:S01]  /*09a0*/  SHFL.DOWN PT, R17, R10, 0x1, 0x1f ;  /* 0x08201f000a117f89 */ /* 0x0002a200000e0000 */
[----:B------:R-:W-:-:S05]  /*09b0*/  @P1 LOP3.LUT R5, R16, 0x80000, RZ, 0xfc, !PT ;  /* 0x0008000010051812 */ /* 0x000fca00078efcff */
[----:B------:R-:W-:-:S05]  /*09c0*/  IMAD.MOV.U32 R11, RZ, RZ, R5 ;  /* 0x000000ffff0b7224 */ /* 0x000fca00078e0005 */
[----:B------:R1:W3:Y:S02]  /*09d0*/  SHFL.DOWN PT, R18, R11, 0x1, 0x1f ;  /* 0x08201f000b127f89 */ /* 0x0002e400000e0000 */
.L_x_307:
[----:B--2---:R-:W-:Y:S01]  /*09e0*/  IMAD.MOV.U32 R14, RZ, RZ, R17 ;  /* 0x000000ffff0e7224 */ /* 0x004fe200078e0011 */
[----:B------:R-:W-:Y:S01]  /*09f0*/  ISETP.NE.AND P0, PT, R8, RZ, PT ;  /* 0x000000ff0800720c */ /* 0x000fe20003f05270 */
[----:B---3--:R-:W-:Y:S02]  /*0a00*/  IMAD.MOV.U32 R15, RZ, RZ, R18 ;  /* 0x000000ffff0f7224 */ /* 0x008fe400078e0012 */
[----:B------:R-:W-:Y:S02]  /*0a10*/  IMAD.MOV.U32 R5, RZ, RZ, R11 ;  /* 0x000000ffff057224 */ /* 0x000fe400078e000b */
[----:B------:R-:W-:Y:S02]  /*0a20*/  IMAD.MOV.U32 R16, RZ, RZ, R15 ;  /* 0x000000ffff107224 */ /* 0x000fe400078e000f */
[----:B------:R-:W-:-:S06]  /*0a30*/  DSETP.MAX.AND P1, P3, R10, R14, PT ;  /* 0x0000000e0a00722a */ /* 0x000fcc0003b2f000 */
[----:B------:R-:W-:Y:S02]  /*0a40*/  FSEL R5, R5, R16, P1 ;  /* 0x0000001005057208 */ /* 0x000fe40000800000 */
[----:B-1----:R-:W-:Y:S02]  /*0a50*/  SEL R10, R10, R14, P1 ;  /* 0x0000000e0a0a7207 */ /* 0x002fe40000800000 */
[----:B------:R-:W-:-:S04]  /*0a60*/  @!P0 PLOP3.LUT P2, PT, PT, PT, PT, 0x80, 0x8 ;  /* 0x000000000008881c */ /* 0x000fc80003f4f070 */
[----:B------:R-:W-:-:S05]  /*0a70*/  @P3 LOP3.LUT R5, R16, 0x80000, RZ, 0xfc, !PT ;  /* 0x0008000010053812 */ /* 0x000fca00078efcff */
[----:B------:R-:W-:-:S05]  /*0a80*/  IMAD.MOV.U32 R11, RZ, RZ, R5 ;  /* 0x000000ffff0b7224 */ /* 0x000fca00078e0005 */
[----:B------:R1:W-:Y:S02]  /*0a90*/  @!P0 STS.64 [UR4], R10 ;  /* 0x0000000aff008988 */ /* 0x0003e40008000a04 */
.L_x_283:
[----:B------:R-:W-:Y:S01]  /*0aa0*/  ISETP.GE.U32.AND P0, PT, R4, R12, PT ;  /* 0x0000000c0400720c */ /* 0x000fe20003f06070 */
[----:B------:R-:W-:Y:S05]  /*0ab0*/  WARPSYNC.ALL ;  /* 0x0000000000007948 */ /* 0x000fea0003800000 */
[----:B------:R-:W-:Y:S01]  /*0ac0*/  BAR.SYNC.DEFER_BLOCKING 0x0 ;  /* 0x0000000000007b1d */ /* 0x000fe20000010000 */
[----:B------:R-:W-:Y:S02]  /*0ad0*/  ISETP.GE.U32.AND.EX P0, PT, R2, R3, PT, P0 ;  /* 0x000000030200720c */ /* 0x000fe40003f06100 */
[----:B------:R-:W-:-:S03]  /*0ae0*/  CS2R R14, SRZ ;  /* 0x00000000000e7805 */ /* 0x000fc6000001ff00 */
[----:B------:R-:W-:Y:S08]  /*0af0*/  BSSY.RECONVERGENT B0, `(.L_x_285) ;  /* 0x000004a000007945 */ /* 0x000ff00003800200 */
[----:B------:R-:W-:Y:S05]  /*0b00*/  @P0 BRA `(.L_x_286) ;  /* 0x0000000400200947 */ /* 0x000fea0003800000 */
[----:B------:R-:W-:Y:S01]  /*0b10*/  IMAD.MOV.U32 R5, RZ, RZ, R4 ;  /* 0x000000ffff057224 */ /* 0x000fe200078e0004 */
[----:B------:R-:W-:Y:S02]  /*0b20*/  MOV R24, R2 ;  /* 0x0000000200187202 */ /* 0x000fe40000000f00 */
[----:B------:R-:W-:-:S07]  /*0b30*/  CS2R R14, SRZ ;  /* 0x00000000000e7805 */ /* 0x000fce000001ff00 */
.L_x_289:
[----:B------:R-:W-:-:S04]  /*0b40*/  LEA R26, P0, R5, UR12, 0x3 ;  /* 0x0000000c051a7c11 */ /* 0x000fc8000f8018ff */
[----:B------:R-:W-:-:S05]  /*0b50*/  LEA.HI.X R27, R5, UR13, R24, 0x3, P0 ;  /* 0x0000000d051b7c11 */ /* 0x000fca00080f1c18 */
[----:B------:R-:W2:Y:S01]  /*0b60*/  LDG.E.64 R20, desc[UR8][R26.64] ;  /* 0x000000081a147981 */ /* 0x000ea2000c1e1b00 */
[----:B------:R-:W-:Y:S01]  /*0b70*/  IMAD.MOV.U32 R16, RZ, RZ, 0x652b82fe ;  /* 0x652b82feff107424 */ /* 0x000fe200078e00ff */
[----:B------:R-:W-:Y:S01]  /*0b80*/  UMOV UR10, 0xfefa39ef ;  /* 0xfefa39ef000a7882 */ /* 0x000fe20000000000 */
[----:B------:R-:W-:Y:S01]  /*0b90*/  IMAD.MOV.U32 R17, RZ, RZ, 0x3ff71547 ;  /* 0x3ff71547ff117424 */ /* 0x000fe200078e00ff */
[----:B------:R-:W-:Y:S01]  /*0ba0*/  UMOV UR11, 0x3fe62e42 ;  /* 0x3fe62e42000b7882 */ /* 0x000fe20000000000 */
[----:B------:R-:W-:Y:S01]  /*0bb0*/  IADD3 R5, P0, PT, R5, UR6, RZ ;  /* 0x0000000605057c10 */ /* 0x000fe2000ff1e0ff */
[----:B------:R-:W-:Y:S04]  /*0bc0*/  BSSY.RECONVERGENT B1, `(.L_x_287) ;  /* 0x000003a000017945 */ /* 0x000fe80003800200 */
[----:B------:R-:W-:Y:S01]  /*0bd0*/  IMAD.X R24, RZ, RZ, R24, P0 ;  /* 0x000000ffff187224 */ /* 0x000fe200000e0618 */
[----:B------:R-:W-:-:S04]  /*0be0*/  ISETP.GE.U32.AND P0, PT, R5, R12, PT ;  /* 0x0000000c0500720c */ /* 0x000fc80003f06070 */
[----:B------:R-:W-:Y:S01]  /*0bf0*/  ISETP.GE.U32.AND.EX P0, PT, R24, R3, PT, P0 ;  /* 0x000000031800720c */ /* 0x000fe20003f06100 */
[----:B--2---:R-:W-:-:S08]  /*0c00*/  DADD R20, R20, -R10 ;  /* 0x0000000014147229 */ /* 0x004fd0000000080a */
[----:B------:R-:W-:Y:S02]  /*0c10*/  DFMA R16, R20, R16, 6.75539944105574400000e+15 ;  /* 0x433800001410742b */ /* 0x000fe40000000010 */
[----:B------:R-:W-:-:S06]  /*0c20*/  FSETP.GEU.AND P1, PT, |R21|, 4.1917929649353027344, PT ;  /* 0x4086232b1500780b */ /* 0x000fcc0003f2e200 */
[----:B------:R-:W-:-:S08]  /*0c30*/  DADD R18, R16, -6.75539944105574400000e+15 ;  /* 0xc338000010127429 */ /* 0x000fd00000000000 */
[----:B------:R-:W-:Y:S01]  /*0c40*/  DFMA R22, R18, -UR10, R20 ;  /* 0x8000000a12167c2b */ /* 0x000fe20008000014 */
        /* <DEDUP_REMOVED lines=38> */
[C---:B------:R-:W-:Y:S02]  /*0eb0*/  DADD R22, R20.reuse, +INF ;  /* 0x7ff0000014167429 */ /* 0x040fe40000000000 */
[----:B------:R-:W-:-:S08]  /*0ec0*/  DSETP.GEU.AND P1, PT, R20, RZ, PT ;  /* 0x000000ff1400722a */ /* 0x000fd00003f2e000 */
[----:B------:R-:W-:Y:S02]  /*0ed0*/  FSEL R22, R22, RZ, P1 ;  /* 0x000000ff16167208 */ /* 0x000fe40000800000 */
[----:B------:R-:W-:Y:S02]  /*0ee0*/  @!P3 LEA.HI R17, R16, R16, RZ, 0x1 ;  /* 0x000000101011b211 */ /* 0x000fe400078f08ff */
[----:B------:R-:W-:Y:S02]  /*0ef0*/  FSEL R23, R23, RZ, P1 ;  /* 0x000000ff17177208 */ /* 0x000fe40000800000 */
[----:B------:R-:W-:-:S04]  /*0f00*/  @!P3 SHF.R.S32.HI R17, RZ, 0x1, R17 ;  /* 0x00000001ff11b819 */ /* 0x000fc80000011411 */
[----:B------:R-:W-:Y:S01]  /*0f10*/  @!P3 LEA R19, R17, R19, 0x14 ;  /* 0x000000131113b211 */ /* 0x000fe200078ea0ff */
[----:B------:R-:W-:-:S05]  /*0f20*/  @!P3 IMAD.IADD R16, R16, 0x1, -R17 ;  /* 0x000000011010b824 */ /* 0x000fca00078e0a11 */
[----:B------:R-:W-:Y:S01]  /*0f30*/  @!P3 LEA R17, R16, 0x3ff00000, 0x14 ;  /* 0x3ff000001011b811 */ /* 0x000fe200078ea0ff */
[----:B------:R-:W-:-:S06]  /*0f40*/  @!P3 IMAD.MOV.U32 R16, RZ, RZ, RZ ;  /* 0x000000ffff10b224 */ /* 0x000fcc00078e00ff */
[----:B------:R-:W-:-:S11]  /*0f50*/  @!P3 DMUL R22, R18, R16 ;  /* 0x000000101216b228 */ /* 0x000fd60000000000 */
.L_x_288:
[----:B------:R-:W-:Y:S05]  /*0f60*/  BSYNC.RECONVERGENT B1 ;  /* 0x0000000000017941 */ /* 0x000fea0003800200 */
.L_x_287:
[----:B------:R-:W-:Y:S01]  /*0f70*/  DADD R14, R22, R14 ;  /* 0x00000000160e7229 */ /* 0x000fe2000000000e */
[----:B------:R-:W-:Y:S10]  /*0f80*/  @!P0 BRA `(.L_x_289) ;  /* 0xfffffff800ec8947 */ /* 0x000ff4000383ffff */
.L_x_286:
[----:B------:R-:W-:Y:S05]  /*0f90*/  BSYNC.RECONVERGENT B0 ;  /* 0x0000000000007941 */ /* 0x000fea0003800200 */
.L_x_285:
[----:B------:R-:W-:Y:S01]  /*0fa0*/  SHFL.DOWN PT, R17, R15, 0x10, 0x1f ;  /* 0x0a001f000f117f89 */ /* 0x000fe200000e0000 */
[----:B------:R-:W-:-:S03]  /*0fb0*/  ISETP.NE.U32.AND P0, PT, R6, RZ, PT ;  /* 0x000000ff0600720c */ /* 0x000fc60003f05070 */
[----:B------:R-:W2:Y:S01]  /*0fc0*/  SHFL.DOWN PT, R16, R14, 0x10, 0x1f ;  /* 0x0a001f000e107f89 */ /* 0x000ea200000e0000 */
[----:B------:R-:W-:Y:S01]  /*0fd0*/  ISETP.NE.AND.EX P0, PT, RZ, RZ, PT, P0 ;  /* 0x000000ffff00720c */ /* 0x000fe20003f05300 */
[----:B--2---:R-:W-:-:S07]  /*0fe0*/  DADD R16, R16, R14 ;  /* 0x0000000010107229 */ /* 0x004fce000000000e */
[----:B------:R-:W-:Y:S04]  /*0ff0*/  SHFL.DOWN PT, R19, R17, 0x8, 0x1f ;  /* 0x09001f0011137f89 */ /* 0x000fe800000e0000 */
[----:B------:R-:W2:Y:S02]  /*1000*/  SHFL.DOWN PT, R18, R16, 0x8, 0x1f ;  /* 0x09001f0010127f89 */ /* 0x000ea400000e0000 */
        /* <DEDUP_REMOVED lines=10> */
[----:B------:R2:W-:Y:S01]  /*10b0*/  @!P0 STS.64 [R7+0x100], R14 ;  /* 0x0001000e07008388 */ /* 0x0005e20000000a00 */
[----:B------:R-:W-:Y:S01]  /*10c0*/  BAR.SYNC.DEFER_BLOCKING 0x0 ;  /* 0x0000000000007b1d */ /* 0x000fe20000010000 */
[----:B------:R-:W-:-:S13]  /*10d0*/  ISETP.GT.U32.AND P0, PT, R8, 0x1f, PT ;  /* 0x0000001f0800780c */ /* 0x000fda0003f04070 */
[----:B--2---:R-:W-:Y:S05]  /*10e0*/  @P0 BRA `(.L_x_290) ;  /* 0x0000000000500947 */ /* 0x004fea0003800000 */
[----:B0-----:R0:W2:Y:S01]  /*10f0*/  LDS.64 R6, [R0+0x100] ;  /* 0x0001000000067984 */ /* 0x0010a20000000a00 */
[----:B------:R-:W-:-:S03]  /*1100*/  UMOV UR4, 0xffffffff ;  /* 0xffffffff00047882 */ /* 0x000fc60000000000 */
[----:B------:R-:W-:Y:S05]  /*1110*/  BRA.DIV UR4, `(.L_x_291) ;  /* 0x0000000e048c7947 */ /* 0x000fea000b800000 */
[----:B--2---:R-:W-:Y:S04]  /*1120*/  SHFL.DOWN PT, R9, R7, 0x10, 0x1f ;  /* 0x0a001f0007097f89 */ /* 0x004fe800000e0000 */
        /* <DEDUP_REMOVED lines=11> */
[----:B0-----:R0:W2:Y:S04]  /*11e0*/  SHFL.DOWN PT, R0, R7, 0x1, 0x1f ;  /* 0x08201f0007007f89 */ /* 0x0010a800000e0000 */
[----:B------:R0:W3:Y:S02]  /*11f0*/  SHFL.DOWN PT, R17, R6, 0x1, 0x1f ;  /* 0x08201f0006117f89 */ /* 0x0000e400000e0000 */
.L_x_318:
[----:B---3--:R-:W-:Y:S02]  /*1200*/  IMAD.MOV.U32 R14, RZ, RZ, R17 ;  /* 0x000000ffff0e7224 */ /* 0x008fe400078e0011 */
[----:B--2---:R-:W-:-:S06]  /*1210*/  IMAD.MOV.U32 R15, RZ, RZ, R0 ;  /* 0x000000ffff0f7224 */ /* 0x004fcc00078e0000 */
[----:B------:R-:W-:-:S11]  /*1220*/  DADD R14, R6, R14 ;  /* 0x00000000060e7229 */ /* 0x000fd6000000000e */
.L_x_290:
[----:B------:R-:W2:Y:S01]  /*1230*/  @P2 S2R R5, SR_CgaCtaId ;  /* 0x0000000000052919 */ /* 0x000ea20000008800 */
[----:B0-----:R-:W-:Y:S01]  /*1240*/  @P2 MOV R0, 0x400 ;  /* 0x0000040000002802 */ /* 0x001fe20000000f00 */
[----:B------:R-:W-:Y:S05]  /*1250*/  WARPSYNC.ALL ;  /* 0x0000000000007948 */ /* 0x000fea0003800000 */
[----:B------:R-:W-:-:S04]  /*1260*/  ISETP.GE.U32.AND P0, PT, R4, R12, PT ;  /* 0x0000000c0400720c */ /* 0x000fc80003f06070 */
[----:B------:R-:W-:Y:S02]  /*1270*/  ISETP.GE.U32.AND.EX P0, PT, R2, R3, PT, P0 ;  /* 0x000000030200720c */ /* 0x000fe40003f06100 */
[----:B--2---:R-:W-:-:S05]  /*1280*/  @P2 LEA R5, R5, R0, 0x18 ;  /* 0x0000000005052211 */ /* 0x004fca00078ec0ff */
[----:B------:R0:W-:Y:S01]  /*1290*/  @P2 STS.64 [R5+0x100], R14 ;  /* 0x0001000e05002388 */ /* 0x0001e20000000a00 */
[----:B------:R-:W-:Y:S06]  /*12a0*/  BAR.SYNC.DEFER_BLOCKING 0x0 ;  /* 0x0000000000007b1d */ /* 0x000fec0000010000 */
[----:B------:R-:W-:Y:S05]  /*12b0*/  @P0 EXIT ;  /* 0x000000000000094d */ /* 0x000fea0003800000 */
[----:B------:R-:W2:Y:S01]  /*12c0*/  S2UR UR5, SR_CgaCtaId ;  /* 0x00000000000579c3 */ /* 0x000ea20000008800 */
[----:B------:R-:W-:Y:S01]  /*12d0*/  UMOV UR4, 0x400 ;  /* 0x0000040000047882 */ /* 0x000fe20000000000 */
[----:B------:R-:W3:Y:S01]  /*12e0*/  LDCU.64 UR10, c[0x0][0x380] ;  /* 0x00007000ff0a77ac */ /* 0x000ee20008000a00 */
[----:B--2---:R-:W-:-:S09]  /*12f0*/  ULEA UR4, UR5, UR4, 0x18 ;  /* 0x0000000405047291 */ /* 0x004fd2000f8ec0ff */
[----:B------:R-:W2:Y:S02]  /*1300*/  LDS.64 R22, [UR4+0x100] ;  /* 0x00010004ff167984 */ /* 0x000ea40008000a00 */
[----:B---3--:R-:W4:Y:S02]  /*1310*/  LDCU.64 UR4, c[0x0][0x388] ;  /* 0x00007100ff0477ac */ /* 0x008f240008000a00 */
.L_x_296:
[C---:B0-----:R-:W-:Y:S01]  /*1320*/  IMAD.SHL.U32 R5, R4.reuse, 0x8, RZ ;  /* 0x0000000804057824 */ /* 0x041fe200078e00ff */
[----:B------:R-:W-:-:S04]  /*1330*/  SHF.L.U64.HI R24, R4, 0x3, R2 ;  /* 0x0000000304187819 */ /* 0x000fc80000010202 */
[----:B------:R-:W-:-:S04]  /*1340*/  IADD3 R18, P0, PT, R5, UR10, RZ ;  /* 0x0000000a05127c10 */ /* 0x000fc8000ff1e0ff */
[----:B------:R-:W-:-:S05]  /*1350*/  IADD3.X R19, PT, PT, R24, UR11, RZ, P0, !PT ;  /* 0x0000000b18137c10 */ /* 0x000fca00087fe4ff */
[----:B------:R-:W3:Y:S01]  /*1360*/  LDG.E.64 R6, desc[UR8][R18.64] ;  /* 0x0000000812067981 */ /* 0x000ee2000c1e1b00 */
[----:B------:R-:W-:Y:S01]  /*1370*/  IMAD.MOV.U32 R8, RZ, RZ, 0x652b82fe ;  /* 0x652b82feff087424 */ /* 0x000fe200078e00ff */
[----:B------:R-:W-:Y:S01]  /*1380*/  UMOV UR12, 0xfefa39ef ;  /* 0xfefa39ef000c7882 */ /* 0x000fe20000000000 */
[----:B------:R-:W-:Y:S01]  /*1390*/  IMAD.MOV.U32 R9, RZ, RZ, 0x3ff71547 ;  /* 0x3ff71547ff097424 */ /* 0x000fe200078e00ff */
[----:B------:R-:W-:Y:S01]  /*13a0*/  UMOV UR13, 0x3fe62e42 ;  /* 0x3fe62e42000d7882 */ /* 0x000fe20000000000 */
[----:B------:R-:W-:Y:S01]  /*13b0*/  BSSY.RECONVERGENT B0, `(.L_x_292) ;  /* 0x000003e000007945 */ /* 0x000fe20003800200 */
[----:B---3--:R-:W-:-:S08]  /*13c0*/  DADD R6, R6, -R10 ;  /* 0x0000000006067229 */ /* 0x008fd0000000080a */
        /* <DEDUP_REMOVED lines=28> */
[----:B--2---:R-:W0:Y:S01]  /*1590*/  MUFU.RCP64H R17, R23 ;  /* 0x0000001700117308 */ /* 0x004e220000001800 */
[----:B------:R-:W-:Y:S01]  /*15a0*/  UMOV UR13, 0x3fa55555 ;  /* 0x3fa55555000d7882 */ /* 0x000fe20000000000 */
[----:B------:R-:W-:-:S04]  /*15b0*/  MOV R16, 0x1 ;  /* 0x0000000100107802 */ /* 0x000fc80000000f00 */
[----:B------:R-:W-:Y:S01]  /*15c0*/  DFMA R18, R14, R18, UR12 ;  /* 0x0000000c0e127e2b */ /* 0x000fe20008000012 */
[----:B------:R-:W-:Y:S01]  /*15d0*/  UMOV UR12, 0x55555511 ;  /* 0x55555511000c7882 */ /* 0x000fe20000000000 */
[----:B------:R-:W-:-:S06]  /*15e0*/  UMOV UR13, 0x3fc55555 ;  /* 0x3fc55555000d7882 */ /* 0x000fcc0000000000 */
[----:B------:R-:W-:Y:S01]  /*15f0*/  DFMA R20, R14, R18, UR12 ;  /* 0x0000000c0e147e2b */ /* 0x000fe20008000012 */
[----:B------:R-:W-:Y:S01]  /*1600*/  UMOV UR12, 0xb ;  /* 0x0000000b000c7882 */ /* 0x000fe20000000000 */
[----:B------:R-:W-:Y:S01]  /*1610*/  UMOV UR13, 0x3fe00000 ;  /* 0x3fe00000000d7882 */ /* 0x000fe20000000000 */
[----:B0-----:R-:W-:-:S05]  /*1620*/  DFMA R18, -R22, R16, 1 ;  /* 0x3ff000001612742b */ /* 0x001fca0000000110 */
[----:B------:R-:W-:-:S03]  /*1630*/  DFMA R20, R14, R20, UR12 ;  /* 0x0000000c0e147e2b */ /* 0x000fc60008000014 */
[----:B------:R-:W-:-:S05]  /*1640*/  DFMA R18, R18, R18, R18 ;  /* 0x000000121212722b */ /* 0x000fca0000000012 */
[----:B------:R-:W-:-:S03]  /*1650*/  DFMA R20, R14, R20, 1 ;  /* 0x3ff000000e14742b */ /* 0x000fc60000000014 */
[----:B------:R-:W-:-:S05]  /*1660*/  DFMA R16, R16, R18, R16 ;  /* 0x000000121010722b */ /* 0x000fca0000000010 */
[----:B------:R-:W-:-:S03]  /*1670*/  DFMA R20, R14, R20, 1 ;  /* 0x3ff000000e14742b */ /* 0x000fc60000000014 */
[----:B------:R-:W-:-:S08]  /*1680*/  DFMA R14, -R22, R16, 1 ;  /* 0x3ff00000160e742b */ /* 0x000fd00000000110 */
[----:B------:R-:W-:Y:S01]  /*1690*/  DFMA R16, R16, R14, R16 ;  /* 0x0000000e1010722b */ /* 0x000fe20000000010 */
[----:B------:R-:W-:Y:S02]  /*16a0*/  IMAD R15, R8, 0x100000, R21 ;  /* 0x00100000080f7824 */ /* 0x000fe400078e0215 */
[----:B------:R-:W-:Y:S01]  /*16b0*/  IMAD.MOV.U32 R14, RZ, RZ, R20 ;  /* 0x000000ffff0e7224 */ /* 0x000fe200078e0014 */
[----:B------:R-:W-:Y:S07]  /*16c0*/  @!P0 BRA `(.L_x_293) ;  /* 0x0000000000308947 */ /* 0x000fee0003800000 */
[----:B------:R-:W-:Y:S01]  /*16d0*/  FSETP.GEU.AND P1, PT, |R7|, 4.2275390625, PT ;  /* 0x408748000700780b */ /* 0x000fe20003f2e200 */
[C---:B------:R-:W-:Y:S02]  /*16e0*/  DADD R14, R6.reuse, +INF ;  /* 0x7ff00000060e7429 */ /* 0x040fe40000000000 */
[----:B------:R-:W-:-:S08]  /*16f0*/  DSETP.GEU.AND P0, PT, R6, RZ, PT ;  /* 0x000000ff0600722a */ /* 0x000fd00003f0e000 */
[----:B------:R-:W-:Y:S02]  /*1700*/  FSEL R14, R14, RZ, P0 ;  /* 0x000000ff0e0e7208 */ /* 0x000fe40000000000 */
[----:B------:R-:W-:Y:S02]  /*1710*/  @!P1 LEA.HI R0, R8, R8, RZ, 0x1 ;  /* 0x0000000808009211 */ /* 0x000fe400078f08ff */
[----:B------:R-:W-:Y:S02]  /*1720*/  FSEL R15, R15, RZ, P0 ;  /* 0x000000ff0f0f7208 */ /* 0x000fe40000000000 */
[----:B------:R-:W-:-:S05]  /*1730*/  @!P1 SHF.R.S32.HI R7, RZ, 0x1, R0 ;  /* 0x00000001ff079819 */ /* 0x000fca0000011400 */
[----:B------:R-:W-:Y:S02]  /*1740*/  @!P1 IMAD.IADD R6, R8, 0x1, -R7 ;  /* 0x0000000108069824 */ /* 0x000fe400078e0a07 */
[----:B------:R-:W-:-:S03]  /*1750*/  @!P1 IMAD R21, R7, 0x100000, R21 ;  /* 0x0010000007159824 */ /* 0x000fc600078e0215 */
[----:B------:R-:W-:Y:S01]  /*1760*/  @!P1 LEA R7, R6, 0x3ff00000, 0x14 ;  /* 0x3ff0000006079811 */ /* 0x000fe200078ea0ff */
[----:B------:R-:W-:-:S06]  /*1770*/  @!P1 IMAD.MOV.U32 R6, RZ, RZ, RZ ;  /* 0x000000ffff069224 */ /* 0x000fcc00078e00ff */
[----:B------:R-:W-:-:S11]  /*1780*/  @!P1 DMUL R14, R20, R6 ;  /* 0x00000006140e9228 */ /* 0x000fd60000000000 */
.L_x_293:
[----:B----4-:R-:W-:Y:S05]  /*1790*/  BSYNC.RECONVERGENT B0 ;  /* 0x0000000000007941 */ /* 0x010fea0003800200 */
.L_x_292:
[----:B------:R-:W-:Y:S01]  /*17a0*/  IMAD.MOV.U32 R8, RZ, RZ, R14 ;  /* 0x000000ffff087224 */ /* 0x000fe200078e000e */
[----:B------:R-:W-:Y:S01]  /*17b0*/  FSETP.GEU.AND P1, PT, |R15|, 6.5827683646048100446e-37, PT ;  /* 0x036000000f00780b */ /* 0x000fe20003f2e200 */
[----:B------:R-:W-:Y:S01]  /*17c0*/  IMAD.MOV.U32 R9, RZ, RZ, R15 ;  /* 0x000000ffff097224 */ /* 0x000fe200078e000f */
[----:B------:R-:W-:Y:S05]  /*17d0*/  BSSY.RECONVERGENT B0, `(.L_x_294) ;  /* 0x000000d000007945 */ /* 0x000fea0003800200 */
[----:B------:R-:W-:-:S08]  /*17e0*/  DMUL R6, R16, R8 ;  /* 0x0000000810067228 */ /* 0x000fd00000000000 */
[----:B------:R-:W-:-:S08]  /*17f0*/  DFMA R8, -R22, R6, R8 ;  /* 0x000000061608722b */ /* 0x000fd00000000108 */
[----:B------:R-:W-:-:S10]  /*1800*/  DFMA R6, R16, R8, R6 ;  /* 0x000000081006722b */ /* 0x000fd40000000006 */
[----:B------:R-:W-:-:S05]  /*1810*/  FFMA R0, RZ, R23, R7 ;  /* 0x00000017ff007223 */ /* 0x000fca0000000007 */
[----:B------:R-:W-:-:S13]  /*1820*/  FSETP.GT.AND P0, PT, |R0|, 1.469367938527859385e-39, PT ;  /* 0x001000000000780b */ /* 0x000fda0003f04200 */
[----:B------:R-:W-:Y:S05]  /*1830*/  @P0 BRA P1, `(.L_x_295) ;  /* 0x0000000000180947 */ /* 0x000fea0000800000 */
[----:B------:R-:W-:Y:S01]  /*1840*/  IMAD.MOV.U32 R8, RZ, RZ, R14 ;  /* 0x000000ffff087224 */ /* 0x000fe200078e000e */
[----:B------:R-:W-:Y:S02]  /*1850*/  MOV R9, R15 ;  /* 0x0000000f00097202 */ /* 0x000fe40000000f00 */
[----:B------:R-:W-:-:S07]  /*1860*/  MOV R0, 0x1880 ;  /* 0x0000188000007802 */ /* 0x000fce0000000f00 */
[----:B-1----:R-:W-:Y:S05]  /*1870*/  CALL.REL.NOINC `($__internal_27_$__cuda_sm20_div_rn_f64_full) ;  /* 0x0000000800a87944 */ /* 0x002fea0003c00000 */
[----:B------:R-:W-:Y:S02]  /*1880*/  IMAD.MOV.U32 R6, RZ, RZ, R16 ;  /* 0x000000ffff067224 */ /* 0x000fe400078e0010 */
[----:B------:R-:W-:-:S07]  /*1890*/  IMAD.MOV.U32 R7, RZ, RZ, R17 ;  /* 0x000000ffff077224 */ /* 0x000fce00078e0011 */
.L_x_295:
[----:B------:R-:W-:Y:S05]  /*18a0*/  BSYNC.RECONVERGENT B0 ;  /* 0x0000000000007941 */ /* 0x000fea0003800200 */
.L_x_294:
[----:B------:R-:W-:-:S04]  /*18b0*/  IADD3 R8, P0, PT, R5, UR4, RZ ;  /* 0x0000000405087c10 */ /* 0x000fc8000ff1e0ff */
[----:B------:R-:W-:Y:S02]  /*18c0*/  IADD3.X R9, PT, PT, R24, UR5, RZ, P0, !PT ;  /* 0x0000000518097c10 */ /* 0x000fe400087fe4ff */
[----:B------:R-:W-:-:S03]  /*18d0*/  IADD3 R4, P0, PT, R4, UR6, RZ ;  /* 0x0000000604047c10 */ /* 0x000fc6000ff1e0ff */
[----:B------:R3:W-:Y:S02]  /*18e0*/  STG.E.64 desc[UR8][R8.64], R6 ;  /* 0x0000000608007986 */ /* 0x0007e4000c101b08 */
[----:B------:R-:W-:Y:S01]  /*18f0*/  IMAD.X R2, RZ, RZ, R2, P0 ;  /* 0x000000ffff027224 */ /* 0x000fe200000e0602 */
[----:B------:R-:W-:-:S04]  /*1900*/  ISETP.GE.U32.AND P0, PT, R4, R12, PT ;  /* 0x0000000c0400720c */ /* 0x000fc80003f06070 */
[----:B------:R-:W-:-:S13]  /*1910*/  ISETP.GE.U32.AND.EX P0, PT, R2, R3, PT, P0 ;  /* 0x000000030200720c */ /* 0x000fda0003f06100 */
[----:B---3--:R-:W-:Y:S05]  /*1920*/  @!P0 BRA `(.L_x_296) ;  /* 0xfffffff8007c8947 */ /* 0x008fea000383ffff */
[----:B------:R-:W-:Y:S05]  /*1930*/  EXIT ;  /* 0x000000000000794d */ /* 0x000fea0003800000 */
.L_x_284:
[----:B-1----:R-:W-:Y:S02]  /*1940*/  IMAD.MOV.U32 R16, RZ, RZ, R11 ;  /* 0x000000ffff107224 */ /* 0x002fe400078e000b */
[----:B------:R-:W-:Y:S02]  /*1950*/  IMAD.MOV.U32 R15, RZ, RZ, 0x10 ;  /* 0x00000010ff0f7424 */ /* 0x000fe400078e00ff */
[----:B------:R-:W-:Y:S02]  /*1960*/  IMAD.MOV.U32 R14, RZ, RZ, 0x1f ;  /* 0x0000001fff0e7424 */ /* 0x000fe400078e00ff */
[----:B------:R-:W-:-:S07]  /*1970*/  IMAD.MOV.U32 R5, RZ, RZ, -0x1 ;  /* 0xffffffffff057424 */ /* 0x000fce00078e00ff */
[----:B0-----:R-:W-:Y:S05]  /*1980*/  WARPSYNC.COLLECTIVE R5, `(.L_x_297) ;  /* 0x0000000005087348 */ /* 0x001fea0003c00000 */
[----:B------:R1:W2:Y:S02]  /*1990*/  SHFL.DOWN P0, R17, R16, R15, R14 ;  /* 0x0800000f10117389 */ /* 0x0002a4000000000e */
[----:B012---:R-:W-:Y:S05]  /*19a0*/  ENDCOLLECTIVE ;  /* 0x000000000000791b */ /* 0x007fea0003800000 */
.L_x_297:
[----:B------:R-:W-:Y:S01]  /*19b0*/  IMAD.MOV.U32 R16, RZ, RZ, R10 ;  /* 0x000000ffff107224 */ /* 0x000fe200078e000a */
[----:B------:R-:W-:-:S07]  /*19c0*/  MOV R18, R17 ;  /* 0x0000001100127202 */ /* 0x000fce0000000f00 */
[----:B------:R-:W-:Y:S05]  /*19d0*/  WARPSYNC.COLLECTIVE R5, `(.L_x_298) ;  /* 0x0000000005087348 */ /* 0x000fea0003c00000 */
[----:B------:R0:W1:Y:S02]  /*19e0*/  SHFL.DOWN P0, R17, R16, R15, R14 ;  /* 0x0800000f10117389 */ /* 0x000064000000000e */
[----:B01----:R-:W-:Y:S05]  /*19f0*/  ENDCOLLECTIVE ;  /* 0x000000000000791b */ /* 0x003fea0003800000 */
.L_x_298:
[----:B------:R-:W-:-:S04]  /*1a00*/  IMAD.MOV.U32 R15, RZ, RZ, R18 ;  /* 0x000000ffff0f7224 */ /* 0x000fc800078e0012 */
[----:B------:R-:W-:Y:S02]  /*1a10*/  IMAD.MOV.U32 R18, RZ, RZ, R15 ;  /* 0x000000ffff127224 */ /* 0x000fe400078e000f */
[----:B------:R-:W-:Y:S02]  /*1a20*/  IMAD.MOV.U32 R14, RZ, RZ, R17 ;  /* 0x000000ffff0e7224 */ /* 0x000fe400078e0011 */
[----:B------:R-:W-:-:S04]  /*1a30*/  IMAD.MOV.U32 R17, RZ, RZ, R11 ;  /* 0x000000ffff117224 */ /* 0x000fc800078e000b */
[----:B------:R-:W-:Y:S01]  /*1a40*/  DSETP.MAX.AND P1, P0, R10, R14, PT ;  /* 0x0000000e0a00722a */ /* 0x000fe2000382f000 */
[----:B------:R-:W-:Y:S02]  /*1a50*/  IMAD.MOV.U32 R11, RZ, RZ, R14 ;  /* 0x000000ffff0b7224 */ /* 0x000fe400078e000e */
[----:B------:R-:W-:-:S03]  /*1a60*/  IMAD.MOV.U32 R15, RZ, RZ, 0x8 ;  /* 0x00000008ff0f7424 */ /* 0x000fc600078e00ff */
[----:B------:R-:W-:Y:S01]  /*1a70*/  FSEL R17, R17, R18, P1 ;  /* 0x0000001211117208 */ /* 0x000fe20000800000 */
[----:B------:R-:W-:Y:S01]  /*1a80*/  IMAD.MOV.U32 R14, RZ, RZ, 0x1f ;  /* 0x0000001fff0e7424 */ /* 0x000fe200078e00ff */
[----:B------:R-:W-:-:S06]  /*1a90*/  SEL R10, R10, R11, P1 ;  /* 0x0000000b0a0a7207 */ /* 0x000fcc0000800000 */
[----:B------:R-:W-:-:S05]  /*1aa0*/  @P0 LOP3.LUT R17, R18, 0x80000, RZ, 0xfc, !PT ;  /* 0x0008000012110812 */ /* 0x000fca00078efcff */
[----:B------:R-:W-:-:S05]  /*1ab0*/  IMAD.MOV.U32 R11, RZ, RZ, R17 ;  /* 0x000000ffff0b7224 */ /* 0x000fca00078e0011 */
[----:B------:R-:W-:-:S07]  /*1ac0*/  MOV R16, R11 ;  /* 0x0000000b00107202 */ /* 0x000fce0000000f00 */
[----:B------:R-:W-:Y:S05]  /*1ad0*/  WARPSYNC.COLLECTIVE R5, `(.L_x_299) ;  /* 0x0000000005087348 */ /* 0x000fea0003c00000 */
[----:B------:R0:W1:Y:S02]  /*1ae0*/  SHFL.DOWN P0, R17, R16, R15, R14 ;  /* 0x0800000f10117389 */ /* 0x000064000000000e */
[----:B01----:R-:W-:Y:S05]  /*1af0*/  ENDCOLLECTIVE ;  /* 0x000000000000791b */ /* 0x003fea0003800000 */
.L_x_299:
[----:B------:R-:W-:Y:S02]  /*1b00*/  IMAD.MOV.U32 R16, RZ, RZ, R10 ;  /* 0x000000ffff107224 */ /* 0x000fe400078e000a */
[----:B------:R-:W-:-:S07]  /*1b10*/  IMAD.MOV.U32 R18, RZ, RZ, R17 ;  /* 0x000000ffff127224 */ /* 0x000fce00078e0011 */
[----:B------:R-:W-:Y:S05]  /*1b20*/  WARPSYNC.COLLECTIVE R5, `(.L_x_300) ;  /* 0x0000000005087348 */ /* 0x000fea0003c00000 */
[----:B------:R0:W1:Y:S02]  /*1b30*/  SHFL.DOWN P0, R17, R16, R15, R14 ;  /* 0x0800000f10117389 */ /* 0x000064000000000e */
[----:B01----:R-:W-:Y:S05]  /*1b40*/  ENDCOLLECTIVE ;  /* 0x000000000000791b */ /* 0x003fea0003800000 */
.L_x_300:
[----:B------:R-:W-:-:S05]  /*1b50*/  IMAD.MOV.U32 R15, RZ, RZ, R18 ;  /* 0x000000ffff0f7224 */ /* 0x000fca00078e0012 */
[----:B------:R-:W-:Y:S01]  /*1b60*/  MOV R18, R15 ;  /* 0x0000000f00127202 */ /* 0x000fe20000000f00 */
        /* <DEDUP_REMOVED lines=9> */
[----:B------:R-:W-:-:S04]  /*1c00*/  IMAD.MOV.U32 R11, RZ, RZ, R17 ;  /* 0x000000ffff0b7224 */ /* 0x000fc800078e0011 */
[----:B------:R-:W-:-:S07]  /*1c10*/  IMAD.MOV.U32 R16, RZ, RZ, R11 ;  /* 0x000000ffff107224 */ /* 0x000fce00078e000b */
[----:B------:R-:W-:Y:S05]  /*1c20*/  WARPSYNC.COLLECTIVE R5, `(.L_x_301) ;  /* 0x0000000005087348 */ /* 0x000fea0003c00000 */
[----:B------:R0:W1:Y:S02]  /*1c30*/  SHFL.DOWN P0, R17, R16, R15, R14 ;  /* 0x0800000f10117389 */ /* 0x000064000000000e */
[----:B01----:R-:W-:Y:S05]  /*1c40*/  ENDCOLLECTIVE ;  /* 0x000000000000791b */ /* 0x003fea0003800000 */
.L_x_301:
[----:B------:R-:W-:Y:S02]  /*1c50*/  IMAD.MOV.U32 R16, RZ, RZ, R10 ;  /* 0x000000ffff107224 */ /* 0x000fe400078e000a */
[----:B------:R-:W-:-:S07]  /*1c60*/  IMAD.MOV.U32 R18, RZ, RZ, R17 ;  /* 0x000000ffff127224 */ /* 0x000fce00078e0011 */
[----:B------:R-:W-:Y:S05]  /*1c70*/  WARPSYNC.COLLECTIVE R5, `(.L_x_302) ;  /* 0x0000000005087348 */ /* 0x000fea0003c00000 */
[----:B------:R0:W1:Y:S02]  /*1c80*/  SHFL.DOWN P0, R17, R16, R15, R14 ;  /* 0x0800000f10117389 */ /* 0x000064000000000e */
[----:B01----:R-:W-:Y:S05]  /*1c90*/  ENDCOLLECTIVE ;  /* 0x000000000000791b */ /* 0x003fea0003800000 */
.L_x_302:
[----:B------:R-:W-:-:S04]  /*1ca0*/  IMAD.MOV.U32 R15, RZ, RZ, R18 ;  /* 0x000000ffff0f7224 */ /* 0x000fc800078e0012 */
[----:B------:R-:W-:Y:S01]  /*1cb0*/  IMAD.MOV.U32 R18, RZ, RZ, R15 ;  /* 0x000000ffff127224 */ /* 0x000fe200078e000f */
[----:B------:R-:W-:Y:S01]  /*1cc0*/  MOV R14, R17 ;  /* 0x00000011000e7202 */ /* 0x000fe20000000f00 */
[----:B------:R-:W-:-:S05]  /*1cd0*/  IMAD.MOV.U32 R17, RZ, RZ, R11 ;  /* 0x000000ffff117224 */ /* 0x000fca00078e000b */
[----:B------:R-:W-:Y:S01]  /*1ce0*/  DSETP.MAX.AND P1, P0, R10, R14, PT ;  /* 0x0000000e0a00722a */ /* 0x000fe2000382f000 */
[----:B------:R-:W-:Y:S01]  /*1cf0*/  IMAD.MOV.U32 R11, RZ, RZ, R14 ;  /* 0x000000ffff0b7224 */ /* 0x000fe200078e000e */
[----:B------:R-:W-:Y:S01]  /*1d00*/  MOV R14, 0x1f ;  /* 0x0000001f000e7802 */ /* 0x000fe20000000f00 */
[----:B------:R-:W-:-:S03]  /*1d10*/  IMAD.MOV.U32 R15, RZ, RZ, 0x2 ;  /* 0x00000002ff0f7424 */ /* 0x000fc600078e00ff */
[----:B------:R-:W-:Y:S02]  /*1d20*/  FSEL R17, R17, R18, P1 ;  /* 0x0000001211117208 */ /* 0x000fe40000800000 */
[----:B------:R-:W-:-:S06]  /*1d30*/  SEL R10, R10, R11, P1 ;  /* 0x0000000b0a0a7207 */ /* 0x000fcc0000800000 */
[----:B------:R-:W-:-:S05]  /*1d40*/  @P0 LOP3.LUT R17, R18, 0x80000, RZ, 0xfc, !PT ;  /* 0x0008000012110812 */ /* 0x000fca00078efcff */
[----:B------:R-:W-:-:S04]  /*1d50*/  IMAD.MOV.U32 R11, RZ, RZ, R17 ;  /* 0x000000ffff0b7224 */ /* 0x000fc800078e0011 */
[----:B------:R-:W-:-:S07]  /*1d60*/  IMAD.MOV.U32 R16, RZ, RZ, R11 ;  /* 0x000000ffff107224 */ /* 0x000fce00078e000b */
[----:B------:R-:W-:Y:S05]  /*1d70*/  WARPSYNC.COLLECTIVE R5, `(.L_x_303) ;  /* 0x0000000005087348 */ /* 0x000fea0003c00000 */
[----:B------:R0:W1:Y:S02]  /*1d80*/  SHFL.DOWN P0, R17, R16, R15, R14 ;  /* 0x0800000f10117389 */ /* 0x000064000000000e */
[----:B01----:R-:W-:Y:S05]  /*1d90*/  ENDCOLLECTIVE ;  /* 0x000000000000791b */ /* 0x003fea0003800000 */
.L_x_303:
[----:B------:R-:W-:Y:S02]  /*1da0*/  IMAD.MOV.U32 R16, RZ, RZ, R10 ;  /* 0x000000ffff107224 */ /* 0x000fe400078e000a */
[----:B------:R-:W-:-:S07]  /*1db0*/  IMAD.MOV.U32 R18, RZ, RZ, R17 ;  /* 0x000000ffff127224 */ /* 0x000fce00078e0011 */
[----:B------:R-:W-:Y:S05]  /*1dc0*/  WARPSYNC.COLLECTIVE R5, `(.L_x_304) ;  /* 0x0000000005087348 */ /* 0x000fea0003c00000 */
[----:B------:R0:W1:Y:S02]  /*1dd0*/  SHFL.DOWN P0, R17, R16, R15, R14 ;  /* 0x0800000f10117389 */ /* 0x000064000000000e */
[----:B01----:R-:W-:Y:S05]  /*1de0*/  ENDCOLLECTIVE ;  /* 0x000000000000791b */ /* 0x003fea0003800000 */
.L_x_304:
        /* <DEDUP_REMOVED lines=10> */
[----:B------:R-:W-:-:S04]  /*1e90*/  @P0 LOP3.LUT R17, R18, 0x80000, RZ, 0xfc, !PT ;  /* 0x0008000012110812 */ /* 0x000fc800078efcff */
[----:B------:R-:W-:-:S05]  /*1ea0*/  MOV R11, R17 ;  /* 0x00000011000b7202 */ /* 0x000fca0000000f00 */
[----:B------:R-:W-:-:S07]  /*1eb0*/  IMAD.MOV.U32 R16, RZ, RZ, R11 ;  /* 0x000000ffff107224 */ /* 0x000fce00078e000b */
[----:B------:R-:W-:Y:S05]  /*1ec0*/  WARPSYNC.COLLECTIVE R5, `(.L_x_305) ;  /* 0x0000000005087348 */ /* 0x000fea0003c00000 */
[----:B------:R0:W1:Y:S02]  /*1ed0*/  SHFL.DOWN P0, R17, R16, R15, R14 ;  /* 0x0800000f10117389 */ /* 0x000064000000000e */
[----:B01----:R-:W-:Y:S05]  /*1ee0*/  ENDCOLLECTIVE ;  /* 0x000000000000791b */ /* 0x003fea0003800000 */
.L_x_305:
[----:B------:R-:W-:Y:S02]  /*1ef0*/  IMAD.MOV.U32 R16, RZ, RZ, R10 ;  /* 0x000000ffff107224 */ /* 0x000fe400078e000a */
[----:B------:R-:W-:-:S07]  /*1f00*/  IMAD.MOV.U32 R18, RZ, RZ, R17 ;  /* 0x000000ffff127224 */ /* 0x000fce00078e0011 */
[----:B------:R-:W-:Y:S05]  /*1f10*/  WARPSYNC.COLLECTIVE R5, `(.L_x_306) ;  /* 0x0000000005087348 */ /* 0x000fea0003c00000 */
[----:B------:R0:W1:Y:S02]  /*1f20*/  SHFL.DOWN P0, R17, R16, R15, R14 ;  /* 0x0800000f10117389 */ /* 0x000064000000000e */
[----:B01----:R-:W-:Y:S05]  /*1f30*/  ENDCOLLECTIVE ;  /* 0x000000000000791b */ /* 0x003fea0003800000 */
.L_x_306:
[----:B------:R-:W-:Y:S05]  /*1f40*/  BRA `(.L_x_307) ;  /* 0xffffffe800a47947 */ /* 0x000fea000383ffff */
.L_x_291:
[----:B------:R-:W-:Y:S02]  /*1f50*/  HFMA2 R14, -RZ, RZ, 0, 1.847743988037109375e-06 ;  /* 0x0000001fff0e7431 */ /* 0x000fe400000001ff */
[----:B--2---:R-:W-:Y:S02]  /*1f60*/  IMAD.MOV.U32 R16, RZ, RZ, R7 ;  /* 0x000000ffff107224 */ /* 0x004fe400078e0007 */
[----:B------:R-:W-:Y:S02]  /*1f70*/  IMAD.MOV.U32 R15, RZ, RZ, 0x10 ;  /* 0x00000010ff0f7424 */ /* 0x000fe400078e00ff */
[----:B------:R-:W-:-:S07]  /*1f80*/  IMAD.MOV.U32 R5, RZ, RZ, -0x1 ;  /* 0xffffffffff057424 */ /* 0x000fce00078e00ff */
[----:B01----:R-:W-:Y:S05]  /*1f90*/  WARPSYNC.COLLECTIVE R5, `(.L_x_308) ;  /* 0x0000000005087348 */ /* 0x003fea0003c00000 */
[----:B------:R2:W3:Y:S02]  /*1fa0*/  SHFL.DOWN P0, R17, R16, R15, R14 ;  /* 0x0800000f10117389 */ /* 0x0004e4000000000e */
[----:B0123--:R-:W-:Y:S05]  /*1fb0*/  ENDCOLLECTIVE ;  /* 0x000000000000791b */ /* 0x00ffea0003800000 */
.L_x_308:
[----:B------:R-:W-:Y:S02]  /*1fc0*/  IMAD.MOV.U32 R16, RZ, RZ, R6 ;  /* 0x000000ffff107224 */ /* 0x000fe400078e0006 */
[----:B------:R-:W-:-:S07]  /*1fd0*/  IMAD.MOV.U32 R9, RZ, RZ, R17 ;  /* 0x000000ffff097224 */ /* 0x000fce00078e0011 */
[----:B------:R-:W-:Y:S05]  /*1fe0*/  WARPSYNC.COLLECTIVE R5, `(.L_x_309) ;  /* 0x0000000005087348 */ /* 0x000fea0003c00000 */
[----:B------:R0:W1:Y:S02]  /*1ff0*/  SHFL.DOWN P0, R17, R16, R15, R14 ;  /* 0x0800000f10117389 */ /* 0x000064000000000e */
[----:B01----:R-:W-:Y:S05]  /*2000*/  ENDCOLLECTIVE ;  /* 0x000000000000791b */ /* 0x003fea0003800000 */
.L_x_309:
[----:B------:R-:W-:Y:S02]  /*2010*/  IMAD.MOV.U32 R15, RZ, RZ, 0x8 ;  /* 0x00000008ff0f7424 */ /* 0x000fe400078e00ff */
[----:B------:R-:W-:-:S06]  /*2020*/  IMAD.MOV.U32 R8, RZ, RZ, R17 ;  /* 0x000000ffff087224 */ /* 0x000fcc00078e0011 */
[----:B------:R-:W-:-:S10]  /*2030*/  DADD R8, R6, R8 ;  /* 0x0000000006087229 */ /* 0x000fd40000000008 */
[----:B------:R-:W-:-:S07]  /*2040*/  IMAD.MOV.U32 R16, RZ, RZ, R9 ;  /* 0x000000ffff107224 */ /* 0x000fce00078e0009 */
[----:B------:R-:W-:Y:S05]  /*2050*/  WARPSYNC.COLLECTIVE R5, `(.L_x_310) ;  /* 0x0000000005087348 */ /* 0x000fea0003c00000 */
[----:B------:R0:W1:Y:S02]  /*2060*/  SHFL.DOWN P0, R17, R16, R15, R14 ;  /* 0x0800000f10117389 */ /* 0x000064000000000e */
[----:B01----:R-:W-:Y:S05]  /*2070*/  ENDCOLLECTIVE ;  /* 0x000000000000791b */ /* 0x003fea0003800000 */
.L_x_310:
[----:B------:R-:W-:Y:S01]  /*2080*/  MOV R16, R8 ;  /* 0x0000000800107202 */ /* 0x000fe20000000f00 */
[----:B------:R-:W-:-:S07]  /*2090*/  IMAD.MOV.U32 R19, RZ, RZ, R17 ;  /* 0x000000ffff137224 */ /* 0x000fce00078e0011 */
[----:B------:R-:W-:Y:S05]  /*20a0*/  WARPSYNC.COLLECTIVE R5, `(.L_x_311) ;  /* 0x0000000005087348 */ /* 0x000fea0003c00000 */
[----:B------:R0:W1:Y:S02]  /*20b0*/  SHFL.DOWN P0, R17, R16, R15, R14 ;  /* 0x0800000f10117389 */ /* 0x000064000000000e */
[----:B01----:R-:W-:Y:S05]  /*20c0*/  ENDCOLLECTIVE ;  /* 0x000000000000791b */ /* 0x003fea0003800000 */
.L_x_311:
[----:B------:R-:W-:Y:S02]  /*20d0*/  IMAD.MOV.U32 R15, RZ, RZ, 0x4 ;  /* 0x00000004ff0f7424 */ /* 0x000fe400078e00ff */
[----:B------:R-:W-:-:S06]  /*20e0*/  IMAD.MOV.U32 R18, RZ, RZ, R17 ;  /* 0x000000ffff127224 */ /* 0x000fcc00078e0011 */
[----:B------:R-:W-:-:S10]  /*20f0*/  DADD R18, R8, R18 ;  /* 0x0000000008127229 */ /* 0x000fd40000000012 */
[----:B------:R-:W-:-:S07]  /*2100*/  IMAD.MOV.U32 R16, RZ, RZ, R19 ;  /* 0x000000ffff107224 */ /* 0x000fce00078e0013 */
[----:B------:R-:W-:Y:S05]  /*2110*/  WARPSYNC.COLLECTIVE R5, `(.L_x_312) ;  /* 0x0000000005087348 */ /* 0x000fea0003c00000 */
[----:B------:R0:W1:Y:S02]  /*2120*/  SHFL.DOWN P0, R17, R16, R15, R14 ;  /* 0x0800000f10117389 */ /* 0x000064000000000e */
[----:B01----:R-:W-:Y:S05]  /*2130*/  ENDCOLLECTIVE ;  /* 0x000000000000791b */ /* 0x003fea0003800000 */
.L_x_312:
[----:B------:R-:W-:Y:S02]  /*2140*/  IMAD.MOV.U32 R16, RZ, RZ, R18 ;  /* 0x000000ffff107224 */ /* 0x000fe400078e0012 */
[----:B------:R-:W-:-:S07]  /*2150*/  IMAD.MOV.U32 R21, RZ, RZ, R17 ;  /* 0x000000ffff157224 */ /* 0x000fce00078e0011 */
[----:B------:R-:W-:Y:S05]  /*2160*/  WARPSYNC.COLLECTIVE R5, `(.L_x_313) ;  /* 0x0000000005087348 */ /* 0x000fea0003c00000 */
[----:B------:R0:W1:Y:S02]  /*2170*/  SHFL.DOWN P0, R17, R16, R15, R14 ;  /* 0x0800000f10117389 */ /* 0x000064000000000e */
[----:B01----:R-:W-:Y:S05]  /*2180*/  ENDCOLLECTIVE ;  /* 0x000000000000791b */ /* 0x003fea0003800000 */
.L_x_313:
[----:B------:R-:W-:Y:S01]  /*2190*/  MOV R15, 0x2 ;  /* 0x00000002000f7802 */ /* 0x000fe20000000f00 */
[----:B------:R-:W-:-:S06]  /*21a0*/  IMAD.MOV.U32 R20, RZ, RZ, R17 ;  /* 0x000000ffff147224 */ /* 0x000fcc00078e0011 */
[----:B------:R-:W-:-:S10]  /*21b0*/  DADD R20, R18, R20 ;  /* 0x0000000012147229 */ /* 0x000fd40000000014 */
[----:B------:R-:W-:-:S07]  /*21c0*/  IMAD.MOV.U32 R16, RZ, RZ, R21 ;  /* 0x000000ffff107224 */ /* 0x000fce00078e0015 */
[----:B------:R-:W-:Y:S05]  /*21d0*/  WARPSYNC.COLLECTIVE R5, `(.L_x_314) ;  /* 0x0000000005087348 */ /* 0x000fea0003c00000 */
[----:B------:R0:W1:Y:S02]  /*21e0*/  SHFL.DOWN P0, R17, R16, R15, R14 ;  /* 0x0800000f10117389 */ /* 0x000064000000000e */
[----:B01----:R-:W-:Y:S05]  /*21f0*/  ENDCOLLECTIVE ;  /* 0x000000000000791b */ /* 0x003fea0003800000 */
.L_x_314:
[----:B------:R-:W-:Y:S02]  /*2200*/  IMAD.MOV.U32 R16, RZ, RZ, R20 ;  /* 0x000000ffff107224 */ /* 0x000fe400078e0014 */
[----:B------:R-:W-:-:S07]  /*2210*/  IMAD.MOV.U32 R7, RZ, RZ, R17 ;  /* 0x000000ffff077224 */ /* 0x000fce00078e0011 */
[----:B------:R-:W-:Y:S05]  /*2220*/  WARPSYNC.COLLECTIVE R5, `(.L_x_315) ;  /* 0x0000000005087348 */ /* 0x000fea0003c00000 */
[----:B------:R0:W1:Y:S02]  /*2230*/  SHFL.DOWN P0, R17, R16, R15, R14 ;  /* 0x0800000f10117389 */ /* 0x000064000000000e */
[----:B01----:R-:W-:Y:S05]  /*2240*/  ENDCOLLECTIVE ;  /* 0x000000000000791b */ /* 0x003fea0003800000 */
.L_x_315:
[----:B------:R-:W-:Y:S02]  /*2250*/  IMAD.MOV.U32 R15, RZ, RZ, 0x1 ;  /* 0x00000001ff0f7424 */ /* 0x000fe400078e00ff */
[----:B------:R-:W-:-:S06]  /*2260*/  IMAD.MOV.U32 R6, RZ, RZ, R17 ;  /* 0x000000ffff067224 */ /* 0x000fcc00078e0011 */
[----:B------:R-:W-:-:S10]  /*2270*/  DADD R6, R20, R6 ;  /* 0x0000000014067229 */ /* 0x000fd40000000006 */
[----:B------:R-:W-:-:S07]  /*2280*/  IMAD.MOV.U32 R16, RZ, RZ, R7 ;  /* 0x000000ffff107224 */ /* 0x000fce00078e0007 */
[----:B------:R-:W-:Y:S05]  /*2290*/  WARPSYNC.COLLECTIVE R5, `(.L_x_316) ;  /* 0x0000000005087348 */ /* 0x000fea0003c00000 */
[----:B------:R0:W1:Y:S02]  /*22a0*/  SHFL.DOWN P0, R17, R16, R15, R14 ;  /* 0x0800000f10117389 */ /* 0x000064000000000e */
[----:B01----:R-:W-:Y:S05]  /*22b0*/  ENDCOLLECTIVE ;  /* 0x000000000000791b */ /* 0x003fea0003800000 */
.L_x_316:
[----:B------:R-:W-:Y:S02]  /*22c0*/  IMAD.MOV.U32 R16, RZ, RZ, R6 ;  /* 0x000000ffff107224 */ /* 0x000fe400078e0006 */
[----:B------:R-:W-:-:S07]  /*22d0*/  IMAD.MOV.U32 R0, RZ, RZ, R17 ;  /* 0x000000ffff007224 */ /* 0x000fce00078e0011 */
[----:B------:R-:W-:Y:S05]  /*22e0*/  WARPSYNC.COLLECTIVE R5, `(.L_x_317) ;  /* 0x0000000005087348 */ /* 0x000fea0003c00000 */
[----:B------:R0:W1:Y:S02]  /*22f0*/  SHFL.DOWN P0, R17, R16, R15, R14 ;  /* 0x0800000f10117389 */ /* 0x000064000000000e */
[----:B01----:R-:W-:Y:S05]  /*2300*/  ENDCOLLECTIVE ;  /* 0x000000000000791b */ /* 0x003fea0003800000 */
.L_x_317:
[----:B------:R-:W-:Y:S05]  /*2310*/  BRA `(.L_x_318) ;  /* 0xffffffec00b87947 */ /* 0x000fea000383ffff */
        .weak           $__internal_27_$__cuda_sm20_div_rn_f64_full
        .type           $__internal_27_$__cuda_sm20_div_rn_f64_full,@function
        .size           $__internal_27_$__cuda_sm20_div_rn_f64_full,(.L_x_474 - $__internal_27_$__cuda_sm20_div_rn_f64_full)
$__internal_27_$__cuda_sm20_div_rn_f64_full:
[----:B------:R-:W-:Y:S01]  /*2320*/  FSETP.GEU.AND P2, PT, |R9|, 1.469367938527859385e-39, PT ;  /* 0x001000000900780b */ /* 0x000fe20003f4e200 */
[----:B------:R-:W-:Y:S01]  /*2330*/  IMAD.MOV.U32 R26, RZ, RZ, 0x1ca00000 ;  /* 0x1ca00000ff1a7424 */ /* 0x000fe200078e00ff */
[C---:B------:R-:W-:Y:S01]  /*2340*/  FSETP.GEU.AND P0, PT, |R23|.reuse, 1.469367938527859385e-39, PT ;  /* 0x001000001700780b */ /* 0x040fe20003f0e200 */
[----:B------:R-:W-:Y:S01]  /*2350*/  IMAD.MOV.U32 R16, RZ, RZ, 0x1 ;  /* 0x00000001ff107424 */ /* 0x000fe200078e00ff */
[----:B------:R-:W-:Y:S01]  /*2360*/  LOP3.LUT R6, R23, 0x800fffff, RZ, 0xc0, !PT ;  /* 0x800fffff17067812 */ /* 0x000fe200078ec0ff */
[----:B------:R-:W-:Y:S01]  /*2370*/  BSSY.RECONVERGENT B1, `(.L_x_319) ;  /* 0x0000052000017945 */ /* 0x000fe20003800200 */
[----:B------:R-:W-:Y:S02]  /*2380*/  LOP3.LUT R25, R9, 0x7ff00000, RZ, 0xc0, !PT ;  /* 0x7ff0000009197812 */ /* 0x000fe400078ec0ff */
[----:B------:R-:W-:Y:S02]  /*2390*/  LOP3.LUT R7, R6, 0x3ff00000, RZ, 0xfc, !PT ;  /* 0x3ff0000006077812 */ /* 0x000fe400078efcff */
[----:B------:R-:W-:-:S02]  /*23a0*/  MOV R6, R22 ;  /* 0x0000001600067202 */ /* 0x000fc40000000f00 */
[C---:B------:R-:W-:Y:S01]  /*23b0*/  LOP3.LUT R28, R23.reuse, 0x7ff00000, RZ, 0xc0, !PT ;  /* 0x7ff00000171c7812 */ /* 0x040fe200078ec0ff */
[----:B------:R-:W-:Y:S01]  /*23c0*/  @!P2 IMAD.MOV.U32 R18, RZ, RZ, RZ ;  /* 0x000000ffff12a224 */ /* 0x000fe200078e00ff */
[----:B------:R-:W-:Y:S01]  /*23d0*/  @!P2 LOP3.LUT R14, R23, 0x7ff00000, RZ, 0xc0, !PT ;  /* 0x7ff00000170ea812 */ /* 0x000fe200078ec0ff */
[----:B------:R-:W-:Y:S01]  /*23e0*/  @!P0 DMUL R6, R22, 8.98846567431157953865e+307 ;  /* 0x7fe0000016068828 */ /* 0x000fe20000000000 */
[C---:B------:R-:W-:Y:S02]  /*23f0*/  ISETP.GE.U32.AND P1, PT, R25.reuse, R28, PT ;  /* 0x0000001c1900720c */ /* 0x040fe40003f26070 */
[----:B------:R-:W-:Y:S01]  /*2400*/  @!P2 ISETP.GE.U32.AND P3, PT, R25, R14, PT ;  /* 0x0000000e1900a20c */ /* 0x000fe20003f66070 */
[----:B------:R-:W-:Y:S01]  /*2410*/  IMAD.MOV.U32 R14, RZ, RZ, R8 ;  /* 0x000000ffff0e7224 */ /* 0x000fe200078e0008 */
[C---:B------:R-:W-:Y:S01]  /*2420*/  SEL R15, R26.reuse, 0x63400000, !P1 ;  /* 0x634000001a0f7807 */ /* 0x040fe20004800000 */
[----:B------:R-:W0:Y:S01]  /*2430*/  MUFU.RCP64H R17, R7 ;  /* 0x0000000700117308 */ /* 0x000e220000001800 */
[----:B------:R-:W-:-:S02]  /*2440*/  @!P2 SEL R19, R26, 0x63400000, !P3 ;  /* 0x634000001a13a807 */ /* 0x000fc40005800000 */
[--C-:B------:R-:W-:Y:S02]  /*2450*/  LOP3.LUT R15, R15, 0x800fffff, R9.reuse, 0xf8, !PT ;  /* 0x800fffff0f0f7812 */ /* 0x100fe400078ef809 */
[----:B------:R-:W-:Y:S02]  /*2460*/  @!P2 LOP3.LUT R19, R19, 0x80000000, R9, 0xf8, !PT ;  /* 0x800000001313a812 */ /* 0x000fe400078ef809 */
[----:B------:R-:W-:Y:S02]  /*2470*/  @!P0 LOP3.LUT R28, R7, 0x7ff00000, RZ, 0xc0, !PT ;  /* 0x7ff00000071c8812 */ /* 0x000fe400078ec0ff */
[----:B------:R-:W-:-:S06]  /*2480*/  @!P2 LOP3.LUT R19, R19, 0x100000, RZ, 0xfc, !PT ;  /* 0x001000001313a812 */ /* 0x000fcc00078efcff */
[----:B------:R-:W-:Y:S02]  /*2490*/  @!P2 DFMA R14, R14, 2, -R18 ;  /* 0x400000000e0ea82b */ /* 0x000fe40000000812 */
[----:B0-----:R-:W-:-:S08]  /*24a0*/  DFMA R18, R16, -R6, 1 ;  /* 0x3ff000001012742b */ /* 0x001fd00000000806 */
[----:B------:R-:W-:-:S08]  /*24b0*/  DFMA R18, R18, R18, R18 ;  /* 0x000000121212722b */ /* 0x000fd00000000012 */
[----:B------:R-:W-:-:S08]  /*24c0*/  DFMA R18, R16, R18, R16 ;  /* 0x000000121012722b */ /* 0x000fd00000000010 */
[----:B------:R-:W-:-:S08]  /*24d0*/  DFMA R16, R18, -R6, 1 ;  /* 0x3ff000001210742b */ /* 0x000fd00000000806 */
[----:B------:R-:W-:-:S08]  /*24e0*/  DFMA R16, R18, R16, R18 ;  /* 0x000000101210722b */ /* 0x000fd00000000012 */
[----:B------:R-:W-:-:S08]  /*24f0*/  DMUL R18, R16, R14 ;  /* 0x0000000e10127228 */ /* 0x000fd00000000000 */
[----:B------:R-:W-:-:S08]  /*2500*/  DFMA R20, R18, -R6, R14 ;  /* 0x800000061214722b */ /* 0x000fd0000000000e */
[----:B------:R-:W-:Y:S01]  /*2510*/  DFMA R20, R16, R20, R18 ;  /* 0x000000141014722b */ /* 0x000fe20000000012 */
[----:B------:R-:W-:Y:S01]  /*2520*/  IMAD.MOV.U32 R18, RZ, RZ, R25 ;  /* 0x000000ffff127224 */ /* 0x000fe200078e0019 */
[----:B------:R-:W-:-:S05]  /*2530*/  @!P2 LOP3.LUT R18, R15, 0x7ff00000, RZ, 0xc0, !PT ;  /* 0x7ff000000f12a812 */ /* 0x000fca00078ec0ff */
        /* <DEDUP_REMOVED lines=9> */
[----:B------:R-:W-:-:S04]  /*25d0*/  SEL R9, R26, 0x63400000, !P0 ;  /* 0x634000001a097807 */ /* 0x000fc80004000000 */
[----:B------:R-:W-:Y:S01]  /*25e0*/  IADD3 R18, PT, PT, -R9, R8, RZ ;  /* 0x0000000809127210 */ /* 0x000fe20007ffe1ff */
[----:B------:R-:W-:-:S04]  /*25f0*/  IMAD.MOV.U32 R8, RZ, RZ, RZ ;  /* 0x000000ffff087224 */ /* 0x000fc800078e00ff */
        /* <DEDUP_REMOVED lines=20> */
.L_x_320:
        /* <DEDUP_REMOVED lines=11> */
[----:B------:R-:W-:Y:S02]  /*27f0*/  @P0 LOP3.LUT R6, R17, 0x7ff00000, RZ, 0xfc, !PT ;  /* 0x7ff0000011060812 */ /* 0x000fe400078efcff */
[----:B------:R-:W-:Y:S01]  /*2800*/  @!P0 MOV R16, RZ ;  /* 0x000000ff00108202 */ /* 0x000fe20000000f00 */
[----:B------:R-:W-:Y:S02]  /*2810*/  @P0 IMAD.MOV.U32 R16, RZ, RZ, RZ ;  /* 0x000000ffff100224 */ /* 0x000fe400078e00ff */
[----:B------:R-:W-:Y:S01]  /*2820*/  @P0 IMAD.MOV.U32 R17, RZ, RZ, R6 ;  /* 0x000000ffff110224 */ /* 0x000fe200078e0006 */
[----:B------:R-:W-:Y:S06]  /*2830*/  BRA `(.L_x_321) ;  /* 0x0000000000147947 */ /* 0x000fec0003800000 */
.L_x_323:
[----:B------:R-:W-:Y:S01]  /*2840*/  LOP3.LUT R17, R23, 0x80000, RZ, 0xfc, !PT ;  /* 0x0008000017117812 */ /* 0x000fe200078efcff */
[----:B------:R-:W-:Y:S01]  /*2850*/  IMAD.MOV.U32 R16, RZ, RZ, R22 ;  /* 0x000000ffff107224 */ /* 0x000fe200078e0016 */
[----:B------:R-:W-:Y:S06]  /*2860*/  BRA `(.L_x_321) ;  /* 0x0000000000087947 */ /* 0x000fec0003800000 */
.L_x_322:
[----:B------:R-:W-:Y:S01]  /*2870*/  LOP3.LUT R17, R9, 0x80000, RZ, 0xfc, !PT ;  /* 0x0008000009117812 */ /* 0x000fe200078efcff */
[----:B------:R-:W-:-:S07]  /*2880*/  IMAD.MOV.U32 R16, RZ, RZ, R8 ;  /* 0x000000ffff107224 */ /* 0x000fce00078e0008 */
.L_x_321:
[----:B------:R-:W-:Y:S05]  /*2890*/  BSYNC.RECONVERGENT B1 ;  /* 0x0000000000017941 */ /* 0x000fea0003800200 */
.L_x_319:
[----:B------:R-:W-:Y:S02]  /*28a0*/  IMAD.MOV.U32 R6, RZ, RZ, R0 ;  /* 0x000000ffff067224 */ /* 0x000fe400078e0000 */
[----:B------:R-:W-:-:S04]  /*28b0*/  IMAD.MOV.U32 R7, RZ, RZ, 0x0 ;  /* 0x00000000ff077424 */ /* 0x000fc800078e00ff */
[----:B------:R-:W-:Y:S05]  /*28c0*/  RET.REL.NODEC R6 `(softmax_forward_double) ;  /* 0xffffffd406cc7950 */ /* 0x000fea0003c3ffff */
.L_x_324:
        /* <DEDUP_REMOVED lines=11> */
.L_x_474:


//--------------------- .text.tanh_forward_double --------------------------
	.section	.text.tanh_forward_double,"ax",@progbits
	.align	128
        .global         tanh_forward_double
        .type           tanh_forward_double,@function
        .size           tanh_forward_double,(.L_x_475 - tanh_forward_double)
        .other          tanh_forward_double,@"STO_CUDA_ENTRY STV_DEFAULT"
tanh_forward_double:
.text.tanh_forward_double:
        /* <DEDUP_REMOVED lines=29> */
[----:B------:R-:W-:Y:S01]  /*01d0*/  IMAD.MOV.U32 R6, RZ, RZ, 0x652b82fe ;  /* 0x652b82feff067424 */ /* 0x000fe200078e00ff */
[----:B------:R-:W-:Y:S01]  /*01e0*/  UMOV UR6, 0xfefa39ef ;  /* 0xfefa39ef00067882 */ /* 0x000fe20000000000 */
[----:B------:R-:W-:Y:S01]  /*01f0*/  IMAD.MOV.U32 R7, RZ, RZ, 0x3ff71547 ;  /* 0x3ff71547ff077424 */ /* 0x000fe200078e00ff */
[----:B------:R-:W-:Y:S01]  /*0200*/  UMOV UR7, 0x3fe62e42 ;  /* 0x3fe62e4200077882 */ /* 0x000fe20000000000 */
[----:B------:R-:W-:Y:S01]  /*0210*/  IMAD.MOV.U32 R8, RZ, RZ, 0x652b82fe ;  /* 0x652b82feff087424 */ /* 0x000fe200078e00ff */
[----:B------:R-:W-:Y:S01]  /*0220*/  UMOV UR8, 0x3b39803f ;  /* 0x3b39803f00087882 */ /* 0x000fe20000000000 */
[----:B------:R-:W-:Y:S01]  /*0230*/  IMAD.MOV.U32 R9, RZ, RZ, 0x3ff71547 ;  /* 0x3ff71547ff097424 */ /* 0x000fe200078e00ff */
[----:B------:R-:W-:Y:S01]  /*0240*/  UMOV UR9, 0x3c7abc9e ;  /* 0x3c7abc9e00097882 */ /* 0x000fe20000000000 */
        /* <DEDUP_REMOVED lines=18> */
[----:B------:R-:W-:Y:S01]  /*0370*/  BSSY.RECONVERGENT B0, `(.L_x_325) ;  /* 0x0000035000007945 */ /* 0x000fe20003800200 */
[C---:B--2---:R-:W-:Y:S01]  /*0380*/  DFMA R6, R2.reuse, R6, 6.75539944105574400000e+15 ;  /* 0x433800000206742b */ /* 0x044fe20000000006 */
[----:B------:R-:W-:Y:S01]  /*0390*/  FSETP.GEU.AND P0, PT, |R3|, 4.1917929649353027344, PT ;  /* 0x4086232b0300780b */ /* 0x000fe20003f0e200 */
[----:B------:R-:W-:-:S02]  /*03a0*/  DFMA R8, R2, -R8, 6.75539944105574400000e+15 ;  /* 0x433800000208742b */ /* 0x000fc40000000808 */
[----:B------:R-:W-:-:S04]  /*03b0*/  DADD R20, -RZ, -R2 ;  /* 0x00000000ff147229 */ /* 0x000fc80000000902 */
[----:B------:R-:W-:Y:S02]  /*03c0*/  DADD R12, R6, -6.75539944105574400000e+15 ;  /* 0xc3380000060c7429 */ /* 0x000fe40000000000 */
[----:B------:R-:W-:-:S04]  /*03d0*/  DADD R14, R8, -6.75539944105574400000e+15 ;  /* 0xc3380000080e7429 */ /* 0x000fc80000000000 */
[----:B------:R-:W-:Y:S02]  /*03e0*/  FSETP.GEU.AND P2, PT, |R21|, 4.1917929649353027344, PT ;  /* 0x4086232b1500780b */ /* 0x000fe40003f4e200 */
[--C-:B------:R-:W-:Y:S02]  /*03f0*/  DFMA R10, R12, -UR6, R2.reuse ;  /* 0x800000060c0a7c2b */ /* 0x100fe40008000002 */
[----:B------:R-:W-:-:S06]  /*0400*/  DFMA R16, R14, -UR6, -R2 ;  /* 0x800000060e107c2b */ /* 0x000fcc0008000802 */
[----:B------:R-:W-:Y:S02]  /*0410*/  DFMA R12, R12, -UR8, R10 ;  /* 0x800000080c0c7c2b */ /* 0x000fe4000800000a */
[----:B------:R-:W-:Y:S01]  /*0420*/  DFMA R10, R14, -UR8, R16 ;  /* 0x800000080e0a7c2b */ /* 0x000fe20008000010 */
[----:B------:R-:W-:Y:S02]  /*0430*/  IMAD.MOV.U32 R16, RZ, RZ, -0x35dec16 ;  /* 0xfca213eaff107424 */ /* 0x000fe400078e00ff */
[----:B------:R-:W-:-:S06]  /*0440*/  IMAD.MOV.U32 R17, RZ, RZ, 0x3e928af3 ;  /* 0x3e928af3ff117424 */ /* 0x000fcc00078e00ff */
[--C-:B------:R-:W-:Y:S02]  /*0450*/  DFMA R14, R12, UR10, R16.reuse ;  /* 0x0000000a0c0e7c2b */ /* 0x100fe40008000010 */
[----:B------:R-:W-:-:S06]  /*0460*/  DFMA R16, R10, UR10, R16 ;  /* 0x0000000a0a107c2b */ /* 0x000fcc0008000010 */
[----:B------:R-:W-:Y:S02]  /*0470*/  DFMA R14, R12, R14, UR12 ;  /* 0x0000000c0c0e7e2b */ /* 0x000fe4000800000e */
[----:B------:R-:W-:-:S06]  /*0480*/  DFMA R16, R10, R16, UR12 ;  /* 0x0000000c0a107e2b */ /* 0x000fcc0008000010 */
        /* <DEDUP_REMOVED lines=14> */
[----:B------:R-:W-:Y:S02]  /*0570*/  DFMA R14, R12, R14, 1 ;  /* 0x3ff000000c0e742b */ /* 0x000fe4000000000e */
[----:B------:R-:W-:-:S06]  /*0580*/  DFMA R18, R10, R16, 1 ;  /* 0x3ff000000a12742b */ /* 0x000fcc0000000010 */
[----:B------:R-:W-:Y:S02]  /*0590*/  DFMA R16, R12, R14, 1 ;  /* 0x3ff000000c10742b */ /* 0x000fe4000000000e */
[----:B------:R-:W-:-:S08]  /*05a0*/  DFMA R14, R10, R18, 1 ;  /* 0x3ff000000a0e742b */ /* 0x000fd00000000012 */
[----:B------:R-:W-:Y:S02]  /*05b0*/  IMAD R11, R6, 0x100000, R17 ;  /* 0x00100000060b7824 */ /* 0x000fe400078e0211 */
[----:B------:R-:W-:Y:S02]  /*05c0*/  IMAD R13, R8, 0x100000, R15 ;  /* 0x00100000080d7824 */ /* 0x000fe400078e020f */
[----:B------:R-:W-:Y:S02]  /*05d0*/  IMAD.MOV.U32 R10, RZ, RZ, R16 ;  /* 0x000000ffff0a7224 */ /* 0x000fe400078e0010 */
        /* <DEDUP_REMOVED lines=14> */
.L_x_326:
[----:B------:R-:W-:Y:S05]  /*06c0*/  BSYNC.RECONVERGENT B0 ;  /* 0x0000000000007941 */ /* 0x000fea0003800200 */
.L_x_325:
[----:B------:R-:W-:Y:S04]  /*06d0*/  BSSY.RECONVERGENT B0, `(.L_x_327) ;  /* 0x000000e000007945 */ /* 0x000fe80003800200 */
[----:B------:R-:W-:Y:S05]  /*06e0*/  @!P2 BRA `(.L_x_328) ;  /* 0x000000000030a947 */ /* 0x000fea0003800000 */
        /* <DEDUP_REMOVED lines=12> */
.L_x_328:
[----:B------:R-:W-:Y:S05]  /*07b0*/  BSYNC.RECONVERGENT B0 ;  /* 0x0000000000007941 */ /* 0x000fea0003800200 */
.L_x_327:
[----:B------:R-:W-:Y:S01]  /*07c0*/  DADD R6, R12, R10 ;  /* 0x000000000c067229 */ /* 0x000fe2000000000a */
[----:B------:R-:W-:Y:S01]  /*07d0*/  IMAD.MOV.U32 R2, RZ, RZ, 0x1 ;  /* 0x00000001ff027424 */ /* 0x000fe200078e00ff */
[----:B------:R-:W-:Y:S04]  /*07e0*/  BSSY.RECONVERGENT B0, `(.L_x_329) ;  /* 0x0000011000007945 */ /* 0x000fe80003800200 */
[----:B------:R-:W0:Y:S02]  /*07f0*/  MUFU.RCP64H R3, R7 ;  /* 0x0000000700037308 */ /* 0x000e240000001800 */
[----:B0-----:R-:W-:-:S08]  /*0800*/  DFMA R8, -R6, R2, 1 ;  /* 0x3ff000000608742b */ /* 0x001fd00000000102 */
[----:B------:R-:W-:-:S08]  /*0810*/  DFMA R8, R8, R8, R8 ;  /* 0x000000080808722b */ /* 0x000fd00000000008 */
[----:B------:R-:W-:Y:S02]  /*0820*/  DFMA R2, R2, R8, R2 ;  /* 0x000000080202722b */ /* 0x000fe40000000002 */
[----:B------:R-:W-:-:S06]  /*0830*/  DADD R8, -R12, R10 ;  /* 0x000000000c087229 */ /* 0x000fcc000000010a */
        /* <DEDUP_REMOVED lines=10> */
[----:B------:R-:W-:Y:S05]  /*08e0*/  CALL.REL.NOINC `($__internal_28_$__cuda_sm20_div_rn_f64_full) ;  /* 0x0000000000187944 */ /* 0x000fea0003c00000 */
.L_x_330:
[----:B------:R-:W-:Y:S05]  /*08f0*/  BSYNC.RECONVERGENT B0 ;  /* 0x0000000000007941 */ /* 0x000fea0003800200 */
.L_x_329:
[----:B------:R-:W0:Y:S02]  /*0900*/  LDCU.64 UR6, c[0x0][0x388] ;  /* 0x00007100ff0677ac */ /* 0x000e240008000a00 */
[----:B0-----:R-:W-:-:S04]  /*0910*/  IADD3 R4, P0, PT, R4, UR6, RZ ;  /* 0x0000000604047c10 */ /* 0x001fc8000ff1e0ff */
[----:B------:R-:W-:-:S05]  /*0920*/  IADD3.X R5, PT, PT, R0, UR7, RZ, P0, !PT ;  /* 0x0000000700057c10 */ /* 0x000fca00087fe4ff */
[----:B------:R-:W-:Y:S01]  /*0930*/  STG.E.64 desc[UR4][R4.64], R2 ;  /* 0x0000000204007986 */ /* 0x000fe2000c101b04 */
[----:B------:R-:W-:Y:S05]  /*0940*/  EXIT ;  /* 0x000000000000794d */ /* 0x000fea0003800000 */
        .weak           $__internal_28_$__cuda_sm20_div_rn_f64_full
        .type           $__internal_28_$__cuda_sm20_div_rn_f64_full,@function
        .size           $__internal_28_$__cuda_sm20_div_rn_f64_full,(.L_x_475 - $__internal_28_$__cuda_sm20_div_rn_f64_full)
$__internal_28_$__cuda_sm20_div_rn_f64_full:
        /* <DEDUP_REMOVED lines=67> */
.L_x_332:
        /* <DEDUP_REMOVED lines=16> */
.L_x_335:
[----:B------:R-:W-:Y:S01]  /*0e80*/  LOP3.LUT R17, R7, 0x80000, RZ, 0xfc, !PT ;  /* 0x0008000007117812 */ /* 0x000fe200078efcff */
[----:B------:R-:W-:Y:S01]  /*0e90*/  IMAD.MOV.U32 R16, RZ, RZ, R6 ;  /* 0x000000ffff107224 */ /* 0x000fe200078e0006 */
[----:B------:R-:W-:Y:S06]  /*0ea0*/  BRA `(.L_x_333) ;  /* 0x0000000000087947 */ /* 0x000fec0003800000 */
.L_x_334:
[----:B------:R-:W-:Y:S01]  /*0eb0*/  LOP3.LUT R17, R9, 0x80000, RZ, 0xfc, !PT ;  /* 0x0008000009117812 */ /* 0x000fe200078efcff */
[----:B------:R-:W-:-:S07]  /*0ec0*/  IMAD.MOV.U32 R16, RZ, RZ, R8 ;  /* 0x000000ffff107224 */ /* 0x000fce00078e0008 */
.L_x_333:
[----:B------:R-:W-:Y:S05]  /*0ed0*/  BSYNC.RECONVERGENT B1 ;  /* 0x0000000000017941 */ /* 0x000fea0003800200 */
.L_x_331:
[----:B------:R-:W-:Y:S02]  /*0ee0*/  IMAD.MOV.U32 R13, RZ, RZ, 0x0 ;  /* 0x00000000ff0d7424 */ /* 0x000fe400078e00ff */
[----:B------:R-:W-:Y:S02]  /*0ef0*/  IMAD.MOV.U32 R2, RZ, RZ, R16 ;  /* 0x000000ffff027224 */ /* 0x000fe400078e0010 */
[----:B------:R-:W-:Y:S01]  /*0f00*/  IMAD.MOV.U32 R3, RZ, RZ, R17 ;  /* 0x000000ffff037224 */ /* 0x000fe200078e0011 */
[----:B------:R-:W-:Y:S06]  /*0f10*/  RET.REL.NODEC R12 `(tanh_forward_double) ;  /* 0xfffffff00c387950 */ /* 0x000fec0003c3ffff */
.L_x_336:
        /* <DEDUP_REMOVED lines=14> */
.L_x_475:


//--------------------- .text.swish_forward_double --------------------------
	.section	.text.swish_forward_double,"ax",@progbits
	.align	128
        .global         swish_forward_double
        .type           swish_forward_double,@function
        .size           swish_forward_double,(.L_x_476 - swish_forward_double)
        .other          swish_forward_double,@"STO_CUDA_ENTRY STV_DEFAULT"
swish_forward_double:
.text.swish_forward_double:
        /* <DEDUP_REMOVED lines=88> */
.L_x_338:
[----:B------:R-:W-:Y:S05]  /*0580*/  BSYNC.RECONVERGENT B0 ;  /* 0x0000000000007941 */ /* 0x000fea0003800200 */
.L_x_337:
        /* <DEDUP_REMOVED lines=12> */
[----:B------:R-:W-:Y:S02]  /*0650*/  MOV R6, 0x680 ;  /* 0x0000068000067802 */ /* 0x000fe40000000f00 */
[----:B------:R-:W-:-:S07]  /*0660*/  IADD3 R5, PT, PT, R5, -0x100000, RZ ;  /* 0xfff0000005057810 */ /* 0x000fce0007ffe0ff */
[----:B------:R-:W-:Y:S05]  /*0670*/  CALL.REL.NOINC `($__internal_29_$__cuda_sm20_dblrcp_rn_slowpath_v3) ;  /* 0x00000000001c7944 */ /* 0x000fea0003c00000 */
.L_x_340:
[----:B------:R-:W-:Y:S05]  /*0680*/  BSYNC.RECONVERGENT B0 ;  /* 0x0000000000007941 */ /* 0x000fea0003800200 */
.L_x_339:
[----:B------:R-:W0:Y:S01]  /*0690*/  LDCU.64 UR6, c[0x0][0x388] ;  /* 0x00007100ff0677ac */ /* 0x000e220008000a00 */
[----:B------:R-:W-:Y:S01]  /*06a0*/  DMUL R8, R2, R8 ;  /* 0x0000000802087228 */ /* 0x000fe20000000000 */
[----:B0-----:R-:W-:-:S04]  /*06b0*/  IADD3 R6, P0, PT, R0, UR6, RZ ;  /* 0x0000000600067c10 */ /* 0x001fc8000ff1e0ff */
[----:B------:R-:W-:-:S05]  /*06c0*/  IADD3.X R7, PT, PT, R4, UR7, RZ, P0, !PT ;  /* 0x0000000704077c10 */ /* 0x000fca00087fe4ff */
[----:B------:R-:W-:Y:S01]  /*06d0*/  STG.E.64 desc[UR4][R6.64], R8 ;  /* 0x0000000806007986 */ /* 0x000fe2000c101b04 */
[----:B------:R-:W-:Y:S05]  /*06e0*/  EXIT ;  /* 0x000000000000794d */ /* 0x000fea0003800000 */
        .weak           $__internal_29_$__cuda_sm20_dblrcp_rn_slowpath_v3
        .type           $__internal_29_$__cuda_sm20_dblrcp_rn_slowpath_v3,@function
        .size           $__internal_29_$__cuda_sm20_dblrcp_rn_slowpath_v3,(.L_x_476 - $__internal_29_$__cuda_sm20_dblrcp_rn_slowpath_v3)
$__internal_29_$__cuda_sm20_dblrcp_rn_slowpath_v3:
        /* <DEDUP_REMOVED lines=13> */
[----:B------:R-:W-:Y:S01]  /*07c0*/  VIADD R11, R9, 0xc0200000 ;  /* 0xc0200000090b7836 */ /* 0x000fe20000000000 */
[----:B------:R-:W-:Y:S01]  /*07d0*/  MOV R12, R5 ;  /* 0x00000005000c7202 */ /* 0x000fe20000000f00 */
[----:B------:R-:W-:Y:S02]  /*07e0*/  IMAD.MOV.U32 R10, RZ, RZ, R8 ;  /* 0x000000ffff0a7224 */ /* 0x000fe400078e0008 */
[----:B------:R-:W0:Y:S04]  /*07f0*/  MUFU.RCP64H R13, R11 ;  /* 0x0000000b000d7308 */ /* 0x000e280000001800 */
        /* <DEDUP_REMOVED lines=10> */
.L_x_344:
        /* <DEDUP_REMOVED lines=10> */
.L_x_342:
[----:B------:R-:W-:Y:S01]  /*0940*/  LOP3.LUT R11, R9, 0x80000, RZ, 0xfc, !PT ;  /* 0x00080000090b7812 */ /* 0x000fe200078efcff */
[----:B------:R-:W-:-:S07]  /*0950*/  IMAD.MOV.U32 R10, RZ, RZ, R8 ;  /* 0x000000ffff0a7224 */ /* 0x000fce00078e0008 */
.L_x_343:
[----:B------:R-:W-:Y:S05]  /*0960*/  BSYNC.RECONVERGENT B1 ;  /* 0x0000000000017941 */ /* 0x000fea0003800200 */
.L_x_341:
[----:B------:R-:W-:Y:S02]  /*0970*/  IMAD.MOV.U32 R7, RZ, RZ, 0x0 ;  /* 0x00000000ff077424 */ /* 0x000fe400078e00ff */
[----:B------:R-:W-:Y:S02]  /*0980*/  IMAD.MOV.U32 R8, RZ, RZ, R10 ;  /* 0x000000ffff087224 */ /* 0x000fe400078e000a */
[----:B------:R-:W-:Y:S01]  /*0990*/  IMAD.MOV.U32 R9, RZ, RZ, R11 ;  /* 0x000000ffff097224 */ /* 0x000fe200078e000b */
[----:B------:R-:W-:Y:S06]  /*09a0*/  RET.REL.NODEC R6 `(swish_forward_double) ;  /* 0xfffffff406947950 */ /* 0x000fec0003c3ffff */
.L_x_345:
        /* <DEDUP_REMOVED lines=13> */
.L_x_476:


//--------------------- .text.relu_forward_double --------------------------
	.section	.text.relu_forward_double,"ax",@progbits
	.align	128
        .global         relu_forward_double
        .type           relu_forward_double,@function
        .size           relu_forward_double,(.L_x_520 - relu_forward_double)
        .other          relu_forward_double,@"STO_CUDA_ENTRY STV_DEFAULT"
relu_forward_double:
.text.relu_forward_double:
        /* <DEDUP_REMOVED lines=27> */
[----:B------:R-:W-:-:S05]  /*01b0*/  IADD3.X R5, PT, PT, R0, UR13, RZ, P0, !PT ;  /* 0x0000000d00057c10 */ /* 0x000fca00087fe4ff */
[----:B-1----:R-:W2:Y:S01]  /*01c0*/  LDG.E.64 R2, desc[UR4][R4.64] ;  /* 0x0000000404027981 */ /* 0x002ea2000c1e1b00 */
[----:B------:R-:W-:Y:S01]  /*01d0*/  IMAD.MOV.U32 R8, RZ, RZ, RZ ;  /* 0x000000ffff087224 */ /* 0x000fe200078e00ff */
[----:B------:R-:W-:-:S04]  /*01e0*/  IADD3 R6, P0, PT, R6, UR14, RZ ;  /* 0x0000000e06067c10 */ /* 0x000fc8000ff1e0ff */
[----:B------:R-:W-:Y:S01]  /*01f0*/  IADD3.X R7, PT, PT, R0, UR15, RZ, P0, !PT ;  /* 0x0000000f00077c10 */ /* 0x000fe200087fe4ff */
[----:B--2---:R-:W-:Y:S01]  /*0200*/  DSETP.MAX.AND P1, P2, RZ, R2, PT ;  /* 0x00000002ff00722a */ /* 0x004fe20003a2f000 */
[----:B------:R-:W-:Y:S02]  /*0210*/  IMAD.MOV.U32 R11, RZ, RZ, R3 ;  /* 0x000000ffff0b7224 */ /* 0x000fe400078e0003 */
[----:B------:R-:W-:Y:S02]  /*0220*/  IMAD.MOV.U32 R9, RZ, RZ, R2 ;  /* 0x000000ffff097224 */ /* 0x000fe400078e0002 */
[----:B------:R-:W-:Y:S01]  /*0230*/  IMAD.MOV.U32 R2, RZ, RZ, RZ ;  /* 0x000000ffff027224 */ /* 0x000fe200078e00ff */
[----:B------:R-:W-:-:S04]  /*0240*/  FSEL R13, R8, R11, P1 ;  /* 0x0000000b080d7208 */ /* 0x000fc80000800000 */
[----:B------:R-:W-:-:S04]  /*0250*/  SEL R2, R2, R9, P1 ;  /* 0x0000000902027207 */ /* 0x000fc80000800000 */
[----:B------:R-:W-:-:S05]  /*0260*/  @P2 LOP3.LUT R13, R11, 0x80000, RZ, 0xfc, !PT ;  /* 0x000800000b0d2812 */ /* 0x000fca00078efcff */
[----:B------:R-:W-:-:S05]  /*0270*/  IMAD.MOV.U32 R3, RZ, RZ, R13 ;  /* 0x000000ffff037224 */ /* 0x000fca00078e000d */
[----:B------:R-:W-:Y:S01]  /*0280*/  STG.E.64 desc[UR4][R6.64], R2 ;  /* 0x0000000206007986 */ /* 0x000fe2000c101b04 */
[----:B------:R-:W-:Y:S05]  /*0290*/  EXIT ;  /* 0x000000000000794d */ /* 0x000fea0003800000 */
.L_x_346:
        /* <DEDUP_REMOVED lines=14> */
.L_x_520:


//--------------------- .text.sigmoid_forward_double --------------------------
	.section	.text.sigmoid_forward_double,"ax",@progbits
	.align	128
        .global         sigmoid_forward_double
        .type           sigmoid_forward_double,@function
        .size           sigmoid_forward_double,(.L_x_477 - sigmoid_forward_double)
        .other          sigmoid_forward_double,@"STO_CUDA_ENTRY STV_DEFAULT"
sigmoid_forward_double:
.text.sigmoid_forward_double:
        /* <DEDUP_REMOVED lines=88> */
.L_x_348:
[----:B------:R-:W-:Y:S05]  /*0580*/  BSYNC.RECONVERGENT B0 ;  /* 0x0000000000007941 */ /* 0x000fea0003800200 */
.L_x_347:
        /* <DEDUP_REMOVED lines=14> */
[----:B------:R-:W-:Y:S05]  /*0670*/  CALL.REL.NOINC `($__internal_30_$__cuda_sm20_dblrcp_rn_slowpath_v3) ;  /* 0x0000000000187944 */ /* 0x000fea0003c00000 */
.L_x_350:
[----:B------:R-:W-:Y:S05]  /*0680*/  BSYNC.RECONVERGENT B0 ;  /* 0x0000000000007941 */ /* 0x000fea0003800200 */
.L_x_349:
[----:B------:R-:W0:Y:S02]  /*0690*/  LDCU.64 UR6, c[0x0][0x388] ;  /* 0x00007100ff0677ac */ /* 0x000e240008000a00 */
[----:B0-----:R-:W-:-:S04]  /*06a0*/  IADD3 R4, P0, PT, R0, UR6, RZ ;  /* 0x0000000600047c10 */ /* 0x001fc8000ff1e0ff */
[----:B------:R-:W-:-:S05]  /*06b0*/  IADD3.X R5, PT, PT, R2, UR7, RZ, P0, !PT ;  /* 0x0000000702057c10 */ /* 0x000fca00087fe4ff */
[----:B------:R-:W-:Y:S01]  /*06c0*/  STG.E.64 desc[UR4][R4.64], R6 ;  /* 0x0000000604007986 */ /* 0x000fe2000c101b04 */
[----:B------:R-:W-:Y:S05]  /*06d0*/  EXIT ;  /* 0x000000000000794d */ /* 0x000fea0003800000 */
        .weak           $__internal_30_$__cuda_sm20_dblrcp_rn_slowpath_v3
        .type           $__internal_30_$__cuda_sm20_dblrcp_rn_slowpath_v3,@function
        .size           $__internal_30_$__cuda_sm20_dblrcp_rn_slowpath_v3,(.L_x_477 - $__internal_30_$__cuda_sm20_dblrcp_rn_slowpath_v3)
$__internal_30_$__cuda_sm20_dblrcp_rn_slowpath_v3:
        /* <DEDUP_REMOVED lines=27> */
.L_x_354:
        /* <DEDUP_REMOVED lines=10> */
.L_x_352:
[----:B------:R-:W-:Y:S01]  /*0930*/  LOP3.LUT R9, R7, 0x80000, RZ, 0xfc, !PT ;  /* 0x0008000007097812 */ /* 0x000fe200078efcff */
[----:B------:R-:W-:-:S07]  /*0940*/  IMAD.MOV.U32 R8, RZ, RZ, R6 ;  /* 0x000000ffff087224 */ /* 0x000fce00078e0006 */
.L_x_353:
[----:B------:R-:W-:Y:S05]  /*0950*/  BSYNC.RECONVERGENT B1 ;  /* 0x0000000000017941 */ /* 0x000fea0003800200 */
.L_x_351:
[----:B------:R-:W-:Y:S02]  /*0960*/  IMAD.MOV.U32 R5, RZ, RZ, 0x0 ;  /* 0x00000000ff057424 */ /* 0x000fe400078e00ff */
[----:B------:R-:W-:Y:S02]  /*0970*/  IMAD.MOV.U32 R6, RZ, RZ, R8 ;  /* 0x000000ffff067224 */ /* 0x000fe400078e0008 */
[----:B------:R-:W-:Y:S01]  /*0980*/  IMAD.MOV.U32 R7, RZ, RZ, R9 ;  /* 0x000000ffff077224 */ /* 0x000fe200078e0009 */
[----:B------:R-:W-:Y:S06]  /*0990*/  RET.REL.NODEC R4 `(sigmoid_forward_double) ;  /* 0xfffffff404987950 */ /* 0x000fec0003c3ffff */
.L_x_355:
        /* <DEDUP_REMOVED lines=14> */
.L_x_477:


//--------------------- .text.softmax_backward_float --------------------------
	.section	.text.softmax_backward_float,"ax",@progbits
	.align	128
        .global         softmax_backward_float
        .type           softmax_backward_float,@function
        .size           softmax_backward_float,(.L_x_478 - softmax_backward_float)
        .other          softmax_backward_float,@"STO_CUDA_ENTRY STV_DEFAULT"
softmax_backward_float:
.text.softmax_backward_float:
        /* <DEDUP_REMOVED lines=19> */
[----:B------:R-:W-:Y:S01]  /*0130*/  IMAD.IADD R5, R11, 0x1, R7 ;  /* 0x000000010b057824 */ /* 0x000fe200078e0207 */
[----:B0-----:R-:W-:Y:S01]  /*0140*/  ULEA UR4, UR5, UR4, 0x18 ;  /* 0x0000000405047291 */ /* 0x001fe2000f8ec0ff */
[----:B------:R-:W0:Y:S05]  /*0150*/  LDCU UR5, c[0x0][0x360] ;  /* 0x00006c00ff0577ac */ /* 0x000e2a0008000800 */
[----:B------:R-:W-:Y:S01]  /*0160*/  LEA R0, R8, UR4, 0x2 ;  /* 0x0000000408007c11 */ /* 0x000fe2000f8e10ff */
[----:B---3--:R-:W-:Y:S01]  /*0170*/  IMAD.WIDE.U32 R2, R10, UR6, R2 ;  /* 0x000000060a027c25 */ /* 0x008fe2000f8e0002 */
[----:B------:R-:W3:Y:S03]  /*0180*/  LDCU.64 UR6, c[0x0][0x390] ;  /* 0x00007200ff0677ac */ /* 0x000ee60008000a00 */
[----:B------:R4:W-:Y:S01]  /*0190*/  STS [R0], RZ ;  /* 0x000000ff00007388 */ /* 0x0009e20000000800 */
[----:B------:R-:W-:Y:S01]  /*01a0*/  IMAD.IADD R4, R3, 0x1, R11 ;  /* 0x0000000103047824 */ /* 0x000fe200078e020b */
[----:B------:R-:W-:-:S04]  /*01b0*/  ISETP.GE.U32.AND P0, PT, R6, R2, PT ;  /* 0x000000020600720c */ /* 0x000fc80003f06070 */
[----:B------:R-:W-:-:S13]  /*01c0*/  ISETP.GE.U32.AND.EX P0, PT, R5, R4, PT, P0 ;  /* 0x000000040500720c */ /* 0x000fda0003f06100 */
[----:B01234-:R-:W-:Y:S05]  /*01d0*/  @P0 BRA `(.L_x_357) ;  /* 0x0000000000540947 */ /* 0x01ffea0003800000 */
[----:B------:R-:W-:Y:S01]  /*01e0*/  BSSY.RECONVERGENT B1, `(.L_x_358) ;  /* 0x0000013000017945 */ /* 0x000fe20003800200 */
[----:B------:R-:W-:Y:S02]  /*01f0*/  IMAD.MOV.U32 R7, RZ, RZ, RZ ;  /* 0x000000ffff077224 */ /* 0x000fe400078e00ff */
[----:B------:R-:W-:Y:S02]  /*0200*/  IMAD.MOV.U32 R15, RZ, RZ, R6 ;  /* 0x000000ffff0f7224 */ /* 0x000fe400078e0006 */
[----:B------:R-:W-:-:S07]  /*0210*/  IMAD.MOV.U32 R16, RZ, RZ, R5 ;  /* 0x000000ffff107224 */ /* 0x000fce00078e0005 */
.L_x_359:
[C---:B------:R-:W-:Y:S01]  /*0220*/  IMAD.SHL.U32 R12, R15.reuse, 0x4, RZ ;  /* 0x000000040f0c7824 */ /* 0x040fe200078e00ff */
[----:B------:R-:W-:-:S04]  /*0230*/  SHF.L.U64.HI R13, R15, 0x2, R16 ;  /* 0x000000020f0d7819 */ /* 0x000fc80000010210 */
[C---:B------:R-:W-:Y:S02]  /*0240*/  IADD3 R10, P0, PT, R12.reuse, UR6, RZ ;  /* 0x000000060c0a7c10 */ /* 0x040fe4000ff1e0ff */
[----:B------:R-:W-:Y:S02]  /*0250*/  IADD3 R12, P1, PT, R12, UR10, RZ ;  /* 0x0000000a0c0c7c10 */ /* 0x000fe4000ff3e0ff */
[C---:B------:R-:W-:Y:S02]  /*0260*/  IADD3.X R11, PT, PT, R13.reuse, UR7, RZ, P0, !PT ;  /* 0x000000070d0b7c10 */ /* 0x040fe400087fe4ff */
[----:B------:R-:W-:-:S03]  /*0270*/  IADD3.X R13, PT, PT, R13, UR11, RZ, P1, !PT ;  /* 0x0000000b0d0d7c10 */ /* 0x000fc60008ffe4ff */
[----:B------:R-:W2:Y:S04]  /*0280*/  LDG.E R10, desc[UR8][R10.64] ;  /* 0x000000080a0a7981 */ /* 0x000ea8000c1e1900 */
[----:B------:R-:W2:Y:S01]  /*0290*/  LDG.E R13, desc[UR8][R12.64] ;  /* 0x000000080c0d7981 */ /* 0x000ea2000c1e1900 */
[----:B------:R-:W-:-:S05]  /*02a0*/  IADD3 R15, P0, PT, R15, UR5, RZ ;  /* 0x000000050f0f7c10 */ /* 0x000fca000ff1e0ff */
[----:B------:R-:W-:Y:S01]  /*02b0*/  IMAD.X R16, RZ, RZ, R16, P0 ;  /* 0x000000ffff107224 */ /* 0x000fe200000e0610 */
[----:B------:R-:W-:-:S04]  /*02c0*/  ISETP.GE.U32.AND P0, PT, R15, R2, PT ;  /* 0x000000020f00720c */ /* 0x000fc80003f06070 */
[----:B------:R-:W-:Y:S01]  /*02d0*/  ISETP.GE.U32.AND.EX P0, PT, R16, R4, PT, P0 ;  /* 0x000000041000720c */ /* 0x000fe20003f06100 */
[----:B--2---:R-:W-:-:S04]  /*02e0*/  FMUL R14, R10, R13 ;  /* 0x0000000d0a0e7220 */ /* 0x004fc80000400000 */
[----:B------:R-:W-:-:S08]  /*02f0*/  FFMA R7, R14, -10000000, R7 ;  /* 0xcb1896800e077823 */ /* 0x000fd00000000007 */
[----:B------:R-:W-:Y:S05]  /*0300*/  @!P0 BRA `(.L_x_359) ;  /* 0xfffffffc00c48947 */ /* 0x000fea000383ffff */
[----:B------:R-:W-:Y:S05]  /*0310*/  BSYNC.RECONVERGENT B1 ;  /* 0x0000000000017941 */ /* 0x000fea0003800200 */
.L_x_358:
[----:B------:R0:W-:Y:S02]  /*0320*/  STS [R0], R7 ;  /* 0x0000000700007388 */ /* 0x0001e40000000800 */
.L_x_357:
[----:B------:R-:W-:Y:S05]  /*0330*/  BSYNC.RECONVERGENT B0 ;  /* 0x0000000000007941 */ /* 0x000fea0003800200 */
.L_x_356:
[----:B------:R-:W-:Y:S01]  /*0340*/  BAR.SYNC.DEFER_BLOCKING 0x0 ;  /* 0x0000000000007b1d */ /* 0x000fe20000010000 */
[C---:B------:R-:W-:Y:S02]  /*0350*/  ISETP.GT.U32.AND P0, PT, R8.reuse, 0x1ff, PT ;  /* 0x000001ff0800780c */ /* 0x040fe40003f04070 */
        /* <DEDUP_REMOVED lines=29> */
[----:B------:R-:W-:Y:S06]  /*0530*/  BAR.SYNC.DEFER_BLOCKING 0x0 ;  /* 0x0000000000007b1d */ /* 0x000fec0000010000 */
        /* <DEDUP_REMOVED lines=24> */
[----:B------:R-:W-:Y:S04]  /*06c0*/  @!P0 LDS R7, [R0+0x8] ;  /* 0x0000080000078984 */ /* 0x000fe80000000800 */
[----:B------:R-:W0:Y:S02]  /*06d0*/  @!P0 LDS R10, [R0] ;  /* 0x00000000000a8984 */ /* 0x000e240000000800 */
[----:B0-----:R-:W-:-:S05]  /*06e0*/  @!P0 FADD R7, R7, R10 ;  /* 0x0000000a07078221 */ /* 0x001fca0000000000 */
[----:B------:R-:W-:Y:S01]  /*06f0*/  @!P0 STS [R0], R7 ;  /* 0x0000000700008388 */ /* 0x000fe20000000800 */
[----:B------:R-:W-:Y:S01]  /*0700*/  BAR.SYNC.DEFER_BLOCKING 0x0 ;  /* 0x0000000000007b1d */ /* 0x000fe20000010000 */
[----:B------:R-:W-:-:S04]  /*0710*/  ISETP.GE.U32.AND P0, PT, R6, R2, PT ;  /* 0x000000020600720c */ /* 0x000fc80003f06070 */
[----:B------:R-:W-:Y:S01]  /*0720*/  ISETP.GE.U32.AND.EX P0, PT, R5, R4, PT, P0 ;  /* 0x000000040500720c */ /* 0x000fe20003f06100 */
[----:B------:R-:W0:Y:S02]  /*0730*/  @!P1 LDS.64 R8, [UR4] ;  /* 0x00000004ff089984 */ /* 0x000e240008000a00 */
[----:B0-----:R-:W-:-:S05]  /*0740*/  @!P1 FADD R8, R8, R9 ;  /* 0x0000000908089221 */ /* 0x001fca0000000000 */
[----:B------:R0:W-:Y:S01]  /*0750*/  @!P1 STS [UR4], R8 ;  /* 0x00000008ff009988 */ /* 0x0001e20008000804 */
[----:B------:R-:W-:Y:S06]  /*0760*/  BAR.SYNC.DEFER_BLOCKING 0x0 ;  /* 0x0000000000007b1d */ /* 0x000fec0000010000 */
[----:B------:R-:W-:Y:S05]  /*0770*/  @P0 EXIT ;  /* 0x000000000000094d */ /* 0x000fea0003800000 */
[----:B------:R-:W1:Y:S01]  /*0780*/  LDS R0, [UR4] ;  /* 0x00000004ff007984 */ /* 0x000e620008000800 */
[----:B0-----:R-:W-:Y:S01]  /*0790*/  IMAD.MOV.U32 R8, RZ, RZ, 0x33d6bf95 ;  /* 0x33d6bf95ff087424 */ /* 0x001fe200078e00ff */
[----:B------:R-:W0:Y:S01]  /*07a0*/  LDCU.64 UR6, c[0x0][0x380] ;  /* 0x00007000ff0677ac */ /* 0x000e220008000a00 */
[----:B------:R-:W-:Y:S01]  /*07b0*/  IMAD.MOV.U32 R7, RZ, RZ, 0x4b189680 ;  /* 0x4b189680ff077424 */ /* 0x000fe200078e00ff */
[----:B------:R-:W2:Y:S03]  /*07c0*/  LDCU.128 UR12, c[0x0][0x390] ;  /* 0x00007200ff0c77ac */ /* 0x000ea60008000c00 */
[----:B------:R-:W-:-:S04]  /*07d0*/  FFMA R7, R8, -R7, 1 ;  /* 0x3f80000008077423 */ /* 0x000fc80000000807 */
[----:B------:R-:W-:Y:S01]  /*07e0*/  FFMA R7, R7, R8, 1.0000000116860974231e-07 ;  /* 0x33d6bf9507077423 */ /* 0x000fe20000000008 */
[----:B-1----:R-:W1:Y:S03]  /*07f0*/  FCHK P0, R0, 10000000 ;  /* 0x4b18968000007902 */ /* 0x002e660000000000 */
[----:B------:R-:W-:-:S04]  /*0800*/  FFMA R8, R0, R7, RZ ;  /* 0x0000000700087223 */ /* 0x000fc800000000ff */
[----:B------:R-:W-:-:S04]  /*0810*/  FFMA R9, R8, -10000000, R0 ;  /* 0xcb18968008097823 */ /* 0x000fc80000000000 */
[----:B------:R-:W-:Y:S01]  /*0820*/  FFMA R7, R7, R9, R8 ;  /* 0x0000000907077223 */ /* 0x000fe20000000008 */
[----:B012---:R-:W-:Y:S06]  /*0830*/  @!P0 BRA `(.L_x_360) ;  /* 0x00000000000c8947 */ /* 0x007fec0003800000 */
[----:B------:R-:W-:-:S07]  /*0840*/  MOV R8, 0x860 ;  /* 0x0000086000087802 */ /* 0x000fce0000000f00 */
[----:B------:R-:W-:Y:S05]  /*0850*/  CALL.REL.NOINC `($__internal_31_$__cuda_sm3x_div_rn_noftz_f32_slowpath) ;  /* 0x0000000000707944 */ /* 0x000fea0003c00000 */
[----:B------:R-:W-:-:S07]  /*0860*/  IMAD.MOV.U32 R7, RZ, RZ, R0 ;  /* 0x000000ffff077224 */ /* 0x000fce00078e0000 */
.L_x_360:
[C---:B------:R-:W-:Y:S01]  /*0870*/  IMAD.SHL.U32 R0, R6.reuse, 0x4, RZ ;  /* 0x0000000406007824 */ /* 0x040fe200078e00ff */
[----:B------:R-:W-:-:S04]  /*0880*/  SHF.L.U64.HI R22, R6, 0x2, R5 ;  /* 0x0000000206167819 */ /* 0x000fc80000010205 */
[C---:B------:R-:W-:Y:S02]  /*0890*/  IADD3 R18, P0, PT, R0.reuse, UR6, RZ ;  /* 0x0000000600127c10 */ /* 0x040fe4000ff1e0ff */
[----:B------:R-:W-:Y:S02]  /*08a0*/  IADD3 R20, P1, PT, R0, UR12, RZ ;  /* 0x0000000c00147c10 */ /* 0x000fe4000ff3e0ff */
[C---:B------:R-:W-:Y:S02]  /*08b0*/  IADD3.X R19, PT, PT, R22.reuse, UR7, RZ, P0, !PT ;  /* 0x0000000716137c10 */ /* 0x040fe400087fe4ff */
[----:B------:R-:W-:-:S03]  /*08c0*/  IADD3.X R21, PT, PT, R22, UR13, RZ, P1, !PT ;  /* 0x0000000d16157c10 */ /* 0x000fc60008ffe4ff */
[----:B------:R-:W2:Y:S04]  /*08d0*/  LDG.E R18, desc[UR8][R18.64] ;  /* 0x0000000812127981 */ /* 0x000ea8000c1e1900 */
[----:B------:R-:W3:Y:S01]  /*08e0*/  LDG.E R20, desc[UR8][R20.64] ;  /* 0x0000000814147981 */ /* 0x000ee2000c1e1900 */
[----:B0-2---:R-:W0:Y:S01]  /*08f0*/  F2F.F64.F32 R10, R18 ;  /* 0x00000012000a7310 */ /* 0x005e220000201800 */
[-C--:B------:R-:W-:Y:S01]  /*0900*/  FMUL R23, R18, R18.reuse ;  /* 0x0000001212177220 */ /* 0x080fe20000400000 */
[----:B------:R-:W-:-:S06]  /*0910*/  FMUL R12, R7, R18 ;  /* 0x00000012070c7220 */ /* 0x000fcc0000400000 */
[----:B------:R-:W1:Y:S01]  /*0920*/  F2F.F64.F32 R14, R23 ;  /* 0x00000017000e7310 */ /* 0x000e620000201800 */
[----:B0-----:R-:W-:-:S07]  /*0930*/  DADD R16, -R10, 1 ;  /* 0x3ff000000a107429 */ /* 0x001fce0000000100 */
[----:B---3--:R-:W-:Y:S01]  /*0940*/  F2F.F64.F32 R8, R20 ;  /* 0x0000001400087310 */ /* 0x008fe20000201800 */
[----:B-1----:R-:W-:-:S07]  /*0950*/  DFMA R14, R10, R16, R14 ;  /* 0x000000100a0e722b */ /* 0x002fce000000000e */
[----:B------:R-:W0:Y:S01]  /*0960*/  F2F.F64.F32 R12, R12 ;  /* 0x0000000c000c7310 */ /* 0x000e220000201800 */
[----:B------:R-:W-:-:S04]  /*0970*/  IADD3 R10, P0, PT, R0, UR14, RZ ;  /* 0x0000000e000a7c10 */ /* 0x000fc8000ff1e0ff */
[----:B------:R-:W-:Y:S02]  /*0980*/  IADD3.X R11, PT, PT, R22, UR15, RZ, P0, !PT ;  /* 0x0000000f160b7c10 */ /* 0x000fe400087fe4ff */
[----:B------:R-:W-:-:S05]  /*0990*/  IADD3 R6, P0, PT, R6, UR5, RZ ;  /* 0x0000000506067c10 */ /* 0x000fca000ff1e0ff */
[----:B------:R-:W-:Y:S01]  /*09a0*/  IMAD.X R5, RZ, RZ, R5, P0 ;  /* 0x000000ffff057224 */ /* 0x000fe200000e0605 */
[----:B------:R-:W-:Y:S01]  /*09b0*/  ISETP.GE.U32.AND P0, PT, R6, R2, PT ;  /* 0x000000020600720c */ /* 0x000fe20003f06070 */
[----:B0-----:R-:W-:-:S03]  /*09c0*/  DFMA R8, R8, R14, R12 ;  /* 0x0000000e0808722b */ /* 0x001fc6000000000c */
[----:B------:R-:W-:-:S07]  /*09d0*/  ISETP.GE.U32.AND.EX P0, PT, R5, R4, PT, P0 ;  /* 0x000000040500720c */ /* 0x000fce0003f06100 */
[----:B------:R-:W0:Y:S02]  /*09e0*/  F2F.F32.F64 R9, R8 ;  /* 0x0000000800097310 */ /* 0x000e240000301000 */
[----:B0-----:R0:W-:Y:S04]  /*09f0*/  STG.E desc[UR8][R10.64], R9 ;  /* 0x000000090a007986 */ /* 0x0011e8000c101908 */
[----:B------:R-:W-:Y:S05]  /*0a00*/  @!P0 BRA `(.L_x_360) ;  /* 0xfffffffc00988947 */ /* 0x000fea000383ffff */
[----:B------:R-:W-:Y:S05]  /*0a10*/  EXIT ;  /* 0x000000000000794d */ /* 0x000fea0003800000 */
        .weak           $__internal_31_$__cuda_sm3x_div_rn_noftz_f32_slowpath
        .type           $__internal_31_$__cuda_sm3x_div_rn_noftz_f32_slowpath,@function
        .size           $__internal_31_$__cuda_sm3x_div_rn_noftz_f32_slowpath,(.L_x_478 - $__internal_31_$__cuda_sm3x_div_rn_noftz_f32_slowpath)
$__internal_31_$__cuda_sm3x_div_rn_noftz_f32_slowpath:
[--C-:B------:R-:W-:Y:S01]  /*0a20*/  SHF.R.U32.HI R7, RZ, 0x17, R0.reuse ;  /* 0x00000017ff077819 */ /* 0x100fe20000011600 */
[----:B------:R-:W-:-:S03]  /*0a30*/  IMAD.MOV.U32 R9, RZ, RZ, R0 ;  /* 0x000000ffff097224 */ /* 0x000fc600078e0000 */
[----:B------:R-:W-:-:S05]  /*0a40*/  LOP3.LUT R7, R7, 0xff, RZ, 0xc0, !PT ;  /* 0x000000ff07077812 */ /* 0x000fca00078ec0ff */
[----:B------:R-:W-:-:S05]  /*0a50*/  VIADD R11, R7, 0xffffffff ;  /* 0xffffffff070b7836 */ /* 0x000fca0000000000 */
[----:B------:R-:W-:-:S13]  /*0a60*/  ISETP.GT.U32.OR P0, PT, R11, 0xfd, !PT ;  /* 0x000000fd0b00780c */ /* 0x000fda0007f04470 */
[----:B------:R-:W-:Y:S01]  /*0a70*/  @!P0 IMAD.MOV.U32 R10, RZ, RZ, RZ ;  /* 0x000000ffff0a8224 */ /* 0x000fe200078e00ff */
[----:B------:R-:W-:Y:S06]  /*0a80*/  @!P0 BRA `(.L_x_361) ;  /* 0x00000000003c8947 */ /* 0x000fec0003800000 */
[----:B------:R-:W-:-:S13]  /*0a90*/  FSETP.GTU.FTZ.AND P0, PT, |R0|, +INF , PT ;  /* 0x7f8000000000780b */ /* 0x000fda0003f1c200 */
[----:B------:R-:W-:Y:S05]  /*0aa0*/  @P0 BRA `(.L_x_362) ;  /* 0x0000000400280947 */ /* 0x000fea0003800000 */
[----:B------:R-:W-:-:S05]  /*0ab0*/  IMAD.MOV.U32 R10, RZ, RZ, 0x4b189680 ;  /* 0x4b189680ff0a7424 */ /* 0x000fca00078e00ff */
[----:B------:R-:W-:-:S13]  /*0ac0*/  LOP3.LUT P0, RZ, R10, 0x7fffffff, R9, 0xc8, !PT ;  /* 0x7fffffff0aff7812 */ /* 0x000fda000780c809 */
[----:B------:R-:W-:Y:S05]  /*0ad0*/  @!P0 BRA `(.L_x_363) ;  /* 0x0000000400148947 */ /* 0x000fea0003800000 */
[----:B------:R-:W-:-:S13]  /*0ae0*/  LOP3.LUT P0, RZ, R9, 0x7fffffff, RZ, 0xc0, !PT ;  /* 0x7fffffff09ff7812 */ /* 0x000fda000780c0ff */
[----:B------:R-:W-:Y:S05]  /*0af0*/  @!P0 BRA `(.L_x_364) ;  /* 0x0000000400048947 */ /* 0x000fea0003800000 */
[----:B------:R-:W-:Y:S02]  /*0b00*/  FSETP.NEU.FTZ.AND P0, PT, |R0|, +INF , PT ;  /* 0x7f8000000000780b */ /* 0x000fe40003f1d200 */
[----:B------:R-:W-:-:S04]  /*0b10*/  LOP3.LUT P1, RZ, R10, 0x7fffffff, RZ, 0xc0, !PT ;  /* 0x7fffffff0aff7812 */ /* 0x000fc8000782c0ff */
[----:B------:R-:W-:-:S13]  /*0b20*/  PLOP3.LUT P0, PT, P0, P1, PT, 0x2f, 0xf2 ;  /* 0x0000000000f2781c */ /* 0x000fda0000702577 */
[----:B------:R-:W-:Y:S05]  /*0b30*/  @P0 BRA `(.L_x_365) ;  /* 0x0000000000e80947 */ /* 0x000fea0003800000 */
[----:B------:R-:W-:-:S13]  /*0b40*/  ISETP.GE.AND P0, PT, R11, RZ, PT ;  /* 0x000000ff0b00720c */ /* 0x000fda0003f06270 */
[----:B------:R-:W-:Y:S02]  /*0b50*/  @P0 IMAD.MOV.U32 R10, RZ, RZ, RZ ;  /* 0x000000ffff0a0224 */ /* 0x000fe400078e00ff */
[----:B------:R-:W-:Y:S01]  /*0b60*/  @!P0 FFMA R9, R0, 1.84467440737095516160e+19, RZ ;  /* 0x5f80000000098823 */ /* 0x000fe200000000ff */
[----:B------:R-:W-:-:S07]  /*0b70*/  @!P0 IMAD.MOV.U32 R10, RZ, RZ, -0x40 ;  /* 0xffffffc0ff0a8424 */ /* 0x000fce00078e00ff */
.L_x_361:
[----:B------:R-:W-:Y:S01]  /*0b80*/  UMOV UR4, 0x4b189680 ;  /* 0x4b18968000047882 */ /* 0x000fe20000000000 */
[----:B------:R-:W-:Y:S01]  /*0b90*/  VIADD R7, R7, 0xffffff81 ;  /* 0xffffff8107077836 */ /* 0x000fe20000000000 */
[----:B------:R-:W-:-:S03]  /*0ba0*/  UIADD3 UR4, UPT, UPT, UR4, -0xb800000, URZ ;  /* 0xf480000004047890 */ /* 0x000fc6000fffe0ff */
[----:B------:R-:W-:Y:S01]  /*0bb0*/  IMAD R0, R7, -0x800000, R9 ;  /* 0xff80000007007824 */ /* 0x000fe200078e0209 */
[----:B------:R-:W-:Y:S02]  /*0bc0*/  IADD3 R10, PT, PT, R10, -0x17, R7 ;  /* 0xffffffe90a0a7810 */ /* 0x000fe40007ffe007 */
[----:B------:R-:W-:-:S03]  /*0bd0*/  FADD.FTZ R13, -RZ, -UR4 ;  /* 0x80000004ff0d7e21 */ /* 0x000fc60008010100 */
[----:B------:R-:W0:Y:S02]  /*0be0*/  MUFU.RCP R11, UR4 ;  /* 0x00000004000b7d08 */ /* 0x000e240008001000 */
        /* <DEDUP_REMOVED lines=21> */
[-CC-:B------:R-:W-:Y:S01]  /*0d40*/  FFMA.RM R10, R11, R13.reuse, R12.reuse ;  /* 0x0000000d0b0a7223 */ /* 0x180fe2000000400c */
[C---:B------:R-:W-:Y:S02]  /*0d50*/  ISETP.NE.AND P2, PT, R14.reuse, RZ, PT ;  /* 0x000000ff0e00720c */ /* 0x040fe40003f45270 */
[C---:B------:R-:W-:Y:S02]  /*0d60*/  ISETP.NE.AND P1, PT, R14.reuse, RZ, PT ;  /* 0x000000ff0e00720c */ /* 0x040fe40003f25270 */
        /* <DEDUP_REMOVED lines=18> */
.L_x_367:
[----:B------:R-:W-:-:S04]  /*0e90*/  LOP3.LUT R0, R0, 0x80000000, RZ, 0xc0, !PT ;  /* 0x8000000000007812 */ /* 0x000fc800078ec0ff */
[----:B------:R-:W-:Y:S01]  /*0ea0*/  LOP3.LUT R0, R0, 0x7f800000, RZ, 0xfc, !PT ;  /* 0x7f80000000007812 */ /* 0x000fe200078efcff */
[----:B------:R-:W-:Y:S06]  /*0eb0*/  BRA `(.L_x_368) ;  /* 0x0000000000287947 */ /* 0x000fec0003800000 */
.L_x_366:
[----:B------:R-:W-:Y:S01]  /*0ec0*/  IMAD R0, R10, 0x800000, R0 ;  /* 0x008000000a007824 */ /* 0x000fe200078e0200 */
[----:B------:R-:W-:Y:S06]  /*0ed0*/  BRA `(.L_x_368) ;  /* 0x0000000000207947 */ /* 0x000fec0003800000 */
.L_x_365:
[----:B------:R-:W-:-:S04]  /*0ee0*/  LOP3.LUT R0, R10, 0x80000000, R9, 0x48, !PT ;  /* 0x800000000a007812 */ /* 0x000fc800078e4809 */
[----:B------:R-:W-:Y:S01]  /*0ef0*/  LOP3.LUT R0, R0, 0x7f800000, RZ, 0xfc, !PT ;  /* 0x7f80000000007812 */ /* 0x000fe200078efcff */
[----:B------:R-:W-:Y:S06]  /*0f00*/  BRA `(.L_x_368) ;  /* 0x0000000000147947 */ /* 0x000fec0003800000 */
.L_x_364:
[----:B------:R-:W-:Y:S01]  /*0f10*/  LOP3.LUT R0, R10, 0x80000000, R9, 0x48, !PT ;  /* 0x800000000a007812 */ /* 0x000fe200078e4809 */
[----:B------:R-:W-:Y:S06]  /*0f20*/  BRA `(.L_x_368) ;  /* 0x00000000000c7947 */ /* 0x000fec0003800000 */
.L_x_363:
[----:B------:R-:W0:Y:S01]  /*0f30*/  MUFU.RSQ R0, -QNAN ;  /* 0xffc0000000007908 */ /* 0x000e220000001400 */
[----:B------:R-:W-:Y:S05]  /*0f40*/  BRA `(.L_x_368) ;  /* 0x0000000000047947 */ /* 0x000fea0003800000 */
.L_x_362:
[----:B------:R-:W-:-:S07]  /*0f50*/  FADD.FTZ R0, R0, 10000000 ;  /* 0x4b18968000007421 */ /* 0x000fce0000010000 */
.L_x_368:
[----:B------:R-:W-:-:S04]  /*0f60*/  IMAD.MOV.U32 R9, RZ, RZ, 0x0 ;  /* 0x00000000ff097424 */ /* 0x000fc800078e00ff */
[----:B0-----:R-:W-:Y:S05]  /*0f70*/  RET.REL.NODEC R8 `(softmax_backward_float) ;  /* 0xfffffff008207950 */ /* 0x001fea0003c3ffff */
.L_x_369:
        /* <DEDUP_REMOVED lines=16> */
.L_x_478:


//--------------------- .text.tanh_backward_float --------------------------
	.section	.text.tanh_backward_float,"ax",@progbits
	.align	128
        .global         tanh_backward_float
        .type           tanh_backward_float,@function
        .size           tanh_backward_float,(.L_x_523 - tanh_backward_float)
        .other          tanh_backward_float,@"STO_CUDA_ENTRY STV_DEFAULT"
tanh_backward_float:
.text.tanh_backward_float:
        /* <DEDUP_REMOVED lines=16> */
[----:B------:R-:W0:Y:S01]  /*0100*/  LDCU.64 UR6, c[0x0][0x380] ;  /* 0x00007000ff0677ac */ /* 0x000e220008000a00 */
[C---:B------:R-:W-:Y:S02]  /*0110*/  ISETP.NE.AND P0, PT, R5.reuse, RZ, PT ;  /* 0x000000ff0500720c */ /* 0x040fe40003f05270 */
[----:B------:R-:W-:Y:S01]  /*0120*/  IMAD R7, R5, UR9, R3 ;  /* 0x0000000905077c24 */ /* 0x000fe2000f8e0203 */
[----:B------:R-:W1:Y:S01]  /*0130*/  LDCU.128 UR12, c[0x0][0x390] ;  /* 0x00007200ff0c77ac */ /* 0x000e620008000c00 */
[----:B------:R-:W-:-:S03]  /*0140*/  SEL R3, R2, RZ, P0 ;  /* 0x000000ff02037207 */ /* 0x000fc60000000000 */
[----:B------:R-:W-:Y:S01]  /*0150*/  SEL R7, R7, RZ, P0 ;  /* 0x000000ff07077207 */ /* 0x000fe20000000000 */
[----:B------:R-:W2:Y:S01]  /*0160*/  LDCU.64 UR4, c[0x0][0x358] ;  /* 0x00006b00ff0477ac */ /* 0x000ea20008000a00 */
[----:B------:R-:W-:-:S05]  /*0170*/  IADD3 R0, P1, PT, R0, R3, RZ ;  /* 0x0000000300007210 */ /* 0x000fca0007f3e0ff */
[----:B------:R-:W-:Y:S02]  /*0180*/  IMAD.X R7, RZ, RZ, R7, P1 ;  /* 0x000000ffff077224 */ /* 0x000fe400008e0607 */
[----:B------:R-:W-:-:S03]  /*0190*/  IMAD.SHL.U32 R6, R0, 0x4, RZ ;  /* 0x0000000400067824 */ /* 0x000fc600078e00ff */
[----:B------:R-:W-:Y:S02]  /*01a0*/  SHF.L.U64.HI R7, R0, 0x2, R7 ;  /* 0x0000000200077819 */ /* 0x000fe40000010207 */
[C---:B0-----:R-:W-:Y:S02]  /*01b0*/  IADD3 R2, P0, PT, R6.reuse, UR6, RZ ;  /* 0x0000000606027c10 */ /* 0x041fe4000ff1e0ff */
[----:B-1----:R-:W-:Y:S02]  /*01c0*/  IADD3 R4, P1, PT, R6, UR12, RZ ;  /* 0x0000000c06047c10 */ /* 0x002fe4000ff3e0ff */
[C---:B------:R-:W-:Y:S02]  /*01d0*/  IADD3.X R3, PT, PT, R7.reuse, UR7, RZ, P0, !PT ;  /* 0x0000000707037c10 */ /* 0x040fe400087fe4ff */
[----:B------:R-:W-:-:S03]  /*01e0*/  IADD3.X R5, PT, PT, R7, UR13, RZ, P1, !PT ;  /* 0x0000000d07057c10 */ /* 0x000fc60008ffe4ff */
[----:B--2---:R-:W2:Y:S04]  /*01f0*/  LDG.E R2, desc[UR4][R2.64] ;  /* 0x0000000402027981 */ /* 0x004ea8000c1e1900 */
[----:B------:R-:W3:Y:S01]  /*0200*/  LDG.E R5, desc[UR4][R4.64] ;  /* 0x0000000404057981 */ /* 0x000ee2000c1e1900 */
[----:B------:R-:W-:-:S04]  /*0210*/  IADD3 R6, P0, PT, R6, UR14, RZ ;  /* 0x0000000e06067c10 */ /* 0x000fc8000ff1e0ff */
[----:B------:R-:W-:Y:S01]  /*0220*/  IADD3.X R7, PT, PT, R7, UR15, RZ, P0, !PT ;  /* 0x0000000f07077c10 */ /* 0x000fe200087fe4ff */
[----:B--2---:R-:W-:-:S04]  /*0230*/  FFMA R0, -R2, R2, 1 ;  /* 0x3f80000002007423 */ /* 0x004fc80000000102 */
[----:B---3--:R-:W-:-:S05]  /*0240*/  FMUL R9, R0, R5 ;  /* 0x0000000500097220 */ /* 0x008fca0000400000 */
[----:B------:R-:W-:Y:S01]  /*0250*/  STG.E desc[UR4][R6.64], R9 ;  /* 0x0000000906007986 */ /* 0x000fe2000c101904 */
[----:B------:R-:W-:Y:S05]  /*0260*/  EXIT ;  /* 0x000000000000794d */ /* 0x000fea0003800000 */
.L_x_370:
        /* <DEDUP_REMOVED lines=9> */
.L_x_523:


//--------------------- .text.swish_backward_float --------------------------
	.section	.text.swish_backward_float,"ax",@progbits
	.align	128
        .global         swish_backward_float
        .type           swish_backward_float,@function
        .size           swish_backward_float,(.L_x_479 - swish_backward_float)
        .other          swish_backward_float,@"STO_CUDA_ENTRY STV_DEFAULT"
swish_backward_float:
.text.swish_backward_float:
        /* <DEDUP_REMOVED lines=28> */
[----:B-1----:R-:W2:Y:S01]  /*01c0*/  LDG.E R6, desc[UR4][R6.64] ;  /* 0x0000000406067981 */ /* 0x002ea2000c1e1900 */
[----:B------:R-:W-:-:S04]  /*01d0*/  IADD3 R10, P0, PT, R0, UR12, RZ ;  /* 0x0000000c000a7c10 */ /* 0x000fc8000ff1e0ff */
[----:B------:R-:W-:-:S05]  /*01e0*/  IADD3.X R11, PT, PT, R2, UR13, RZ, P0, !PT ;  /* 0x0000000d020b7c10 */ /* 0x000fca00087fe4ff */
[----:B------:R0:W3:Y:S01]  /*01f0*/  LDG.E R3, desc[UR4][R10.64] ;  /* 0x000000040a037981 */ /* 0x0000e2000c1e1900 */
[----:B------:R-:W-:Y:S01]  /*0200*/  BSSY.RECONVERGENT B0, `(.L_x_371) ;  /* 0x0000016000007945 */ /* 0x000fe20003800200 */
[----:B--2---:R-:W-:-:S05]  /*0210*/  FMUL R14, R6, -1.4426950216293334961 ;  /* 0xbfb8aa3b060e7820 */ /* 0x004fca0000400000 */
[----:B------:R-:W-:-:S13]  /*0220*/  FSETP.GEU.AND P0, PT, R14, -126, PT ;  /* 0xc2fc00000e00780b */ /* 0x000fda0003f0e000 */
[----:B------:R-:W-:-:S04]  /*0230*/  @!P0 FMUL R14, R14, 0.5 ;  /* 0x3f0000000e0e8820 */ /* 0x000fc80000400000 */
[----:B------:R-:W1:Y:S02]  /*0240*/  MUFU.EX2 R15, R14 ;  /* 0x0000000e000f7308 */ /* 0x000e640000000800 */
[----:B-1----:R-:W-:-:S06]  /*0250*/  @!P0 FMUL R15, R15, R15 ;  /* 0x0000000f0f0f8220 */ /* 0x002fcc0000400000 */
[----:B------:R-:W1:Y:S02]  /*0260*/  F2F.F64.F32 R4, R15 ;  /* 0x0000000f00047310 */ /* 0x000e640000201800 */
[----:B-1----:R-:W-:-:S06]  /*0270*/  DADD R8, R4, 1 ;  /* 0x3ff0000004087429 */ /* 0x002fcc0000000000 */
[----:B------:R-:W1:Y:S04]  /*0280*/  MUFU.RCP64H R7, R9 ;  /* 0x0000000900077308 */ /* 0x000e680000001800 */
[----:B------:R-:W-:-:S05]  /*0290*/  VIADD R6, R9, 0x300402 ;  /* 0x0030040209067836 */ /* 0x000fca0000000000 */
[----:B------:R-:W-:Y:S01]  /*02a0*/  FSETP.GEU.AND P0, PT, |R6|, 5.8789094863358348022e-39, PT ;  /* 0x004004020600780b */ /* 0x000fe20003f0e200 */
[----:B-1----:R-:W-:-:S08]  /*02b0*/  DFMA R4, -R8, R6, 1 ;  /* 0x3ff000000804742b */ /* 0x002fd00000000106 */
[----:B------:R-:W-:-:S08]  /*02c0*/  DFMA R4, R4, R4, R4 ;  /* 0x000000040404722b */ /* 0x000fd00000000004 */
[----:B0-----:R-:W-:Y:S02]  /*02d0*/  DFMA R10, R6, R4, R6 ;  /* 0x00000004060a722b */ /* 0x001fe40000000006 */
[----:B---3--:R0:W1:Y:S06]  /*02e0*/  F2F.F64.F32 R4, R3 ;  /* 0x0000000300047310 */ /* 0x00806c0000201800 */
[----:B------:R-:W-:-:S08]  /*02f0*/  DFMA R12, -R8, R10, 1 ;  /* 0x3ff00000080c742b */ /* 0x000fd0000000010a */
[----:B------:R-:W-:Y:S01]  /*0300*/  DFMA R10, R10, R12, R10 ;  /* 0x0000000c0a0a722b */ /* 0x000fe2000000000a */
[----:B01----:R-:W-:Y:S10]  /*0310*/  @P0 BRA `(.L_x_372) ;  /* 0x0000000000100947 */ /* 0x003ff40003800000 */
[----:B------:R-:W-:Y:S02]  /*0320*/  LOP3.LUT R3, R9, 0x7fffffff, RZ, 0xc0, !PT ;  /* 0x7fffffff09037812 */ /* 0x000fe400078ec0ff */
[----:B------:R-:W-:-:S03]  /*0330*/  MOV R6, 0x360 ;  /* 0x0000036000067802 */ /* 0x000fc60000000f00 */
[----:B------:R-:W-:-:S07]  /*0340*/  VIADD R12, R3, 0xfff00000 ;  /* 0xfff00000030c7836 */ /* 0x000fce0000000000 */
[----:B------:R-:W-:Y:S05]  /*0350*/  CALL.REL.NOINC `($__internal_32_$__cuda_sm20_dblrcp_rn_slowpath_v3) ;  /* 0x0000000000347944 */ /* 0x000fea0003c00000 */
.L_x_372:
[----:B------:R-:W-:Y:S05]  /*0360*/  BSYNC.RECONVERGENT B0 ;  /* 0x0000000000007941 */ /* 0x000fea0003800200 */
.L_x_371:
[----:B------:R-:W0:Y:S02]  /*0370*/  LDCU.128 UR8, c[0x0][0x390] ;  /* 0x00007200ff0877ac */ /* 0x000e240008000c00 */
[----:B0-----:R-:W-:-:S04]  /*0380*/  IADD3 R8, P0, PT, R0, UR8, RZ ;  /* 0x0000000800087c10 */ /* 0x001fc8000ff1e0ff */
[----:B------:R-:W-:-:S06]  /*0390*/  IADD3.X R9, PT, PT, R2, UR9, RZ, P0, !PT ;  /* 0x0000000902097c10 */ /* 0x000fcc00087fe4ff */
[----:B------:R-:W2:Y:S01]  /*03a0*/  LDG.E R9, desc[UR4][R8.64] ;  /* 0x0000000408097981 */ /* 0x000ea2000c1e1900 */
[----:B------:R-:W-:-:S08]  /*03b0*/  DADD R6, -R4, 1 ;  /* 0x3ff0000004067429 */ /* 0x000fd00000000100 */
[----:B------:R-:W-:Y:S01]  /*03c0*/  DFMA R6, R6, R10, R4 ;  /* 0x0000000a0606722b */ /* 0x000fe20000000004 */
[----:B------:R-:W-:-:S04]  /*03d0*/  IADD3 R4, P0, PT, R0, UR10, RZ ;  /* 0x0000000a00047c10 */ /* 0x000fc8000ff1e0ff */
[----:B------:R-:W-:-:S05]  /*03e0*/  IADD3.X R5, PT, PT, R2, UR11, RZ, P0, !PT ;  /* 0x0000000b02057c10 */ /* 0x000fca00087fe4ff */
[----:B------:R-:W2:Y:S02]  /*03f0*/  F2F.F32.F64 R6, R6 ;  /* 0x0000000600067310 */ /* 0x000ea40000301000 */
[----:B--2---:R-:W-:-:S05]  /*0400*/  FMUL R3, R6, R9 ;  /* 0x0000000906037220 */ /* 0x004fca0000400000 */
[----:B------:R-:W-:Y:S01]  /*0410*/  STG.E desc[UR4][R4.64], R3 ;  /* 0x0000000304007986 */ /* 0x000fe2000c101904 */
[----:B------:R-:W-:Y:S05]  /*0420*/  EXIT ;  /* 0x000000000000794d */ /* 0x000fea0003800000 */
        .weak           $__internal_32_$__cuda_sm20_dblrcp_rn_slowpath_v3
        .type           $__internal_32_$__cuda_sm20_dblrcp_rn_slowpath_v3,@function
        .size           $__internal_32_$__cuda_sm20_dblrcp_rn_slowpath_v3,(.L_x_479 - $__internal_32_$__cuda_sm20_dblrcp_rn_slowpath_v3)
$__internal_32_$__cuda_sm20_dblrcp_rn_slowpath_v3:
[----:B------:R-:W-:Y:S01]  /*0430*/  DSETP.GTU.AND P0, PT, |R8|, +INF , PT ;  /* 0x7ff000000800742a */ /* 0x000fe20003f0c200 */
[----:B------:R-:W-:-:S13]  /*0440*/  BSSY.RECONVERGENT B1, `(.L_x_373) ;  /* 0x0000023000017945 */ /* 0x000fda0003800200 */
        /* <DEDUP_REMOVED lines=22> */
.L_x_376:
        /* <DEDUP_REMOVED lines=10> */
.L_x_374:
[----:B------:R-:W-:Y:S01]  /*0650*/  LOP3.LUT R11, R9, 0x80000, RZ, 0xfc, !PT ;  /* 0x00080000090b7812 */ /* 0x000fe200078efcff */
[----:B------:R-:W-:-:S07]  /*0660*/  IMAD.MOV.U32 R10, RZ, RZ, R8 ;  /* 0x000000ffff0a7224 */ /* 0x000fce00078e0008 */
.L_x_375:
[----:B------:R-:W-:Y:S05]  /*0670*/  BSYNC.RECONVERGENT B1 ;  /* 0x0000000000017941 */ /* 0x000fea0003800200 */
.L_x_373:
[----:B------:R-:W-:-:S04]  /*0680*/  IMAD.MOV.U32 R7, RZ, RZ, 0x0 ;  /* 0x00000000ff077424 */ /* 0x000fc800078e00ff */
[----:B------:R-:W-:Y:S05]  /*0690*/  RET.REL.NODEC R6 `(swish_backward_float) ;  /* 0xfffffff806587950 */ /* 0x000fea0003c3ffff */
.L_x_377:
        /* <DEDUP_REMOVED lines=14> */
.L_x_479:


//--------------------- .text.relu_backward_float --------------------------
	.section	.text.relu_backward_float,"ax",@progbits
	.align	128
        .global         relu_backward_float
        .type           relu_backward_float,@function
        .size           relu_backward_float,(.L_x_525 - relu_backward_float)
        .other          relu_backward_float,@"STO_CUDA_ENTRY STV_DEFAULT"
relu_backward_float:
.text.relu_backward_float:
        /* <DEDUP_REMOVED lines=28> */
[----:B-1----:R-:W2:Y:S02]  /*01c0*/  LDG.E R2, desc[UR4][R2.64] ;  /* 0x0000000402027981 */ /* 0x002ea4000c1e1900 */
[----:B--2---:R-:W-:-:S13]  /*01d0*/  FSETP.GT.AND P0, PT, R2, RZ, PT ;  /* 0x000000ff0200720b */ /* 0x004fda0003f04000 */
[----:B------:R-:W0:Y:S02]  /*01e0*/  @!P0 LDC.64 R4, c[0x0][0x398] ;  /* 0x0000e600ff048b82 */ /* 0x000e240000000a00 */
[----:B0-----:R-:W-:-:S05]  /*01f0*/  @!P0 IADD3 R4, P1, PT, R7, R4, RZ ;  /* 0x0000000407048210 */ /* 0x001fca0007f3e0ff */
[----:B------:R-:W-:-:S05]  /*0200*/  @!P0 IMAD.X R5, R0, 0x1, R5, P1 ;  /* 0x0000000100058824 */ /* 0x000fca00008e0605 */
[----:B------:R0:W-:Y:S01]  /*0210*/  @!P0 STG.E desc[UR4][R4.64], RZ ;  /* 0x000000ff04008986 */ /* 0x0001e2000c101904 */
[----:B------:R-:W-:Y:S05]  /*0220*/  @!P0 EXIT ;  /* 0x000000000000894d */ /* 0x000fea0003800000 */
[----:B------:R-:W1:Y:S02]  /*0230*/  LDCU.128 UR8, c[0x0][0x390] ;  /* 0x00007200ff0877ac */ /* 0x000e640008000c00 */
[----:B-1----:R-:W-:-:S04]  /*0240*/  IADD3 R2, P0, PT, R7, UR8, RZ ;  /* 0x0000000807027c10 */ /* 0x002fc8000ff1e0ff */
[----:B------:R-:W-:-:S06]  /*0250*/  IADD3.X R3, PT, PT, R0, UR9, RZ, P0, !PT ;  /* 0x0000000900037c10 */ /* 0x000fcc00087fe4ff */
[----:B------:R-:W2:Y:S01]  /*0260*/  LDG.E R3, desc[UR4][R2.64] ;  /* 0x0000000402037981 */ /* 0x000ea2000c1e1900 */
[----:B0-----:R-:W-:-:S04]  /*0270*/  IADD3 R4, P0, PT, R7, UR10, RZ ;  /* 0x0000000a07047c10 */ /* 0x001fc8000ff1e0ff */
[----:B------:R-:W-:-:S05]  /*0280*/  IADD3.X R5, PT, PT, R0, UR11, RZ, P0, !PT ;  /* 0x0000000b00057c10 */ /* 0x000fca00087fe4ff */
[----:B--2---:R-:W-:Y:S01]  /*0290*/  STG.E desc[UR4][R4.64], R3 ;  /* 0x0000000304007986 */ /* 0x004fe2000c101904 */
[----:B------:R-:W-:Y:S05]  /*02a0*/  EXIT ;  /* 0x000000000000794d */ /* 0x000fea0003800000 */
.L_x_378:
        /* <DEDUP_REMOVED lines=13> */
.L_x_525:


//--------------------- .text.sigmoid_backward_float --------------------------
	.section	.text.sigmoid_backward_float,"ax",@progbits
	.align	128
        .global         sigmoid_backward_float
        .type           sigmoid_backward_float,@function
        .size           sigmoid_backward_float,(.L_x_526 - sigmoid_backward_float)
        .other          sigmoid_backward_float,@"STO_CUDA_ENTRY STV_DEFAULT"
sigmoid_backward_float:
.text.sigmoid_backward_float:
        /* <DEDUP_REMOVED lines=28> */
[----:B------:R-:W-:-:S05]  /*01c0*/  IADD3.X R7, PT, PT, R10, UR7, RZ, P0, !PT ;  /* 0x000000070a077c10 */ /* 0x000fca00087fe4ff */
[----:B-1----:R-:W3:Y:S01]  /*01d0*/  LDG.E R6, desc[UR4][R6.64] ;  /* 0x0000000406067981 */ /* 0x002ee2000c1e1900 */
[----:B--2---:R-:W-:-:S04]  /*01e0*/  IADD3 R8, P0, PT, R0, UR12, RZ ;  /* 0x0000000c00087c10 */ /* 0x004fc8000ff1e0ff */
[----:B------:R-:W-:-:S06]  /*01f0*/  IADD3.X R9, PT, PT, R10, UR13, RZ, P0, !PT ;  /* 0x0000000d0a097c10 */ /* 0x000fcc00087fe4ff */
[----:B------:R-:W2:Y:S01]  /*0200*/  LDG.E R9, desc[UR4][R8.64] ;  /* 0x0000000408097981 */ /* 0x000ea2000c1e1900 */
[----:B---3--:R-:W0:Y:S02]  /*0210*/  F2F.F64.F32 R2, R6 ;  /* 0x0000000600027310 */ /* 0x008e240000201800 */
[----:B0-----:R-:W-:-:S08]  /*0220*/  DADD R4, -R2, 1 ;  /* 0x3ff0000002047429 */ /* 0x001fd00000000100 */
[----:B------:R-:W-:Y:S01]  /*0230*/  DMUL R4, R2, R4 ;  /* 0x0000000402047228 */ /* 0x000fe20000000000 */
[----:B------:R-:W-:-:S04]  /*0240*/  IADD3 R2, P0, PT, R0, UR14, RZ ;  /* 0x0000000e00027c10 */ /* 0x000fc8000ff1e0ff */
[----:B------:R-:W-:-:S05]  /*0250*/  IADD3.X R3, PT, PT, R10, UR15, RZ, P0, !PT ;  /* 0x0000000f0a037c10 */ /* 0x000fca00087fe4ff */
[----:B------:R-:W2:Y:S02]  /*0260*/  F2F.F32.F64 R4, R4 ;  /* 0x0000000400047310 */ /* 0x000ea40000301000 */
[----:B--2---:R-:W-:-:S05]  /*0270*/  FMUL R7, R4, R9 ;  /* 0x0000000904077220 */ /* 0x004fca0000400000 */
[----:B------:R-:W-:Y:S01]  /*0280*/  STG.E desc[UR4][R2.64], R7 ;  /* 0x0000000702007986 */ /* 0x000fe2000c101904 */
[----:B------:R-:W-:Y:S05]  /*0290*/  EXIT ;  /* 0x000000000000794d */ /* 0x000fea0003800000 */
.L_x_379:
        /* <DEDUP_REMOVED lines=14> */
.L_x_526:


//--------------------- .text.softmax_forward_float --------------------------
	.section	.text.softmax_forward_float,"ax",@progbits
	.align	128
        .global         softmax_forward_float
        .type           softmax_forward_float,@function
        .size           softmax_forward_float,(.L_x_480 - softmax_forward_float)
        .other          softmax_forward_float,@"STO_CUDA_ENTRY STV_DEFAULT"
softmax_forward_float:
.text.softmax_forward_float:
        /* <DEDUP_REMOVED lines=14> */
[----:B------:R-:W1:Y:S01]  /*00e0*/  LDCU.64 UR6, c[0x0][0x358] ;  /* 0x00006b00ff0677ac */ /* 0x000e620008000a00 */
[----:B------:R-:W-:Y:S01]  /*00f0*/  IMAD.WIDE.U32 R6, R2, UR4, R10 ;  /* 0x0000000402067c25 */ /* 0x000fe2000f8e000a */
[----:B------:R-:W-:Y:S02]  /*0100*/  BSSY.RECONVERGENT B0, `(.L_x_380) ;  /* 0x000001f000007945 */ /* 0x000fe40003800200 */
[----:B------:R-:W2:Y:S01]  /*0110*/  S2UR UR5, SR_CgaCtaId ;  /* 0x00000000000579c3 */ /* 0x000ea20000008800 */
[----:B------:R-:W-:Y:S01]  /*0120*/  IMAD.IADD R7, R3, 0x1, R7 ;  /* 0x0000000103077824 */ /* 0x000fe200078e0207 */
[----:B------:R-:W3:Y:S01]  /*0130*/  LDCU.64 UR8, c[0x0][0x380] ;  /* 0x00007000ff0877ac */ /* 0x000ee20008000a00 */
[----:B------:R-:W-:-:S04]  /*0140*/  IMAD.MOV.U32 R9, RZ, RZ, R6 ;  /* 0x000000ffff097224 */ /* 0x000fc800078e0006 */
[----:B------:R-:W-:Y:S02]  /*0150*/  @!P2 IMAD.MOV.U32 R13, RZ, RZ, 0x7fc00000 ;  /* 0x7fc00000ff0da424 */ /* 0x000fe400078e00ff */
[----:B0-----:R-:W-:Y:S01]  /*0160*/  IMAD.WIDE.U32 R4, R2, UR4, R4 ;  /* 0x0000000402047c25 */ /* 0x001fe2000f8e0004 */
[----:B------:R-:W-:-:S03]  /*0170*/  UMOV UR4, 0x400 ;  /* 0x0000040000047882 */ /* 0x000fc60000000000 */
[----:B------:R-:W-:Y:S01]  /*0180*/  IMAD.IADD R2, R5, 0x1, R3 ;  /* 0x0000000105027824 */ /* 0x000fe200078e0203 */
[----:B------:R-:W-:Y:S01]  /*0190*/  ISETP.GE.U32.AND P0, PT, R6, R4, PT ;  /* 0x000000040600720c */ /* 0x000fe20003f06070 */
[----:B------:R-:W-:Y:S01]  /*01a0*/  IMAD.MOV.U32 R3, RZ, RZ, RZ ;  /* 0x000000ffff037224 */ /* 0x000fe200078e00ff */
[----:B--2---:R-:W-:Y:S02]  /*01b0*/  ULEA UR4, UR5, UR4, 0x18 ;  /* 0x0000000405047291 */ /* 0x004fe4000f8ec0ff */
[----:B------:R-:W-:Y:S01]  /*01c0*/  ISETP.GE.U32.AND.EX P0, PT, R7, R2, PT, P0 ;  /* 0x000000020700720c */ /* 0x000fe20003f06100 */
[----:B------:R-:W0:Y:S03]  /*01d0*/  LDCU UR5, c[0x0][0x360] ;  /* 0x00006c00ff0577ac */ /* 0x000e260008000800 */
[----:B------:R-:W-:-:S05]  /*01e0*/  LEA R0, R10, UR4, 0x2 ;  /* 0x000000040a007c11 */ /* 0x000fca000f8e10ff */
[----:B------:R2:W-:Y:S04]  /*01f0*/  @!P2 STS [R0], R13 ;  /* 0x0000000d0000a388 */ /* 0x0005e80000000800 */
[----:B------:R2:W-:Y:S01]  /*0200*/  @!P2 STS [R0+0x80], RZ ;  /* 0x000080ff0000a388 */ /* 0x0005e20000000800 */
[----:B------:R-:W-:Y:S06]  /*0210*/  BAR.SYNC.DEFER_BLOCKING 0x0 ;  /* 0x0000000000007b1d */ /* 0x000fec0000010000 */
[----:B-1-3--:R-:W-:Y:S05]  /*0220*/  @P0 BRA `(.L_x_381) ;  /* 0x0000000000300947 */ /* 0x00afea0003800000 */
[----:B------:R-:W-:Y:S01]  /*0230*/  IMAD.MOV.U32 R3, RZ, RZ, RZ ;  /* 0x000000ffff037224 */ /* 0x000fe200078e00ff */
[----:B------:R-:W-:Y:S01]  /*0240*/  MOV R6, R7 ;  /* 0x0000000700067202 */ /* 0x000fe20000000f00 */
[----:B------:R-:W-:-:S07]  /*0250*/  IMAD.MOV.U32 R15, RZ, RZ, R9 ;  /* 0x000000ffff0f7224 */ /* 0x000fce00078e0009 */
.L_x_382:
[----:B------:R-:W-:-:S04]  /*0260*/  LEA R12, P0, R15, UR8, 0x2 ;  /* 0x000000080f0c7c11 */ /* 0x000fc8000f8010ff */
[----:B--2---:R-:W-:-:S05]  /*0270*/  LEA.HI.X R13, R15, UR9, R6, 0x2, P0 ;  /* 0x000000090f0d7c11 */ /* 0x004fca00080f1406 */
[----:B------:R-:W2:Y:S01]  /*0280*/  LDG.E R12, desc[UR6][R12.64] ;  /* 0x000000060c0c7981 */ /* 0x000ea2000c1e1900 */
[----:B0-----:R-:W-:-:S05]  /*0290*/  IADD3 R15, P0, PT, R15, UR5, RZ ;  /* 0x000000050f0f7c10 */ /* 0x001fca000ff1e0ff */
[----:B------:R-:W-:Y:S01]  /*02a0*/  IMAD.X R6, RZ, RZ, R6, P0 ;  /* 0x000000ffff067224 */ /* 0x000fe200000e0606 */
[----:B------:R-:W-:-:S04]  /*02b0*/  ISETP.GE.U32.AND P0, PT, R15, R4, PT ;  /* 0x000000040f00720c */ /* 0x000fc80003f06070 */
[----:B------:R-:W-:Y:S02]  /*02c0*/  ISETP.GE.U32.AND.EX P0, PT, R6, R2, PT, P0 ;  /* 0x000000020600720c */ /* 0x000fe40003f06100 */
[----:B--2---:R-:W-:-:S11]  /*02d0*/  FMNMX R3, R12, R3, !PT ;  /* 0x000000030c037209 */ /* 0x004fd60007800000 */
[----:B------:R-:W-:Y:S05]  /*02e0*/  @!P0 BRA `(.L_x_382) ;  /* 0xfffffffc00dc8947 */ /* 0x000fea000383ffff */
.L_x_381:
[----:B0-----:R-:W-:Y:S05]  /*02f0*/  BSYNC.RECONVERGENT B0 ;  /* 0x0000000000007941 */ /* 0x001fea0003800200 */
.L_x_380:
[----:B------:R-:W0:Y:S01]  /*0300*/  SHFL.DOWN PT, R6, R3, 0x10, 0x1f ;  /* 0x0a001f0003067f89 */ /* 0x000e2200000e0000 */
[----:B------:R-:W-:Y:S01]  /*0310*/  LOP3.LUT R14, R10, 0x1f, RZ, 0xc0, !PT ;  /* 0x0000001f0a0e7812 */ /* 0x000fe200078ec0ff */
[----:B------:R-:W1:Y:S01]  /*0320*/  LDCU.64 UR8, c[0x0][0x380] ;  /* 0x00007000ff0877ac */ /* 0x000e620008000a00 */
[----:B------:R-:W-:Y:S02]  /*0330*/  PLOP3.LUT P3, PT, PT, PT, PT, 0x8, 0x80 ;  /* 0x000000000080781c */ /* 0x000fe40003f6e170 */
[----:B------:R-:W-:-:S04]  /*0340*/  ISETP.NE.U32.AND P0, PT, R14, RZ, PT ;  /* 0x000000ff0e00720c */ /* 0x000fc80003f05070 */
[----:B------:R-:W-:Y:S02]  /*0350*/  ISETP.NE.AND.EX P0, PT, RZ, RZ, PT, P0 ;  /* 0x000000ffff00720c */ /* 0x000fe40003f05300 */
[----:B0-----:R-:W-:Y:S02]  /*0360*/  FMNMX R6, R6, R3, !PT ;  /* 0x0000000306067209 */ /* 0x001fe40007800000 */
[----:B------:R-:W-:-:S03]  /*0370*/  LEA.HI R3, R10, UR4, RZ, 0x1d ;  /* 0x000000040a037c11 */ /* 0x000fc6000f8fe8ff */
[----:B--2---:R-:W0:Y:S02]  /*0380*/  SHFL.DOWN PT, R13, R6, 0x8, 0x1f ;  /* 0x09001f00060d7f89 */ /* 0x004e2400000e0000 */
[----:B0-----:R-:W-:-:S05]  /*0390*/  FMNMX R13, R6, R13, !PT ;  /* 0x0000000d060d7209 */ /* 0x001fca0007800000 */
[----:B------:R-:W0:Y:S02]  /*03a0*/  SHFL.DOWN PT, R8, R13, 0x4, 0x1f ;  /* 0x08801f000d087f89 */ /* 0x000e2400000e0000 */
[----:B0-----:R-:W-:-:S05]  /*03b0*/  FMNMX R8, R13, R8, !PT ;  /* 0x000000080d087209 */ /* 0x001fca0007800000 */
[----:B------:R-:W0:Y:S02]  /*03c0*/  SHFL.DOWN PT, R15, R8, 0x2, 0x1f ;  /* 0x08401f00080f7f89 */ /* 0x000e2400000e0000 */
[----:B0-----:R-:W-:-:S05]  /*03d0*/  FMNMX R15, R8, R15, !PT ;  /* 0x0000000f080f7209 */ /* 0x001fca0007800000 */
[----:B------:R-:W0:Y:S02]  /*03e0*/  SHFL.DOWN PT, R12, R15, 0x1, 0x1f ;  /* 0x08201f000f0c7f89 */ /* 0x000e2400000e0000 */
[----:B0-----:R-:W-:-:S05]  /*03f0*/  FMNMX R6, R15, R12, !PT ;  /* 0x0000000c0f067209 */ /* 0x001fca0007800000 */
[----:B------:R0:W-:Y:S01]  /*0400*/  @!P0 STS [R3], R6 ;  /* 0x0000000603008388 */ /* 0x0001e20000000800 */
[----:B------:R-:W-:Y:S06]  /*0410*/  BAR.SYNC.DEFER_BLOCKING 0x0 ;  /* 0x0000000000007b1d */ /* 0x000fec0000010000 */
[----:B-1----:R-:W-:Y:S05]  /*0420*/  @P2 BRA `(.L_x_383) ;  /* 0x0000000000402947 */ /* 0x002fea0003800000 */
[----:B0-----:R0:W1:Y:S01]  /*0430*/  LDS R6, [R0] ;  /* 0x0000000000067984 */ /* 0x0010620000000800 */
[----:B------:R-:W-:-:S03]  /*0440*/  UMOV UR10, 0xffffffff ;  /* 0xffffffff000a7882 */ /* 0x000fc60000000000 */
[----:B------:R-:W-:Y:S05]  /*0450*/  BRA.DIV UR10, `(.L_x_384) ;  /* 0x000000060ab87947 */ /* 0x000fea000b800000 */
[----:B-1----:R-:W1:Y:S02]  /*0460*/  SHFL.DOWN PT, R13, R6, 0x10, 0x1f ;  /* 0x0a001f00060d7f89 */ /* 0x002e6400000e0000 */
[----:B-1----:R-:W-:-:S05]  /*0470*/  FMNMX R13, R6, R13, !PT ;  /* 0x0000000d060d7209 */ /* 0x002fca0007800000 */
[----:B------:R-:W1:Y:S02]  /*0480*/  SHFL.DOWN PT, R8, R13, 0x8, 0x1f ;  /* 0x09001f000d087f89 */ /* 0x000e6400000e0000 */
[----:B-1----:R-:W-:-:S05]  /*0490*/  FMNMX R8, R13, R8, !PT ;  /* 0x000000080d087209 */ /* 0x002fca0007800000 */
[----:B------:R-:W1:Y:S02]  /*04a0*/  SHFL.DOWN PT, R15, R8, 0x4, 0x1f ;  /* 0x08801f00080f7f89 */ /* 0x000e6400000e0000 */
[----:B-1----:R-:W-:-:S05]  /*04b0*/  FMNMX R15, R8, R15, !PT ;  /* 0x0000000f080f7209 */ /* 0x002fca0007800000 */
[----:B------:R-:W1:Y:S02]  /*04c0*/  SHFL.DOWN PT, R12, R15, 0x2, 0x1f ;  /* 0x08401f000f0c7f89 */ /* 0x000e6400000e0000 */
[----:B-1----:R-:W-:-:S05]  /*04d0*/  FMNMX R12, R15, R12, !PT ;  /* 0x0000000c0f0c7209 */ /* 0x002fca0007800000 */
[----:B------:R1:W2:Y:S02]  /*04e0*/  SHFL.DOWN PT, R17, R12, 0x1, 0x1f ;  /* 0x08201f000c117f89 */ /* 0x0002a400000e0000 */
.L_x_399:
[----:B------:R-:W-:Y:S02]  /*04f0*/  ISETP.NE.AND P1, PT, R10, RZ, PT ;  /* 0x000000ff0a00720c */ /* 0x000fe40003f25270 */
[----:B--2---:R-:W-:-:S11]  /*0500*/  FMNMX R6, R12, R17, !PT ;  /* 0x000000110c067209 */ /* 0x004fd60007800000 */
[----:B------:R2:W-:Y:S01]  /*0510*/  @!P1 STS [UR4], R6 ;  /* 0x00000006ff009988 */ /* 0x0005e20008000804 */
[----:B------:R-:W-:-:S13]  /*0520*/  @!P1 PLOP3.LUT P3, PT, PT, PT, PT, 0x80, 0x8 ;  /* 0x000000000008981c */ /* 0x000fda0003f6f070 */
.L_x_383:
[----:B------:R-:W-:Y:S01]  /*0530*/  ISETP.GE.U32.AND P1, PT, R9, R4, PT ;  /* 0x000000040900720c */ /* 0x000fe20003f26070 */
[----:B------:R-:W-:Y:S05]  /*0540*/  WARPSYNC.ALL ;  /* 0x0000000000007948 */ /* 0x000fea0003800000 */
[----:B------:R-:W-:Y:S01]  /*0550*/  BAR.SYNC.DEFER_BLOCKING 0x0 ;  /* 0x0000000000007b1d */ /* 0x000fe20000010000 */
[----:B------:R-:W-:Y:S01]  /*0560*/  ISETP.GE.U32.AND.EX P1, PT, R7, R2, PT, P1 ;  /* 0x000000020700720c */ /* 0x000fe20003f26110 */
[----:B------:R-:W-:-:S04]  /*0570*/  IMAD.MOV.U32 R8, RZ, RZ, RZ ;  /* 0x000000ffff087224 */ /* 0x000fc800078e00ff */
[----:B------:R-:W-:Y:S08]  /*0580*/  BSSY.RECONVERGENT B0, `(.L_x_385) ;  /* 0x0000014000007945 */ /* 0x000ff00003800200 */
[----:B------:R-:W-:Y:S05]  /*0590*/  @P1 BRA `(.L_x_386) ;  /* 0x0000000000481947 */ /* 0x000fea0003800000 */
[----:B------:R-:W-:Y:S02]  /*05a0*/  IMAD.MOV.U32 R8, RZ, RZ, RZ ;  /* 0x000000ffff087224 */ /* 0x000fe400078e00ff */
[----:B------:R-:W-:Y:S02]  /*05b0*/  IMAD.MOV.U32 R15, RZ, RZ, R9 ;  /* 0x000000ffff0f7224 */ /* 0x000fe400078e0009 */
[----:B------:R-:W-:-:S07]  /*05c0*/  IMAD.MOV.U32 R14, RZ, RZ, R7 ;  /* 0x000000ffff0e7224 */ /* 0x000fce00078e0007 */
.L_x_387:
[----:B------:R-:W-:-:S04]  /*05d0*/  LEA R10, P1, R15, UR8, 0x2 ;  /* 0x000000080f0a7c11 */ /* 0x000fc8000f8210ff */
[----:B------:R-:W-:-:S06]  /*05e0*/  LEA.HI.X R11, R15, UR9, R14, 0x2, P1 ;  /* 0x000000090f0b7c11 */ /* 0x000fcc00088f140e */
[----:B------:R-:W1:Y:S01]  /*05f0*/  LDG.E R11, desc[UR6][R10.64] ;  /* 0x000000060a0b7981 */ /* 0x000e62000c1e1900 */
[----:B------:R-:W-:-:S05]  /*0600*/  IADD3 R15, P1, PT, R15, UR5, RZ ;  /* 0x000000050f0f7c10 */ /* 0x000fca000ff3e0ff */
[----:B------:R-:W-:Y:S01]  /*0610*/  IMAD.X R14, RZ, RZ, R14, P1 ;  /* 0x000000ffff0e7224 */ /* 0x000fe200008e060e */
[----:B------:R-:W-:-:S04]  /*0620*/  ISETP.GE.U32.AND P1, PT, R15, R4, PT ;  /* 0x000000040f00720c */ /* 0x000fc80003f26070 */
[----:B------:R-:W-:Y:S01]  /*0630*/  ISETP.GE.U32.AND.EX P1, PT, R14, R2, PT, P1 ;  /* 0x000000020e00720c */ /* 0x000fe20003f26110 */
[----:B-1----:R-:W-:-:S04]  /*0640*/  FADD R12, R11, -R6 ;  /* 0x800000060b0c7221 */ /* 0x002fc80000000000 */
[----:B------:R-:W-:-:S05]  /*0650*/  FMUL R12, R12, 1.4426950216293334961 ;  /* 0x3fb8aa3b0c0c7820 */ /* 0x000fca0000400000 */
[----:B------:R-:W-:-:S13]  /*0660*/  FSETP.GEU.AND P4, PT, R12, -126, PT ;  /* 0xc2fc00000c00780b */ /* 0x000fda0003f8e000 */
[----:B------:R-:W-:-:S04]  /*0670*/  @!P4 FMUL R12, R12, 0.5 ;  /* 0x3f0000000c0cc820 */ /* 0x000fc80000400000 */
[----:B------:R-:W1:Y:S02]  /*0680*/  MUFU.EX2 R13, R12 ;  /* 0x0000000c000d7308 */ /* 0x000e640000000800 */
[----:B-1----:R-:W-:-:S04]  /*0690*/  @!P4 FMUL R13, R13, R13 ;  /* 0x0000000d0d0dc220 */ /* 0x002fc80000400000 */
[----:B------:R-:W-:Y:S01]  /*06a0*/  FADD R8, R13, R8 ;  /* 0x000000080d087221 */ /* 0x000fe20000000000 */
[----:B------:R-:W-:Y:S06]  /*06b0*/  @!P1 BRA `(.L_x_387) ;  /* 0xfffffffc00c49947 */ /* 0x000fec000383ffff */
.L_x_386:
[----:B------:R-:W-:Y:S05]  /*06c0*/  BSYNC.RECONVERGENT B0 ;  /* 0x0000000000007941 */ /* 0x000fea0003800200 */
.L_x_385:
[----:B------:R-:W3:Y:S01]  /*06d0*/  SHFL.DOWN PT, R11, R8, 0x10, 0x1f ;  /* 0x0a001f00080b7f89 */ /* 0x000ee200000e0000 */
[----:B------:R-:W-:Y:S01]  /*06e0*/  BSSY B0, `(.L_x_388) ;  /* 0x000001a000007945 */ /* 0x000fe20003800000 */
[----:B---3--:R-:W-:-:S05]  /*06f0*/  FADD R11, R11, R8 ;  /* 0x000000080b0b7221 */ /* 0x008fca0000000000 */
[----:B------:R-:W3:Y:S02]  /*0700*/  SHFL.DOWN PT, R10, R11, 0x8, 0x1f ;  /* 0x09001f000b0a7f89 */ /* 0x000ee400000e0000 */
[----:B---3--:R-:W-:-:S05]  /*0710*/  FADD R10, R11, R10 ;  /* 0x0000000a0b0a7221 */ /* 0x008fca0000000000 */
[----:B------:R-:W3:Y:S02]  /*0720*/  SHFL.DOWN PT, R13, R10, 0x4, 0x1f ;  /* 0x08801f000a0d7f89 */ /* 0x000ee400000e0000 */
[----:B---3--:R-:W-:-:S05]  /*0730*/  FADD R13, R10, R13 ;  /* 0x0000000d0a0d7221 */ /* 0x008fca0000000000 */
[----:B-1----:R-:W1:Y:S02]  /*0740*/  SHFL.DOWN PT, R12, R13, 0x2, 0x1f ;  /* 0x08401f000d0c7f89 */ /* 0x002e6400000e0000 */
[----:B-1----:R-:W-:-:S05]  /*0750*/  FADD R12, R13, R12 ;  /* 0x0000000c0d0c7221 */ /* 0x002fca0000000000 */
[----:B------:R-:W1:Y:S02]  /*0760*/  SHFL.DOWN PT, R15, R12, 0x1, 0x1f ;  /* 0x08201f000c0f7f89 */ /* 0x000e6400000e0000 */
[----:B-1----:R-:W-:-:S05]  /*0770*/  FADD R14, R12, R15 ;  /* 0x0000000f0c0e7221 */ /* 0x002fca0000000000 */
[----:B------:R1:W-:Y:S01]  /*0780*/  @!P0 STS [R3+0x80], R14 ;  /* 0x0000800e03008388 */ /* 0x0003e20000000800 */
[----:B------:R-:W-:Y:S06]  /*0790*/  BAR.SYNC.DEFER_BLOCKING 0x0 ;  /* 0x0000000000007b1d */ /* 0x000fec0000010000 */
[----:B------:R-:W-:Y:S05]  /*07a0*/  @P2 BRA `(.L_x_389) ;  /* 0x0000000000342947 */ /* 0x000fea0003800000 */
[----:B0-----:R-:W0:Y:S01]  /*07b0*/  LDS R0, [R0+0x80] ;  /* 0x0000800000007984 */ /* 0x001e220000000800 */
[----:B------:R-:W-:-:S03]  /*07c0*/  UMOV UR8, 0xffffffff ;  /* 0xffffffff00087882 */ /* 0x000fc60000000000 */
[----:B------:R-:W-:Y:S05]  /*07d0*/  BRA.DIV UR8, `(.L_x_390) ;  /* 0x0000000608687947 */ /* 0x000fea000b800000 */
[----:B01----:R-:W0:Y:S02]  /*07e0*/  SHFL.DOWN PT, R3, R0, 0x10, 0x1f ;  /* 0x0a001f0000037f89 */ /* 0x003e2400000e0000 */
[----:B0-----:R-:W-:-:S05]  /*07f0*/  FADD R3, R0, R3 ;  /* 0x0000000300037221 */ /* 0x001fca0000000000 */
[----:B------:R-:W0:Y:S02]  /*0800*/  SHFL.DOWN PT, R8, R3, 0x8, 0x1f ;  /* 0x09001f0003087f89 */ /* 0x000e2400000e0000 */
[----:B0-----:R-:W-:-:S05]  /*0810*/  FADD R8, R3, R8 ;  /* 0x0000000803087221 */ /* 0x001fca0000000000 */
[----:B------:R-:W0:Y:S02]  /*0820*/  SHFL.DOWN PT, R11, R8, 0x4, 0x1f ;  /* 0x08801f00080b7f89 */ /* 0x000e2400000e0000 */
[----:B0-----:R-:W-:-:S05]  /*0830*/  FADD R11, R8, R11 ;  /* 0x0000000b080b7221 */ /* 0x001fca0000000000 */
[----:B------:R-:W0:Y:S02]  /*0840*/  SHFL.DOWN PT, R10, R11, 0x2, 0x1f ;  /* 0x08401f000b0a7f89 */ /* 0x000e2400000e0000 */
[----:B0-----:R-:W-:-:S05]  /*0850*/  FADD R10, R11, R10 ;  /* 0x0000000a0b0a7221 */ /* 0x001fca0000000000 */
[----:B------:R0:W1:Y:S02]  /*0860*/  SHFL.DOWN PT, R13, R10, 0x1, 0x1f ;  /* 0x08201f000a0d7f89 */ /* 0x00006400000e0000 */
.L_x_405:
[----:B-1----:R-:W-:-:S07]  /*0870*/  FADD R14, R10, R13 ;  /* 0x0000000d0a0e7221 */ /* 0x002fce0000000000 */
.L_x_389:
[----:B------:R-:W-:Y:S05]  /*0880*/  BSYNC B0 ;  /* 0x0000000000007941 */ /* 0x000fea0003800000 */
.L_x_388:
[----:B------:R3:W-:Y:S01]  /*0890*/  @P3 STS [UR4+0x80], R14 ;  /* 0x0000800eff003988 */ /* 0x0007e20008000804 */
[----:B------:R-:W-:Y:S05]  /*08a0*/  WARPSYNC.ALL ;  /* 0x0000000000007948 */ /* 0x000fea0003800000 */
[----:B------:R-:W-:Y:S01]  /*08b0*/  BAR.SYNC.DEFER_BLOCKING 0x0 ;  /* 0x0000000000007b1d */ /* 0x000fe20000010000 */
[----:B------:R-:W-:-:S04]  /*08c0*/  ISETP.GE.U32.AND P0, PT, R9, R4, PT ;  /* 0x000000040900720c */ /* 0x000fc80003f06070 */
[----:B------:R-:W-:-:S13]  /*08d0*/  ISETP.GE.U32.AND.EX P0, PT, R7, R2, PT, P0 ;  /* 0x000000020700720c */ /* 0x000fda0003f06100 */
[----:B---3--:R-:W-:Y:S05]  /*08e0*/  @P0 EXIT ;  /* 0x000000000000094d */ /* 0x008fea0003800000 */
[----:B------:R-:W3:Y:S01]  /*08f0*/  LDS R11, [UR4+0x80] ;  /* 0x00008004ff0b7984 */ /* 0x000ee20008000800 */
[----:B------:R-:W4:Y:S01]  /*0900*/  LDCU.64 UR10, c[0x0][0x380] ;  /* 0x00007000ff0a77ac */ /* 0x000f220008000a00 */
[----:B------:R-:W0:Y:S02]  /*0910*/  LDCU.64 UR8, c[0x0][0x388] ;  /* 0x00007100ff0877ac */ /* 0x000e240008000a00 */
.L_x_393:
[C---:B------:R-:W-:Y:S01]  /*0920*/  IMAD.SHL.U32 R8, R9.reuse, 0x4, RZ ;  /* 0x0000000409087824 */ /* 0x040fe200078e00ff */
[----:B-1----:R-:W-:-:S04]  /*0930*/  SHF.L.U64.HI R14, R9, 0x2, R7 ;  /* 0x00000002090e7819 */ /* 0x002fc80000010207 */
[----:B----4-:R-:W-:-:S04]  /*0940*/  IADD3 R12, P0, PT, R8, UR10, RZ ;  /* 0x0000000a080c7c10 */ /* 0x010fc8000ff1e0ff */
[----:B------:R-:W-:-:S06]  /*0950*/  IADD3.X R13, PT, PT, R14, UR11, RZ, P0, !PT ;  /* 0x0000000b0e0d7c10 */ /* 0x000fcc00087fe4ff */
[----:B------:R-:W4:Y:S01]  /*0960*/  LDG.E R13, desc[UR6][R12.64] ;  /* 0x000000060c0d7981 */ /* 0x000f22000c1e1900 */
[----:B0--3--:R-:W0:Y:S01]  /*0970*/  MUFU.RCP R10, R11 ;  /* 0x0000000b000a7308 */ /* 0x009e220000001000 */
[----:B------:R-:W-:Y:S01]  /*0980*/  BSSY.RECONVERGENT B0, `(.L_x_391) ;  /* 0x0000012000007945 */ /* 0x000fe20003800200 */
[----:B0-----:R-:W-:-:S04]  /*0990*/  FFMA R15, -R11, R10, 1 ;  /* 0x3f8000000b0f7423 */ /* 0x001fc8000000010a */
[----:B------:R-:W-:Y:S01]  /*09a0*/  FFMA R15, R10, R15, R10 ;  /* 0x0000000f0a0f7223 */ /* 0x000fe2000000000a */
[----:B----4-:R-:W-:-:S04]  /*09b0*/  FADD R0, R13, -R6 ;  /* 0x800000060d007221 */ /* 0x010fc80000000000 */
[----:B------:R-:W-:-:S05]  /*09c0*/  FMUL R3, R0, 1.4426950216293334961 ;  /* 0x3fb8aa3b00037820 */ /* 0x000fca0000400000 */
[----:B------:R-:W-:-:S13]  /*09d0*/  FSETP.GEU.AND P0, PT, R3, -126, PT ;  /* 0xc2fc00000300780b */ /* 0x000fda0003f0e000 */
[----:B------:R-:W-:-:S04]  /*09e0*/  @!P0 FMUL R3, R3, 0.5 ;  /* 0x3f00000003038820 */ /* 0x000fc80000400000 */
[----:B------:R-:W0:Y:S02]  /*09f0*/  MUFU.EX2 R0, R3 ;  /* 0x0000000300007308 */ /* 0x000e240000000800 */
[----:B0-----:R-:W-:-:S06]  /*0a00*/  @!P0 FMUL R0, R0, R0 ;  /* 0x0000000000008220 */ /* 0x001fcc0000400000 */
[----:B------:R-:W0:Y:S01]  /*0a10*/  FCHK P0, R0, R11 ;  /* 0x0000000b00007302 */ /* 0x000e220000000000 */
[----:B------:R-:W-:-:S04]  /*0a20*/  FFMA R10, R0, R15, RZ ;  /* 0x0000000f000a7223 */ /* 0x000fc800000000ff */
[----:B------:R-:W-:-:S04]  /*0a30*/  FFMA R12, -R11, R10, R0 ;  /* 0x0000000a0b0c7223 */ /* 0x000fc80000000100 */
[----:B------:R-:W-:Y:S01]  /*0a40*/  FFMA R15, R15, R12, R10 ;  /* 0x0000000c0f0f7223 */ /* 0x000fe2000000000a */
[----:B0-----:R-:W-:Y:S06]  /*0a50*/  @!P0 BRA `(.L_x_392) ;  /* 0x0000000000108947 */ /* 0x001fec0003800000 */
[----:B------:R-:W-:Y:S02]  /*0a60*/  MOV R3, R0 ;  /* 0x0000000000037202 */ /* 0x000fe40000000f00 */
[----:B------:R-:W-:-:S07]  /*0a70*/  MOV R10, 0xa90 ;  /* 0x00000a90000a7802 */ /* 0x000fce0000000f00 */
[----:B--2---:R-:W-:Y:S05]  /*0a80*/  CALL.REL.NOINC `($__internal_33_$__cuda_sm3x_div_rn_noftz_f32_slowpath) ;  /* 0x0000000400507944 */ /* 0x004fea0003c00000 */
[----:B------:R-:W-:-:S07]  /*0a90*/  IMAD.MOV.U32 R15, RZ, RZ, R0 ;  /* 0x000000ffff0f7224 */ /* 0x000fce00078e0000 */
.L_x_392:
[----:B------:R-:W-:Y:S05]  /*0aa0*/  BSYNC.RECONVERGENT B0 ;  /* 0x0000000000007941 */ /* 0x000fea0003800200 */
.L_x_391:
[----:B------:R-:W-:-:S04]  /*0ab0*/  IADD3 R12, P0, PT, R8, UR8, RZ ;  /* 0x00000008080c7c10 */ /* 0x000fc8000ff1e0ff */
[----:B------:R-:W-:Y:S02]  /*0ac0*/  IADD3.X R13, PT, PT, R14, UR9, RZ, P0, !PT ;  /* 0x000000090e0d7c10 */ /* 0x000fe400087fe4ff */
[----:B------:R-:W-:-:S03]  /*0ad0*/  IADD3 R9, P0, PT, R9, UR5, RZ ;  /* 0x0000000509097c10 */ /* 0x000fc6000ff1e0ff */
[----:B------:R0:W-:Y:S02]  /*0ae0*/  STG.E desc[UR6][R12.64], R15 ;  /* 0x0000000f0c007986 */ /* 0x0001e4000c101906 */
[----:B------:R-:W-:Y:S01]  /*0af0*/  IMAD.X R7, RZ, RZ, R7, P0 ;  /* 0x000000ffff077224 */ /* 0x000fe200000e0607 */
[----:B------:R-:W-:-:S04]  /*0b00*/  ISETP.GE.U32.AND P0, PT, R9, R4, PT ;  /* 0x000000040900720c */ /* 0x000fc80003f06070 */
[----:B------:R-:W-:-:S13]  /*0b10*/  ISETP.GE.U32.AND.EX P0, PT, R7, R2, PT, P0 ;  /* 0x000000020700720c */ /* 0x000fda0003f06100 */
[----:B0-----:R-:W-:Y:S05]  /*0b20*/  @!P0 BRA `(.L_x_393) ;  /* 0xfffffffc007c8947 */ /* 0x001fea000383ffff */
[----:B------:R-:W-:Y:S05]  /*0b30*/  EXIT ;  /* 0x000000000000794d */ /* 0x000fea0003800000 */
.L_x_384:
[----:B-1----:R-:W-:Y:S02]  /*0b40*/  IMAD.MOV.U32 R19, RZ, RZ, R6 ;  /* 0x000000ffff137224 */ /* 0x002fe400078e0006 */
[----:B------:R-:W-:Y:S02]  /*0b50*/  IMAD.MOV.U32 R16, RZ, RZ, 0x10 ;  /* 0x00000010ff107424 */ /* 0x000fe400078e00ff */
[----:B------:R-:W-:Y:S02]  /*0b60*/  IMAD.MOV.U32 R21, RZ, RZ, 0x1f ;  /* 0x0000001fff157424 */ /* 0x000fe400078e00ff */
[----:B------:R-:W-:-:S07]  /*0b70*/  IMAD.MOV.U32 R14, RZ, RZ, -0x1 ;  /* 0xffffffffff0e7424 */ /* 0x000fce00078e00ff */
[----:B0-----:R-:W-:Y:S05]  /*0b80*/  WARPSYNC.COLLECTIVE R14, `(.L_x_394) ;  /* 0x000000000e087348 */ /* 0x001fea0003c00000 */
[----:B------:R1:W2:Y:S02]  /*0b90*/  SHFL.DOWN P1, R17, R19, R16, R21 ;  /* 0x0800001013117389 */ /* 0x0002a40000020015 */
[----:B012---:R-:W-:Y:S05]  /*0ba0*/  ENDCOLLECTIVE ;  /* 0x000000000000791b */ /* 0x007fea0003800000 */
.L_x_394:
[----:B------:R-:W-:Y:S02]  /*0bb0*/  IMAD.MOV.U32 R16, RZ, RZ, 0x8 ;  /* 0x00000008ff107424 */ /* 0x000fe400078e00ff */
[----:B------:R-:W-:-:S05]  /*0bc0*/  IMAD.MOV.U32 R13, RZ, RZ, R17 ;  /* 0x000000ffff0d7224 */ /* 0x000fca00078e0011 */
[----:B------:R-:W-:-:S04]  /*0bd0*/  FMNMX R13, R6, R13, !PT ;  /* 0x0000000d060d7209 */ /* 0x000fc80007800000 */
[----:B------:R-:W-:-:S07]  /*0be0*/  MOV R19, R13 ;  /* 0x0000000d00137202 */ /* 0x000fce0000000f00 */
[----:B------:R-:W-:Y:S05]  /*0bf0*/  WARPSYNC.COLLECTIVE R14, `(.L_x_395) ;  /* 0x000000000e087348 */ /* 0x000fea0003c00000 */
[----:B------:R0:W1:Y:S02]  /*0c00*/  SHFL.DOWN P1, R17, R19, R16, R21 ;  /* 0x0800001013117389 */ /* 0x0000640000020015 */
[----:B01----:R-:W-:Y:S05]  /*0c10*/  ENDCOLLECTIVE ;  /* 0x000000000000791b */ /* 0x003fea0003800000 */
.L_x_395:
[----:B------:R-:W-:Y:S02]  /*0c20*/  IMAD.MOV.U32 R16, RZ, RZ, 0x4 ;  /* 0x00000004ff107424 */ /* 0x000fe400078e00ff */
[----:B------:R-:W-:-:S05]  /*0c30*/  IMAD.MOV.U32 R8, RZ, RZ, R17 ;  /* 0x000000ffff087224 */ /* 0x000fca00078e0011 */
[----:B------:R-:W-:-:S05]  /*0c40*/  FMNMX R8, R13, R8, !PT ;  /* 0x000000080d087209 */ /* 0x000fca0007800000 */
[----:B------:R-:W-:-:S07]  /*0c50*/  IMAD.MOV.U32 R19, RZ, RZ, R8 ;  /* 0x000000ffff137224 */ /* 0x000fce00078e0008 */
[----:B------:R-:W-:Y:S05]  /*0c60*/  WARPSYNC.COLLECTIVE R14, `(.L_x_396) ;  /* 0x000000000e087348 */ /* 0x000fea0003c00000 */
[----:B------:R0:W1:Y:S02]  /*0c70*/  SHFL.DOWN P1, R17, R19, R16, R21 ;  /* 0x0800001013117389 */ /* 0x0000640000020015 */
[----:B01----:R-:W-:Y:S05]  /*0c80*/  ENDCOLLECTIVE ;  /* 0x000000000000791b */ /* 0x003fea0003800000 */
.L_x_396:
[----:B------:R-:W-:Y:S02]  /*0c90*/  IMAD.MOV.U32 R16, RZ, RZ, 0x2 ;  /* 0x00000002ff107424 */ /* 0x000fe400078e00ff */
[----:B------:R-:W-:-:S05]  /*0ca0*/  IMAD.MOV.U32 R15, RZ, RZ, R17 ;  /* 0x000000ffff0f7224 */ /* 0x000fca00078e0011 */
[----:B------:R-:W-:-:S05]  /*0cb0*/  FMNMX R15, R8, R15, !PT ;  /* 0x0000000f080f7209 */ /* 0x000fca0007800000 */
[----:B------:R-:W-:-:S07]  /*0cc0*/  IMAD.MOV.U32 R19, RZ, RZ, R15 ;  /* 0x000000ffff137224 */ /* 0x000fce00078e000f */
[----:B------:R-:W-:Y:S05]  /*0cd0*/  WARPSYNC.COLLECTIVE R14, `(.L_x_397) ;  /* 0x000000000e087348 */ /* 0x000fea0003c00000 */
[----:B------:R0:W1:Y:S02]  /*0ce0*/  SHFL.DOWN P1, R17, R19, R16, R21 ;  /* 0x0800001013117389 */ /* 0x0000640000020015 */
[----:B01----:R-:W-:Y:S05]  /*0cf0*/  ENDCOLLECTIVE ;  /* 0x000000000000791b */ /* 0x003fea0003800000 */
.L_x_397:
[----:B------:R-:W-:Y:S01]  /*0d00*/  IMAD.MOV.U32 R16, RZ, RZ, 0x1 ;  /* 0x00000001ff107424 */ /* 0x000fe200078e00ff */
[----:B------:R-:W-:-:S04]  /*0d10*/  MOV R12, R17 ;  /* 0x00000011000c7202 */ /* 0x000fc80000000f00 */
[----:B------:R-:W-:-:S05]  /*0d20*/  FMNMX R12, R15, R12, !PT ;  /* 0x0000000c0f0c7209 */ /* 0x000fca0007800000 */
[----:B------:R-:W-:-:S07]  /*0d30*/  IMAD.MOV.U32 R19, RZ, RZ, R12 ;  /* 0x000000ffff137224 */ /* 0x000fce00078e000c */
[----:B------:R-:W-:Y:S05]  /*0d40*/  WARPSYNC.COLLECTIVE R14, `(.L_x_398) ;  /* 0x000000000e087348 */ /* 0x000fea0003c00000 */
[----:B------:R0:W1:Y:S02]  /*0d50*/  SHFL.DOWN P1, R17, R19, R16, R21 ;  /* 0x0800001013117389 */ /* 0x0000640000020015 */
[----:B01----:R-:W-:Y:S05]  /*0d60*/  ENDCOLLECTIVE ;  /* 0x000000000000791b */ /* 0x003fea0003800000 */
.L_x_398:
[----:B------:R-:W-:Y:S05]  /*0d70*/  BRA `(.L_x_399) ;  /* 0xfffffff400dc7947 */ /* 0x000fea000383ffff */
.L_x_390:
[----:B0-----:R-:W-:Y:S02]  /*0d80*/  IMAD.MOV.U32 R19, RZ, RZ, R0 ;  /* 0x000000ffff137224 */ /* 0x001fe400078e0000 */
[----:B------:R-:W-:Y:S02]  /*0d90*/  IMAD.MOV.U32 R16, RZ, RZ, 0x10 ;  /* 0x00000010ff107424 */ /* 0x000fe400078e00ff */
[----:B------:R-:W-:Y:S02]  /*0da0*/  IMAD.MOV.U32 R21, RZ, RZ, 0x1f ;  /* 0x0000001fff157424 */ /* 0x000fe400078e00ff */
[----:B-1----:R-:W-:-:S07]  /*0db0*/  IMAD.MOV.U32 R14, RZ, RZ, -0x1 ;  /* 0xffffffffff0e7424 */ /* 0x002fce00078e00ff */
[----:B--2---:R-:W-:Y:S05]  /*0dc0*/  WARPSYNC.COLLECTIVE R14, `(.L_x_400) ;  /* 0x000000000e087348 */ /* 0x004fea0003c00000 */
[----:B------:R0:W1:Y:S02]  /*0dd0*/  SHFL.DOWN P1, R17, R19, R16, R21 ;  /* 0x0800001013117389 */ /* 0x0000640000020015 */
[----:B012---:R-:W-:Y:S05]  /*0de0*/  ENDCOLLECTIVE ;  /* 0x000000000000791b */ /* 0x007fea0003800000 */
.L_x_400:
[----:B------:R-:W-:Y:S02]  /*0df0*/  IMAD.MOV.U32 R16, RZ, RZ, 0x8 ;  /* 0x00000008ff107424 */ /* 0x000fe400078e00ff */
[----:B------:R-:W-:-:S04]  /*0e00*/  IMAD.MOV.U32 R3, RZ, RZ, R17 ;  /* 0x000000ffff037224 */ /* 0x000fc800078e0011 */
[----:B------:R-:W-:-:S05]  /*0e10*/  FADD R3, R0, R3 ;  /* 0x0000000300037221 */ /* 0x000fca0000000000 */
[----:B------:R-:W-:-:S07]  /*0e20*/  MOV R19, R3 ;  /* 0x0000000300137202 */ /* 0x000fce0000000f00 */
[----:B------:R-:W-:Y:S05]  /*0e30*/  WARPSYNC.COLLECTIVE R14, `(.L_x_401) ;  /* 0x000000000e087348 */ /* 0x000fea0003c00000 */
[----:B------:R0:W1:Y:S02]  /*0e40*/  SHFL.DOWN P1, R17, R19, R16, R21 ;  /* 0x0800001013117389 */ /* 0x0000640000020015 */
[----:B01----:R-:W-:Y:S05]  /*0e50*/  ENDCOLLECTIVE ;  /* 0x000000000000791b */ /* 0x003fea0003800000 */
.L_x_401:
[----:B------:R-:W-:Y:S02]  /*0e60*/  IMAD.MOV.U32 R16, RZ, RZ, 0x4 ;  /* 0x00000004ff107424 */ /* 0x000fe400078e00ff */
[----:B------:R-:W-:-:S04]  /*0e70*/  IMAD.MOV.U32 R8, RZ, RZ, R17 ;  /* 0x000000ffff087224 */ /* 0x000fc800078e0011 */
[----:B------:R-:W-:-:S04]  /*0e80*/  FADD R8, R3, R8 ;  /* 0x0000000803087221 */ /* 0x000fc80000000000 */
[----:B------:R-:W-:-:S07]  /*0e90*/  IMAD.MOV.U32 R19, RZ, RZ, R8 ;  /* 0x000000ffff137224 */ /* 0x000fce00078e0008 */
[----:B------:R-:W-:Y:S05]  /*0ea0*/  WARPSYNC.COLLECTIVE R14, `(.L_x_402) ;  /* 0x000000000e087348 */ /* 0x000fea0003c00000 */
[----:B------:R0:W1:Y:S02]  /*0eb0*/  SHFL.DOWN P1, R17, R19, R16, R21 ;  /* 0x0800001013117389 */ /* 0x0000640000020015 */
[----:B01----:R-:W-:Y:S05]  /*0ec0*/  ENDCOLLECTIVE ;  /* 0x000000000000791b */ /* 0x003fea0003800000 */
.L_x_402:
[----:B------:R-:W-:Y:S02]  /*0ed0*/  IMAD.MOV.U32 R16, RZ, RZ, 0x2 ;  /* 0x00000002ff107424 */ /* 0x000fe400078e00ff */
[----:B------:R-:W-:-:S04]  /*0ee0*/  IMAD.MOV.U32 R11, RZ, RZ, R17 ;  /* 0x000000ffff0b7224 */ /* 0x000fc800078e0011 */
[----:B------:R-:W-:-:S04]  /*0ef0*/  FADD R11, R8, R11 ;  /* 0x0000000b080b7221 */ /* 0x000fc80000000000 */
[----:B------:R-:W-:-:S07]  /*0f00*/  IMAD.MOV.U32 R19, RZ, RZ, R11 ;  /* 0x000000ffff137224 */ /* 0x000fce00078e000b */
[----:B------:R-:W-:Y:S05]  /*0f10*/  WARPSYNC.COLLECTIVE R14, `(.L_x_403) ;  /* 0x000000000e087348 */ /* 0x000fea0003c00000 */
[----:B------:R0:W1:Y:S02]  /*0f20*/  SHFL.DOWN P1, R17, R19, R16, R21 ;  /* 0x0800001013117389 */ /* 0x0000640000020015 */
[----:B01----:R-:W-:Y:S05]  /*0f30*/  ENDCOLLECTIVE ;  /* 0x000000000000791b */ /* 0x003fea0003800000 */
.L_x_403:
[----:B------:R-:W-:Y:S01]  /*0f40*/  IMAD.MOV.U32 R16, RZ, RZ, 0x1 ;  /* 0x00000001ff107424 */ /* 0x000fe200078e00ff */
[----:B------:R-:W-:-:S05]  /*0f50*/  MOV R10, R17 ;  /* 0x00000011000a7202 */ /* 0x000fca0000000f00 */
[----:B------:R-:W-:-:S04]  /*0f60*/  FADD R10, R11, R10 ;  /* 0x0000000a0b0a7221 */ /* 0x000fc80000000000 */
[----:B------:R-:W-:-:S07]  /*0f70*/  IMAD.MOV.U32 R19, RZ, RZ, R10 ;  /* 0x000000ffff137224 */ /* 0x000fce00078e000a */
[----:B------:R-:W-:Y:S05]  /*0f80*/  WARPSYNC.COLLECTIVE R14, `(.L_x_404) ;  /* 0x000000000e087348 */ /* 0x000fea0003c00000 */
[----:B------:R0:W1:Y:S02]  /*0f90*/  SHFL.DOWN P1, R17, R19, R16, R21 ;  /* 0x0800001013117389 */ /* 0x0000640000020015 */
[----:B01----:R-:W-:Y:S05]  /*0fa0*/  ENDCOLLECTIVE ;  /* 0x000000000000791b */ /* 0x003fea0003800000 */
.L_x_404:
[----:B------:R-:W-:Y:S01]  /*0fb0*/  IMAD.MOV.U32 R13, RZ, RZ, R17 ;  /* 0x000000ffff0d7224 */ /* 0x000fe200078e0011 */
[----:B------:R-:W-:Y:S06]  /*0fc0*/  BRA `(.L_x_405) ;  /* 0xfffffff800287947 */ /* 0x000fec000383ffff */
        .weak           $__internal_33_$__cuda_sm3x_div_rn_noftz_f32_slowpath
        .type           $__internal_33_$__cuda_sm3x_div_rn_noftz_f32_slowpath,@function
        .size           $__internal_33_$__cuda_sm3x_div_rn_noftz_f32_slowpath,(.L_x_480 - $__internal_33_$__cuda_sm3x_div_rn_noftz_f32_slowpath)
$__internal_33_$__cuda_sm3x_div_rn_noftz_f32_slowpath:
[----:B------:R-:W-:Y:S01]  /*0fd0*/  SHF.R.U32.HI R13, RZ, 0x17, R11 ;  /* 0x00000017ff0d7819 */ /* 0x000fe2000001160b */
[----:B------:R-:W-:Y:S01]  /*0fe0*/  BSSY.RECONVERGENT B1, `(.L_x_406) ;  /* 0x0000064000017945 */ /* 0x000fe20003800200 */
[----:B------:R-:W-:Y:S01]  /*0ff0*/  SHF.R.U32.HI R0, RZ, 0x17, R3 ;  /* 0x00000017ff007819 */ /* 0x000fe20000011603 */
        /* <DEDUP_REMOVED lines=10> */
[----:B------:R-:W-:Y:S02]  /*10a0*/  FSETP.GTU.FTZ.AND P1, PT, |R11|, +INF , PT ;  /* 0x7f8000000b00780b */ /* 0x000fe40003f3c200 */
[----:B------:R-:W-:Y:S02]  /*10b0*/  MOV R0, R11 ;  /* 0x0000000b00007202 */ /* 0x000fe40000000f00 */
        /* <DEDUP_REMOVED lines=21> */
.L_x_407:
        /* <DEDUP_REMOVED lines=30> */
[C---:B------:R-:W-:Y:S01]  /*13f0*/  VIADD R16, R17.reuse, 0x20 ;  /* 0x0000002011107836 */ /* 0x040fe20000000000 */
[C---:B------:R-:W-:Y:S01]  /*1400*/  ISETP.NE.AND P2, PT, R17.reuse, RZ, PT ;  /* 0x000000ff1100720c */ /* 0x040fe20003f45270 */
[----:B------:R-:W-:Y:S01]  /*1410*/  IMAD.MOV R15, RZ, RZ, -R17 ;  /* 0x000000ffff0f7224 */ /* 0x000fe200078e0a11 */
[----:B------:R-:W-:Y:S02]  /*1420*/  ISETP.NE.AND P1, PT, R17, RZ, PT ;  /* 0x000000ff1100720c */ /* 0x000fe40003f25270 */
        /* <DEDUP_REMOVED lines=17> */
.L_x_414:
[----:B------:R-:W-:-:S04]  /*1540*/  LOP3.LUT R0, R0, 0x80000000, RZ, 0xc0, !PT ;  /* 0x8000000000007812 */ /* 0x000fc800078ec0ff */
[----:B------:R-:W-:Y:S01]  /*1550*/  LOP3.LUT R0, R0, 0x7f800000, RZ, 0xfc, !PT ;  /* 0x7f80000000007812 */ /* 0x000fe200078efcff */
[----:B------:R-:W-:Y:S06]  /*1560*/  BRA `(.L_x_415) ;  /* 0x0000000000047947 */ /* 0x000fec0003800000 */
.L_x_413:
[----:B------:R-:W-:-:S07]  /*1570*/  IMAD R0, R15, 0x800000, R0 ;  /* 0x008000000f007824 */ /* 0x000fce00078e0200 */
.L_x_415:
[----:B------:R-:W-:Y:S05]  /*1580*/  BSYNC.RECONVERGENT B2 ;  /* 0x0000000000027941 */ /* 0x000fea0003800200 */
.L_x_412:
[----:B------:R-:W-:Y:S05]  /*1590*/  BRA `(.L_x_416) ;  /* 0x0000000000207947 */ /* 0x000fea0003800000 */
.L_x_411:
[----:B------:R-:W-:-:S04]  /*15a0*/  LOP3.LUT R0, R16, 0x80000000, R3, 0x48, !PT ;  /* 0x8000000010007812 */ /* 0x000fc800078e4803 */
[----:B------:R-:W-:Y:S01]  /*15b0*/  LOP3.LUT R0, R0, 0x7f800000, RZ, 0xfc, !PT ;  /* 0x7f80000000007812 */ /* 0x000fe200078efcff */
[----:B------:R-:W-:Y:S06]  /*15c0*/  BRA `(.L_x_416) ;  /* 0x0000000000147947 */ /* 0x000fec0003800000 */
.L_x_410:
[----:B------:R-:W-:Y:S01]  /*15d0*/  LOP3.LUT R0, R16, 0x80000000, R3, 0x48, !PT ;  /* 0x8000000010007812 */ /* 0x000fe200078e4803 */
[----:B------:R-:W-:Y:S06]  /*15e0*/  BRA `(.L_x_416) ;  /* 0x00000000000c7947 */ /* 0x000fec0003800000 */
.L_x_409:
[----:B------:R-:W0:Y:S01]  /*15f0*/  MUFU.RSQ R0, -QNAN ;  /* 0xffc0000000007908 */ /* 0x000e220000001400 */
[----:B------:R-:W-:Y:S05]  /*1600*/  BRA `(.L_x_416) ;  /* 0x0000000000047947 */ /* 0x000fea0003800000 */
.L_x_408:
[----:B------:R-:W-:-:S07]  /*1610*/  FADD.FTZ R0, R3, R0 ;  /* 0x0000000003007221 */ /* 0x000fce0000010000 */
.L_x_416:
[----:B------:R-:W-:Y:S05]  /*1620*/  BSYNC.RECONVERGENT B1 ;  /* 0x0000000000017941 */ /* 0x000fea0003800200 */
.L_x_406:
[----:B------:R-:W-:Y:S02]  /*1630*/  IMAD.MOV.U32 R12, RZ, RZ, R10 ;  /* 0x000000ffff0c7224 */ /* 0x000fe400078e000a */
[----:B------:R-:W-:-:S04]  /*1640*/  IMAD.MOV.U32 R13, RZ, RZ, 0x0 ;  /* 0x00000000ff0d7424 */ /* 0x000fc800078e00ff */
[----:B0-----:R-:W-:Y:S05]  /*1650*/  RET.REL.NODEC R12 `(softmax_forward_float) ;  /* 0xffffffe80c687950 */ /* 0x001fea0003c3ffff */
.L_x_417:
        /* <DEDUP_REMOVED lines=10> */
.L_x_480:


//--------------------- .text.tanh_forward_float  --------------------------
	.section	.text.tanh_forward_float,"ax",@progbits
	.align	128
        .global         tanh_forward_float
        .type           tanh_forward_float,@function
        .size           tanh_forward_float,(.L_x_481 - tanh_forward_float)
        .other          tanh_forward_float,@"STO_CUDA_ENTRY STV_DEFAULT"
tanh_forward_float:
.text.tanh_forward_float:
        /* <DEDUP_REMOVED lines=29> */
[----:B------:R-:W-:Y:S01]  /*01d0*/  BSSY.RECONVERGENT B0, `(.L_x_418) ;  /* 0x0000018000007945 */ /* 0x000fe20003800200 */
[C---:B--2---:R-:W-:Y:S01]  /*01e0*/  FMUL R3, R6.reuse, 1.4426950216293334961 ;  /* 0x3fb8aa3b06037820 */ /* 0x044fe20000400000 */
[----:B------:R-:W-:-:S04]  /*01f0*/  FMUL R5, R6, -1.4426950216293334961 ;  /* 0xbfb8aa3b06057820 */ /* 0x000fc80000400000 */
[----:B------:R-:W-:Y:S02]  /*0200*/  FSETP.GEU.AND P0, PT, R3, -126, PT ;  /* 0xc2fc00000300780b */ /* 0x000fe40003f0e000 */
[----:B------:R-:W-:-:S11]  /*0210*/  FSETP.GEU.AND P1, PT, R5, -126, PT ;  /* 0xc2fc00000500780b */ /* 0x000fd60003f2e000 */
[----:B------:R-:W-:Y:S02]  /*0220*/  @!P0 FMUL R3, R3, 0.5 ;  /* 0x3f00000003038820 */ /* 0x000fe40000400000 */
[----:B------:R-:W-:Y:S02]  /*0230*/  @!P1 FMUL R5, R5, 0.5 ;  /* 0x3f00000005059820 */ /* 0x000fe40000400000 */
[----:B------:R-:W0:Y:S08]  /*0240*/  MUFU.EX2 R0, R3 ;  /* 0x0000000300007308 */ /* 0x000e300000000800 */
[----:B------:R-:W1:Y:S01]  /*0250*/  MUFU.EX2 R9, R5 ;  /* 0x0000000500097308 */ /* 0x000e620000000800 */
[----:B0-----:R-:W-:Y:S01]  /*0260*/  @!P0 FMUL R0, R0, R0 ;  /* 0x0000000000008220 */ /* 0x001fe20000400000 */
[----:B-1----:R-:W-:-:S04]  /*0270*/  @!P1 FMUL R9, R9, R9 ;  /* 0x0000000909099220 */ /* 0x002fc80000400000 */
[C-C-:B------:R-:W-:Y:S01]  /*0280*/  FADD R3, R0.reuse, R9.reuse ;  /* 0x0000000900037221 */ /* 0x140fe20000000000 */
[----:B------:R-:W-:-:S03]  /*0290*/  FADD R0, R0, -R9 ;  /* 0x8000000900007221 */ /* 0x000fc60000000000 */
        /* <DEDUP_REMOVED lines=9> */
[----:B------:R-:W-:Y:S05]  /*0330*/  CALL.REL.NOINC `($__internal_34_$__cuda_sm3x_div_rn_noftz_f32_slowpath) ;  /* 0x00000000001c7944 */ /* 0x000fea0003c00000 */
[----:B------:R-:W-:-:S07]  /*0340*/  IMAD.MOV.U32 R7, RZ, RZ, R0 ;  /* 0x000000ffff077224 */ /* 0x000fce00078e0000 */
.L_x_419:
[----:B------:R-:W-:Y:S05]  /*0350*/  BSYNC.RECONVERGENT B0 ;  /* 0x0000000000007941 */ /* 0x000fea0003800200 */
.L_x_418:
[----:B------:R-:W0:Y:S02]  /*0360*/  LDCU.64 UR6, c[0x0][0x388] ;  /* 0x00007100ff0677ac */ /* 0x000e240008000a00 */
[----:B0-----:R-:W-:-:S04]  /*0370*/  IADD3 R4, P0, PT, R4, UR6, RZ ;  /* 0x0000000604047c10 */ /* 0x001fc8000ff1e0ff */
[----:B------:R-:W-:-:S05]  /*0380*/  IADD3.X R5, PT, PT, R2, UR7, RZ, P0, !PT ;  /* 0x0000000702057c10 */ /* 0x000fca00087fe4ff */
[----:B------:R-:W-:Y:S01]  /*0390*/  STG.E desc[UR4][R4.64], R7 ;  /* 0x0000000704007986 */ /* 0x000fe2000c101904 */
[----:B------:R-:W-:Y:S05]  /*03a0*/  EXIT ;  /* 0x000000000000794d */ /* 0x000fea0003800000 */
        .weak           $__internal_34_$__cuda_sm3x_div_rn_noftz_f32_slowpath
        .type           $__internal_34_$__cuda_sm3x_div_rn_noftz_f32_slowpath,@function
        .size           $__internal_34_$__cuda_sm3x_div_rn_noftz_f32_slowpath,(.L_x_481 - $__internal_34_$__cuda_sm3x_div_rn_noftz_f32_slowpath)
$__internal_34_$__cuda_sm3x_div_rn_noftz_f32_slowpath:
        /* <DEDUP_REMOVED lines=36> */
.L_x_421:
        /* <DEDUP_REMOVED lines=51> */
.L_x_428:
[----:B------:R-:W-:-:S04]  /*0920*/  LOP3.LUT R0, R0, 0x80000000, RZ, 0xc0, !PT ;  /* 0x8000000000007812 */ /* 0x000fc800078ec0ff */
[----:B------:R-:W-:Y:S01]  /*0930*/  LOP3.LUT R0, R0, 0x7f800000, RZ, 0xfc, !PT ;  /* 0x7f80000000007812 */ /* 0x000fe200078efcff */
[----:B------:R-:W-:Y:S06]  /*0940*/  BRA `(.L_x_429) ;  /* 0x0000000000047947 */ /* 0x000fec0003800000 */
.L_x_427:
[----:B------:R-:W-:-:S07]  /*0950*/  IMAD R0, R5, 0x800000, R0 ;  /* 0x0080000005007824 */ /* 0x000fce00078e0200 */
.L_x_429:
[----:B------:R-:W-:Y:S05]  /*0960*/  BSYNC.RECONVERGENT B2 ;  /* 0x0000000000027941 */ /* 0x000fea0003800200 */
.L_x_426:
[----:B------:R-:W-:Y:S05]  /*0970*/  BRA `(.L_x_430) ;  /* 0x0000000000207947 */ /* 0x000fea0003800000 */
.L_x_425:
[----:B------:R-:W-:-:S04]  /*0980*/  LOP3.LUT R0, R9, 0x80000000, R8, 0x48, !PT ;  /* 0x8000000009007812 */ /* 0x000fc800078e4808 */
[----:B------:R-:W-:Y:S01]  /*0990*/  LOP3.LUT R0, R0, 0x7f800000, RZ, 0xfc, !PT ;  /* 0x7f80000000007812 */ /* 0x000fe200078efcff */
[----:B------:R-:W-:Y:S06]  /*09a0*/  BRA `(.L_x_430) ;  /* 0x0000000000147947 */ /* 0x000fec0003800000 */
.L_x_424:
[----:B------:R-:W-:Y:S01]  /*09b0*/  LOP3.LUT R0, R9, 0x80000000, R8, 0x48, !PT ;  /* 0x8000000009007812 */ /* 0x000fe200078e4808 */
[----:B------:R-:W-:Y:S06]  /*09c0*/  BRA `(.L_x_430) ;  /* 0x00000000000c7947 */ /* 0x000fec0003800000 */
.L_x_423:
[----:B------:R-:W0:Y:S01]  /*09d0*/  MUFU.RSQ R0, -QNAN ;  /* 0xffc0000000007908 */ /* 0x000e220000001400 */
[----:B------:R-:W-:Y:S05]  /*09e0*/  BRA `(.L_x_430) ;  /* 0x0000000000047947 */ /* 0x000fea0003800000 */
.L_x_422:
[----:B------:R-:W-:-:S07]  /*09f0*/  FADD.FTZ R0, R0, R3 ;  /* 0x0000000300007221 */ /* 0x000fce0000010000 */
.L_x_430:
[----:B------:R-:W-:Y:S05]  /*0a00*/  BSYNC.RECONVERGENT B1 ;  /* 0x0000000000017941 */ /* 0x000fea0003800200 */
.L_x_420:
[----:B------:R-:W-:-:S04]  /*0a10*/  IMAD.MOV.U32 R7, RZ, RZ, 0x0 ;  /* 0x00000000ff077424 */ /* 0x000fc800078e00ff */
[----:B0-----:R-:W-:Y:S05]  /*0a20*/  RET.REL.NODEC R6 `(tanh_forward_float) ;  /* 0xfffffff406747950 */ /* 0x001fea0003c3ffff */
.L_x_431:
        /* <DEDUP_REMOVED lines=13> */
.L_x_481:


//--------------------- .text.swish_forward_float --------------------------
	.section	.text.swish_forward_float,"ax",@progbits
	.align	128
        .global         swish_forward_float
        .type           swish_forward_float,@function
        .size           swish_forward_float,(.L_x_482 - swish_forward_float)
        .other          swish_forward_float,@"STO_CUDA_ENTRY STV_DEFAULT"
swish_forward_float:
.text.swish_forward_float:
        /* <DEDUP_REMOVED lines=30> */
[----:B--2---:R-:W-:-:S05]  /*01e0*/  FMUL R14, R3, -1.4426950216293334961 ;  /* 0xbfb8aa3b030e7820 */ /* 0x004fca0000400000 */
[----:B------:R-:W-:-:S13]  /*01f0*/  FSETP.GEU.AND P0, PT, R14, -126, PT ;  /* 0xc2fc00000e00780b */ /* 0x000fda0003f0e000 */
[----:B------:R-:W-:-:S04]  /*0200*/  @!P0 FMUL R14, R14, 0.5 ;  /* 0x3f0000000e0e8820 */ /* 0x000fc80000400000 */
[----:B------:R-:W0:Y:S02]  /*0210*/  MUFU.EX2 R15, R14 ;  /* 0x0000000e000f7308 */ /* 0x000e240000000800 */
[----:B0-----:R-:W-:-:S06]  /*0220*/  @!P0 FMUL R15, R15, R15 ;  /* 0x0000000f0f0f8220 */ /* 0x001fcc0000400000 */
[----:B------:R-:W0:Y:S02]  /*0230*/  F2F.F64.F32 R4, R15 ;  /* 0x0000000f00047310 */ /* 0x000e240000201800 */
[----:B0-----:R-:W-:-:S06]  /*0240*/  DADD R8, R4, 1 ;  /* 0x3ff0000004087429 */ /* 0x001fcc0000000000 */
[----:B------:R-:W0:Y:S04]  /*0250*/  MUFU.RCP64H R7, R9 ;  /* 0x0000000900077308 */ /* 0x000e280000001800 */
[----:B------:R-:W-:-:S05]  /*0260*/  VIADD R6, R9, 0x300402 ;  /* 0x0030040209067836 */ /* 0x000fca0000000000 */
[----:B------:R-:W-:Y:S01]  /*0270*/  FSETP.GEU.AND P0, PT, |R6|, 5.8789094863358348022e-39, PT ;  /* 0x004004020600780b */ /* 0x000fe20003f0e200 */
[----:B0-----:R-:W-:-:S08]  /*0280*/  DFMA R4, -R8, R6, 1 ;  /* 0x3ff000000804742b */ /* 0x001fd00000000106 */
[----:B------:R-:W-:-:S08]  /*0290*/  DFMA R4, R4, R4, R4 ;  /* 0x000000040404722b */ /* 0x000fd00000000004 */
[----:B------:R-:W-:Y:S02]  /*02a0*/  DFMA R10, R6, R4, R6 ;  /* 0x00000004060a722b */ /* 0x000fe40000000006 */
[----:B------:R0:W1:Y:S06]  /*02b0*/  F2F.F64.F32 R4, R3 ;  /* 0x0000000300047310 */ /* 0x00006c0000201800 */
[----:B------:R-:W-:-:S08]  /*02c0*/  DFMA R12, -R8, R10, 1 ;  /* 0x3ff00000080c742b */ /* 0x000fd0000000010a */
[----:B------:R-:W-:Y:S01]  /*02d0*/  DFMA R10, R10, R12, R10 ;  /* 0x0000000c0a0a722b */ /* 0x000fe2000000000a */
[----:B01----:R-:W-:Y:S10]  /*02e0*/  @P0 BRA `(.L_x_433) ;  /* 0x0000000000100947 */ /* 0x003ff40003800000 */
[----:B------:R-:W-:Y:S02]  /*02f0*/  LOP3.LUT R3, R9, 0x7fffffff, RZ, 0xc0, !PT ;  /* 0x7fffffff09037812 */ /* 0x000fe400078ec0ff */
[----:B------:R-:W-:-:S03]  /*0300*/  MOV R6, 0x330 ;  /* 0x0000033000067802 */ /* 0x000fc60000000f00 */
[----:B------:R-:W-:-:S07]  /*0310*/  VIADD R12, R3, 0xfff00000 ;  /* 0xfff00000030c7836 */ /* 0x000fce0000000000 */
[----:B------:R-:W-:Y:S05]  /*0320*/  CALL.REL.NOINC `($__internal_35_$__cuda_sm20_dblrcp_rn_slowpath_v3) ;  /* 0x0000000000207944 */ /* 0x000fea0003c00000 */
.L_x_433:
[----:B------:R-:W-:Y:S05]  /*0330*/  BSYNC.RECONVERGENT B0 ;  /* 0x0000000000007941 */ /* 0x000fea0003800200 */
.L_x_432:
[----:B------:R-:W0:Y:S01]  /*0340*/  LDCU.64 UR6, c[0x0][0x388] ;  /* 0x00007100ff0677ac */ /* 0x000e220008000a00 */
[----:B------:R-:W-:-:S10]  /*0350*/  DMUL R4, R4, R10 ;  /* 0x0000000a04047228 */ /* 0x000fd40000000000 */
[----:B------:R-:W1:Y:S01]  /*0360*/  F2F.F32.F64 R5, R4 ;  /* 0x0000000400057310 */ /* 0x000e620000301000 */
[----:B0-----:R-:W-:-:S04]  /*0370*/  IADD3 R6, P0, PT, R0, UR6, RZ ;  /* 0x0000000600067c10 */ /* 0x001fc8000ff1e0ff */
[----:B------:R-:W-:-:S05]  /*0380*/  IADD3.X R7, PT, PT, R2, UR7, RZ, P0, !PT ;  /* 0x0000000702077c10 */ /* 0x000fca00087fe4ff */
[----:B-1----:R-:W-:Y:S01]  /*0390*/  STG.E desc[UR4][R6.64], R5 ;  /* 0x0000000506007986 */ /* 0x002fe2000c101904 */
[----:B------:R-:W-:Y:S05]  /*03a0*/  EXIT ;  /* 0x000000000000794d */ /* 0x000fea0003800000 */
        .weak           $__internal_35_$__cuda_sm20_dblrcp_rn_slowpath_v3
        .type           $__internal_35_$__cuda_sm20_dblrcp_rn_slowpath_v3,@function
        .size           $__internal_35_$__cuda_sm20_dblrcp_rn_slowpath_v3,(.L_x_482 - $__internal_35_$__cuda_sm20_dblrcp_rn_slowpath_v3)
$__internal_35_$__cuda_sm20_dblrcp_rn_slowpath_v3:
        /* <DEDUP_REMOVED lines=24> */
.L_x_437:
        /* <DEDUP_REMOVED lines=10> */
.L_x_435:
[----:B------:R-:W-:Y:S01]  /*05d0*/  LOP3.LUT R11, R9, 0x80000, RZ, 0xfc, !PT ;  /* 0x00080000090b7812 */ /* 0x000fe200078efcff */
[----:B------:R-:W-:-:S07]  /*05e0*/  IMAD.MOV.U32 R10, RZ, RZ, R8 ;  /* 0x000000ffff0a7224 */ /* 0x000fce00078e0008 */
.L_x_436:
[----:B------:R-:W-:Y:S05]  /*05f0*/  BSYNC.RECONVERGENT B1 ;  /* 0x0000000000017941 */ /* 0x000fea0003800200 */
.L_x_434:
[----:B------:R-:W-:-:S04]  /*0600*/  IMAD.MOV.U32 R7, RZ, RZ, 0x0 ;  /* 0x00000000ff077424 */ /* 0x000fc800078e00ff */
[----:B------:R-:W-:Y:S05]  /*0610*/  RET.REL.NODEC R6 `(swish_forward_float) ;  /* 0xfffffff806787950 */ /* 0x000fea0003c3ffff */
.L_x_438:
        /* <DEDUP_REMOVED lines=14> */
.L_x_482:


//--------------------- .text.relu_forward_float  --------------------------
	.section	.text.relu_forward_float,"ax",@progbits
	.align	128
        .global         relu_forward_float
        .type           relu_forward_float,@function
        .size           relu_forward_float,(.L_x_530 - relu_forward_float)
        .other          relu_forward_float,@"STO_CUDA_ENTRY STV_DEFAULT"
relu_forward_float:
.text.relu_forward_float:
        /* <DEDUP_REMOVED lines=30> */
[----:B------:R-:W-:Y:S02]  /*01e0*/  IADD3.X R5, PT, PT, R0, UR15, RZ, P0, !PT ;  /* 0x0000000f00057c10 */ /* 0x000fe400087fe4ff */
[----:B--2---:R-:W-:-:S05]  /*01f0*/  FMNMX R7, RZ, R2, !PT ;  /* 0x00000002ff077209 */ /* 0x004fca0007800000 */
[----:B------:R-:W-:Y:S01]  /*0200*/  STG.E desc[UR4][R4.64], R7 ;  /* 0x0000000704007986 */ /* 0x000fe2000c101904 */
[----:B------:R-:W-:Y:S05]  /*0210*/  EXIT ;  /* 0x000000000000794d */ /* 0x000fea0003800000 */
.L_x_439:
        /* <DEDUP_REMOVED lines=14> */
.L_x_530:


//--------------------- .text.sigmoid_forward_float --------------------------
	.section	.text.sigmoid_forward_float,"ax",@progbits
	.align	128
        .global         sigmoid_forward_float
        .type           sigmoid_forward_float,@function
        .size           sigmoid_forward_float,(.L_x_483 - sigmoid_forward_float)
        .other          sigmoid_forward_float,@"STO_CUDA_ENTRY STV_DEFAULT"
sigmoid_forward_float:
.text.sigmoid_forward_float:
        /* <DEDUP_REMOVED lines=49> */
[----:B------:R-:W-:Y:S05]  /*0310*/  CALL.REL.NOINC `($__internal_36_$__cuda_sm20_dblrcp_rn_slowpath_v3) ;  /* 0x00000000001c7944 */ /* 0x000fea0003c00000 */
.L_x_441:
[----:B------:R-:W-:Y:S05]  /*0320*/  BSYNC.RECONVERGENT B0 ;  /* 0x0000000000007941 */ /* 0x000fea0003800200 */
.L_x_440:
[----:B------:R-:W0:Y:S01]  /*0330*/  LDCU.64 UR6, c[0x0][0x388] ;  /* 0x00007100ff0677ac */ /* 0x000e220008000a00 */
[----:B------:R-:W1:Y:S01]  /*0340*/  F2F.F32.F64 R9, R8 ;  /* 0x0000000800097310 */ /* 0x000e620000301000 */
[----:B0-----:R-:W-:-:S04]  /*0350*/  IADD3 R4, P0, PT, R0, UR6, RZ ;  /* 0x0000000600047c10 */ /* 0x001fc8000ff1e0ff */
[----:B------:R-:W-:-:S05]  /*0360*/  IADD3.X R5, PT, PT, R2, UR7, RZ, P0, !PT ;  /* 0x0000000702057c10 */ /* 0x000fca00087fe4ff */
[----:B-1----:R-:W-:Y:S01]  /*0370*/  STG.E desc[UR4][R4.64], R9 ;  /* 0x0000000904007986 */ /* 0x002fe2000c101904 */
[----:B------:R-:W-:Y:S05]  /*0380*/  EXIT ;  /* 0x000000000000794d */ /* 0x000fea0003800000 */
        .weak           $__internal_36_$__cuda_sm20_dblrcp_rn_slowpath_v3
        .type           $__internal_36_$__cuda_sm20_dblrcp_rn_slowpath_v3,@function
        .size           $__internal_36_$__cuda_sm20_dblrcp_rn_slowpath_v3,(.L_x_483 - $__internal_36_$__cuda_sm20_dblrcp_rn_slowpath_v3)
$__internal_36_$__cuda_sm20_dblrcp_rn_slowpath_v3:
        /* <DEDUP_REMOVED lines=24> */
.L_x_445:
        /* <DEDUP_REMOVED lines=10> */
.L_x_443:
[----:B------:R-:W-:Y:S01]  /*05b0*/  LOP3.LUT R9, R7, 0x80000, RZ, 0xfc, !PT ;  /* 0x0008000007097812 */ /* 0x000fe200078efcff */
[----:B------:R-:W-:-:S07]  /*05c0*/  IMAD.MOV.U32 R8, RZ, RZ, R6 ;  /* 0x000000ffff087224 */ /* 0x000fce00078e0006 */
.L_x_444:
[----:B------:R-:W-:Y:S05]  /*05d0*/  BSYNC.RECONVERGENT B1 ;  /* 0x0000000000017941 */ /* 0x000fea0003800200 */
.L_x_442:
[----:B------:R-:W-:-:S04]  /*05e0*/  IMAD.MOV.U32 R5, RZ, RZ, 0x0 ;  /* 0x00000000ff057424 */ /* 0x000fc800078e00ff */
[----:B------:R-:W-:Y:S05]  /*05f0*/  RET.REL.NODEC R4 `(sigmoid_forward_float) ;  /* 0xfffffff804807950 */ /* 0x000fea0003c3ffff */
.L_x_446:
        /* <DEDUP_REMOVED lines=16> */
.L_x_483:


//--------------------- .nv.shared.forward_diff_linear_double --------------------------
	.section	.nv.shared.forward_diff_linear_double,"aw",@nobits
	.sectionflags	@""
	.align	16
	.zero		1024


//--------------------- .nv.shared.reserved.0     --------------------------
	.section	.nv.shared.reserved.0,"aw",@nobits
	.weak		__nv_reservedSMEM_offset_0_alias
	.size		__nv_reservedSMEM_offset_0_alias, 0, 64
	.other		__nv_reservedSMEM_offset_0_alias,@"STO_CUDA_RESERVED_SHARED STV_DEFAULT"
__nv_reservedSMEM_offset_0_alias:
	.zero		0
	.zero		64


//--------------------- .nv.shared.forward_diff_linear_float --------------------------
	.section	.nv.shared.forward_diff_linear_float,"aw",@nobits
	.sectionflags	@""
	.align	16
	.zero		1024


//--------------------- .nv.shared.update_with_adam_double --------------------------
	.section	.nv.shared.update_with_adam_double,"aw",@nobits
	.sectionflags	@""
	.align	16
	.zero		1024


//--------------------- .nv.shared.update_with_adam_float --------------------------
	.section	.nv.shared.update_with_adam_float,"aw",@nobits
	.sectionflags	@""
	.align	16
	.zero		1024


//--------------------- .nv.shared.update_with_rmsprop_double --------------------------
	.section	.nv.shared.update_with_rmsprop_double,"aw",@nobits
	.sectionflags	@""
	.align	16
	.zero		1024


//--------------------- .nv.shared.update_with_rmsprop_float --------------------------
	.section	.nv.shared.update_with_rmsprop_float,"aw",@nobits
	.sectionflags	@""
	.align	16
	.zero		1024


//--------------------- .nv.shared.update_with_adagrad_double --------------------------
	.section	.nv.shared.update_with_adagrad_double,"aw",@nobits
	.sectionflags	@""
	.align	16
	.zero		1024


//--------------------- .nv.shared.update_with_adagrad_float --------------------------
	.section	.nv.shared.update_with_adagrad_float,"aw",@nobits
	.sectionflags	@""
	.align	16
	.zero		1024


//--------------------- .nv.shared.update_with_momentum_sgd_double --------------------------
	.section	.nv.shared.update_with_momentum_sgd_double,"aw",@nobits
	.sectionflags	@""
	.align	16
	.zero		1024


//--------------------- .nv.shared.update_with_momentum_sgd_float --------------------------
	.section	.nv.shared.update_with_momentum_sgd_float,"aw",@nobits
	.sectionflags	@""
	.align	16
	.zero		1024


//--------------------- .nv.shared.update_with_sgd_double --------------------------
	.section	.nv.shared.update_with_sgd_double,"aw",@nobits
	.sectionflags	@""
	.align	16
	.zero		1024


//--------------------- .nv.shared.update_with_sgd_float --------------------------
	.section	.nv.shared.update_with_sgd_float,"aw",@nobits
	.sectionflags	@""
	.align	16
	.zero		1024


//--------------------- .nv.shared.loss_linear_batch_cross_entropy_multiclass_derive_double --------------------------
	.section	.nv.shared.loss_linear_batch_cross_entropy_multiclass_derive_double,"aw",@nobits
	.sectionflags	@""
	.align	16
	.zero		1024


//--------------------- .nv.shared.loss_linear_batch_cross_entropy_multiclass_derive_float --------------------------
	.section	.nv.shared.loss_linear_batch_cross_entropy_multiclass_derive_float,"aw",@nobits
	.sectionflags	@""
	.align	16
	.zero		1024


//--------------------- .nv.shared.loss_linear_batch_cross_entropy_derive_double --------------------------
	.section	.nv.shared.loss_linear_batch_cross_entropy_derive_double,"aw",@nobits
	.sectionflags	@""
	.align	16
	.zero		1024


//--------------------- .nv.shared.loss_linear_batch_cross_entropy_derive_float --------------------------
	.section	.nv.shared.loss_linear_batch_cross_entropy_derive_float,"aw",@nobits
	.sectionflags	@""
	.align	16
	.zero		1024


//--------------------- .nv.shared.loss_linear_batch_mse_derive_double --------------------------
	.section	.nv.shared.loss_linear_batch_mse_derive_double,"aw",@nobits
	.sectionflags	@""
	.align	16
	.zero		1024


//--------------------- .nv.shared.loss_linear_batch_mse_derive_float --------------------------
	.section	.nv.shared.loss_linear_batch_mse_derive_float,"aw",@nobits
	.sectionflags	@""
	.align	16
	.zero		1024


//--------------------- .nv.shared.loss_linear_batch_by_canonical_link_double --------------------------
	.section	.nv.shared.loss_linear_batch_by_canonical_link_double,"aw",@nobits
	.sectionflags	@""
	.align	16
	.zero		1024


//--------------------- .nv.shared.loss_linear_batch_by_canonical_link_float --------------------------
	.section	.nv.shared.loss_linear_batch_by_canonical_link_float,"aw",@nobits
	.sectionflags	@""
	.align	16
	.zero		1024


//--------------------- .nv.shared.linear_gradient_batch_double --------------------------
	.section	.nv.shared.linear_gradient_batch_double,"aw",@nobits
	.sectionflags	@""
	.align	16
	.zero		1024


//--------------------- .nv.shared.linear_gradient_batch_float --------------------------
	.section	.nv.shared.linear_gradient_batch_float,"aw",@nobits
	.sectionflags	@""
	.align	16
	.zero		1024


//--------------------- .nv.shared.backward_linear_batch_double --------------------------
	.section	.nv.shared.backward_linear_batch_double,"aw",@nobits
	.sectionflags	@""
	.align	16
	.zero		1024


//--------------------- .nv.shared.backward_linear_batch_float --------------------------
	.section	.nv.shared.backward_linear_batch_float,"aw",@nobits
	.sectionflags	@""
	.align	16
	.zero		1024


//--------------------- .nv.shared.forward_linear_batch_double --------------------------
	.section	.nv.shared.forward_linear_batch_double,"aw",@nobits
	.sectionflags	@""
	.align	16
	.zero		1024


//--------------------- .nv.shared.forward_linear_batch_float --------------------------
	.section	.nv.shared.forward_linear_batch_float,"aw",@nobits
	.sectionflags	@""
	.align	16
	.zero		1024


//--------------------- .nv.shared.reduce_linear_batch_double --------------------------
	.section	.nv.shared.reduce_linear_batch_double,"aw",@nobits
	.sectionflags	@""
	.align	16
	.zero		1024


//--------------------- .nv.shared.reduce_linear_batch_float --------------------------
	.section	.nv.shared.reduce_linear_batch_float,"aw",@nobits
	.sectionflags	@""
	.align	16
	.zero		1024


//--------------------- .nv.shared.softmax_backward_double --------------------------
	.section	.nv.shared.softmax_backward_double,"aw",@nobits
	.sectionflags	@""
	.align	16
	.zero		1024


//--------------------- .nv.shared.tanh_backward_double --------------------------
	.section	.nv.shared.tanh_backward_double,"aw",@nobits
	.sectionflags	@""
	.align	16
	.zero		1024


//--------------------- .nv.shared.swish_backward_double --------------------------
	.section	.nv.shared.swish_backward_double,"aw",@nobits
	.sectionflags	@""
	.align	16
	.zero		1024


//--------------------- .nv.shared.relu_backward_double --------------------------
	.section	.nv.shared.relu_backward_double,"aw",@nobits
	.sectionflags	@""
	.align	16
	.zero		1024


//--------------------- .nv.shared.sigmoid_backward_double --------------------------
	.section	.nv.shared.sigmoid_backward_double,"aw",@nobits
	.sectionflags	@""
	.align	16
	.zero		1024


//--------------------- .nv.shared.softmax_forward_double --------------------------
	.section	.nv.shared.softmax_forward_double,"aw",@nobits
	.sectionflags	@""
	.align	16
	.zero		1024


//--------------------- .nv.shared.tanh_forward_double --------------------------
	.section	.nv.shared.tanh_forward_double,"aw",@nobits
	.sectionflags	@""
	.align	16
	.zero		1024


//--------------------- .nv.shared.swish_forward_double --------------------------
	.section	.nv.shared.swish_forward_double,"aw",@nobits
	.sectionflags	@""
	.align	16
	.zero		1024


//--------------------- .nv.shared.relu_forward_double --------------------------
	.section	.nv.shared.relu_forward_double,"aw",@nobits
	.sectionflags	@""
	.align	16
	.zero		1024


//--------------------- .nv.shared.sigmoid_forward_double --------------------------
	.section	.nv.shared.sigmoid_forward_double,"aw",@nobits
	.sectionflags	@""
	.align	16
	.zero		1024


//--------------------- .nv.shared.softmax_backward_float --------------------------
	.section	.nv.shared.softmax_backward_float,"aw",@nobits
	.sectionflags	@""
	.align	16
	.zero		1024


//--------------------- .nv.shared.tanh_backward_float --------------------------
	.section	.nv.shared.tanh_backward_float,"aw",@nobits
	.sectionflags	@""
	.align	16
	.zero		1024


//--------------------- .nv.shared.swish_backward_float --------------------------
	.section	.nv.shared.swish_backward_float,"aw",@nobits
	.sectionflags	@""
	.align	16
	.zero		1024


//--------------------- .nv.shared.relu_backward_float --------------------------
	.section	.nv.shared.relu_backward_float,"aw",@nobits
	.sectionflags	@""
	.align	16
	.zero		1024


//--------------------- .nv.shared.sigmoid_backward_float --------------------------
	.section	.nv.shared.sigmoid_backward_float,"aw",@nobits
	.sectionflags	@""
	.align	16
	.zero		1024


//--------------------- .nv.shared.softmax_forward_float --------------------------
	.section	.nv.shared.softmax_forward_float,"aw",@nobits
	.sectionflags	@""
	.align	16
	.zero		1024


//--------------------- .nv.shared.tanh_forward_float --------------------------
	.section	.nv.shared.tanh_forward_float,"aw",@nobits
	.sectionflags	@""
	.align	16
	.zero		1024


//--------------------- .nv.shared.swish_forward_float --------------------------
	.section	.nv.shared.swish_forward_float,"aw",@nobits
	.sectionflags	@""
	.align	16
	.zero		1024


//--------------------- .nv.shared.relu_forward_float --------------------------
	.section	.nv.shared.relu_forward_float,"aw",@nobits
	.sectionflags	@""
	.align	16
	.zero		1024


//--------------------- .nv.shared.sigmoid_forward_float --------------------------
	.section	.nv.shared.sigmoid_forward_float,"aw",@nobits
	.sectionflags	@""
	.align	16
	.zero		1024


//--------------------- .nv.constant0.forward_diff_linear_double --------------------------
	.section	.nv.constant0.forward_diff_linear_double,"a",@progbits
	.sectionflags	@""
	.align	4
.nv.constant0.forward_diff_linear_double:
	.zero		944


//--------------------- .nv.constant0.forward_diff_linear_float --------------------------
	.section	.nv.constant0.forward_diff_linear_float,"a",@progbits
	.sectionflags	@""
	.align	4
.nv.constant0.forward_diff_linear_float:
	.zero		944


//--------------------- .nv.constant0.update_with_adam_double --------------------------
	.section	.nv.constant0.update_with_adam_double,"a",@progbits
	.sectionflags	@""
	.align	4
.nv.constant0.update_with_adam_double:
	.zero		992


//--------------------- .nv.constant0.update_with_adam_float --------------------------
	.section	.nv.constant0.update_with_adam_float,"a",@progbits
	.sectionflags	@""
	.align	4
.nv.constant0.update_with_adam_float:
	.zero		968


//--------------------- .nv.constant0.update_with_rmsprop_double --------------------------
	.section	.nv.constant0.update_with_rmsprop_double,"a",@progbits
	.sectionflags	@""
	.align	4
.nv.constant0.update_with_rmsprop_double:
	.zero		976


//--------------------- .nv.constant0.update_with_rmsprop_float --------------------------
	.section	.nv.constant0.update_with_rmsprop_float,"a",@progbits
	.sectionflags	@""
	.align	4
.nv.constant0.update_with_rmsprop_float:
	.zero		960


//--------------------- .nv.constant0.update_with_adagrad_double --------------------------
	.section	.nv.constant0.update_with_adagrad_double,"a",@progbits
	.sectionflags	@""
	.align	4
.nv.constant0.update_with_adagrad_double:
	.zero		952


//--------------------- .nv.constant0.update_with_adagrad_float --------------------------
	.section	.nv.constant0.update_with_adagrad_float,"a",@progbits
	.sectionflags	@""
	.align	4
.nv.constant0.update_with_adagrad_float:
	.zero		944


//--------------------- .nv.constant0.update_with_momentum_sgd_double --------------------------
	.section	.nv.constant0.update_with_momentum_sgd_double,"a",@progbits
	.sectionflags	@""
	.align	4
.nv.constant0.update_with_momentum_sgd_double:
	.zero		952


//--------------------- .nv.constant0.update_with_momentum_sgd_float --------------------------
	.section	.nv.constant0.update_with_momentum_sgd_float,"a",@progbits
	.sectionflags	@""
	.align	4
.nv.constant0.update_with_momentum_sgd_float:
	.zero		944


//--------------------- .nv.constant0.update_with_sgd_double --------------------------
	.section	.nv.constant0.update_with_sgd_double,"a",@progbits
	.sectionflags	@""
	.align	4
.nv.constant0.update_with_sgd_double:
	.zero		936


//--------------------- .nv.constant0.update_with_sgd_float --------------------------
	.section	.nv.constant0.update_with_sgd_float,"a",@progbits
	.sectionflags	@""
	.align	4
.nv.constant0.update_with_sgd_float:
	.zero		928


//--------------------- .nv.constant0.loss_linear_batch_cross_entropy_multiclass_derive_double --------------------------
	.section	.nv.constant0.loss_linear_batch_cross_entropy_multiclass_derive_double,"a",@progbits
	.sectionflags	@""
	.align	4
.nv.constant0.loss_linear_batch_cross_entropy_multiclass_derive_double:
	.zero		928


//--------------------- .nv.constant0.loss_linear_batch_cross_entropy_multiclass_derive_float --------------------------
	.section	.nv.constant0.loss_linear_batch_cross_entropy_multiclass_derive_float,"a",@progbits
	.sectionflags	@""
	.align	4
.nv.constant0.loss_linear_batch_cross_entropy_multiclass_derive_float:
	.zero		928


//--------------------- .nv.constant0.loss_linear_batch_cross_entropy_derive_double --------------------------
	.section	.nv.constant0.loss_linear_batch_cross_entropy_derive_double,"a",@progbits
	.sectionflags	@""
	.align	4
.nv.constant0.loss_linear_batch_cross_entropy_derive_double:
	.zero		928


//--------------------- .nv.constant0.loss_linear_batch_cross_entropy_derive_float --------------------------
	.section	.nv.constant0.loss_linear_batch_cross_entropy_derive_float,"a",@progbits
	.sectionflags	@""
	.align	4
.nv.constant0.loss_linear_batch_cross_entropy_derive_float:
	.zero		928


//--------------------- .nv.constant0.loss_linear_batch_mse_derive_double --------------------------
	.section	.nv.constant0.loss_linear_batch_mse_derive_double,"a",@progbits
	.sectionflags	@""
	.align	4
.nv.constant0.loss_linear_batch_mse_derive_double:
	.zero		928


//--------------------- .nv.constant0.loss_linear_batch_mse_derive_float --------------------------
	.section	.nv.constant0.loss_linear_batch_mse_derive_float,"a",@progbits
	.sectionflags	@""
	.align	4
.nv.constant0.loss_linear_batch_mse_derive_float:
	.zero		928


//--------------------- .nv.constant0.loss_linear_batch_by_canonical_link_double --------------------------
	.section	.nv.constant0.loss_linear_batch_by_canonical_link_double,"a",@progbits
	.sectionflags	@""
	.align	4
.nv.constant0.loss_linear_batch_by_canonical_link_double:
	.zero		928


//--------------------- .nv.constant0.loss_linear_batch_by_canonical_link_float --------------------------
	.section	.nv.constant0.loss_linear_batch_by_canonical_link_float,"a",@progbits
	.sectionflags	@""
	.align	4
.nv.constant0.loss_linear_batch_by_canonical_link_float:
	.zero		928


//--------------------- .nv.constant0.linear_gradient_batch_double --------------------------
	.section	.nv.constant0.linear_gradient_batch_double,"a",@progbits
	.sectionflags	@""
	.align	4
.nv.constant0.linear_gradient_batch_double:
	.zero		952


//--------------------- .nv.constant0.linear_gradient_batch_float --------------------------
	.section	.nv.constant0.linear_gradient_batch_float,"a",@progbits
	.sectionflags	@""
	.align	4
.nv.constant0.linear_gradient_batch_float:
	.zero		952


//--------------------- .nv.constant0.backward_linear_batch_double --------------------------
	.section	.nv.constant0.backward_linear_batch_double,"a",@progbits
	.sectionflags	@""
	.align	4
.nv.constant0.backward_linear_batch_double:
	.zero		944


//--------------------- .nv.constant0.backward_linear_batch_float --------------------------
	.section	.nv.constant0.backward_linear_batch_float,"a",@progbits
	.sectionflags	@""
	.align	4
.nv.constant0.backward_linear_batch_float:
	.zero		944


//--------------------- .nv.constant0.forward_linear_batch_double --------------------------
	.section	.nv.constant0.forward_linear_batch_double,"a",@progbits
	.sectionflags	@""
	.align	4
.nv.constant0.forward_linear_batch_double:
	.zero		952


//--------------------- .nv.constant0.forward_linear_batch_float --------------------------
	.section	.nv.constant0.forward_linear_batch_float,"a",@progbits
	.sectionflags	@""
	.align	4
.nv.constant0.forward_linear_batch_float:
	.zero		952


//--------------------- .nv.constant0.reduce_linear_batch_double --------------------------
	.section	.nv.constant0.reduce_linear_batch_double,"a",@progbits
	.sectionflags	@""
	.align	4
.nv.constant0.reduce_linear_batch_double:
	.zero		920


//--------------------- .nv.constant0.reduce_linear_batch_float --------------------------
	.section	.nv.constant0.reduce_linear_batch_float,"a",@progbits
	.sectionflags	@""
	.align	4
.nv.constant0.reduce_linear_batch_float:
	.zero		920


//--------------------- .nv.constant0.softmax_backward_double --------------------------
	.section	.nv.constant0.softmax_backward_double,"a",@progbits
	.sectionflags	@""
	.align	4
.nv.constant0.softmax_backward_double:
	.zero		944


//--------------------- .nv.constant0.tanh_backward_double --------------------------
	.section	.nv.constant0.tanh_backward_double,"a",@progbits
	.sectionflags	@""
	.align	4
.nv.constant0.tanh_backward_double:
	.zero		944


//--------------------- .nv.constant0.swish_backward_double --------------------------
	.section	.nv.constant0.swish_backward_double,"a",@progbits
	.sectionflags	@""
	.align	4
.nv.constant0.swish_backward_double:
	.zero		944


//--------------------- .nv.constant0.relu_backward_double --------------------------
	.section	.nv.constant0.relu_backward_double,"a",@progbits
	.sectionflags	@""
	.align	4
.nv.constant0.relu_backward_double:
	.zero		944


//--------------------- .nv.constant0.sigmoid_backward_double --------------------------
	.section	.nv.constant0.sigmoid_backward_double,"a",@progbits
	.sectionflags	@""
	.align	4
.nv.constant0.sigmoid_backward_double:
	.zero		944


//--------------------- .nv.constant0.softmax_forward_double --------------------------
	.section	.nv.constant0.softmax_forward_double,"a",@progbits
	.sectionflags	@""
	.align	4
.nv.constant0.softmax_forward_double:
	.zero		928


//--------------------- .nv.constant0.tanh_forward_double --------------------------
	.section	.nv.constant0.tanh_forward_double,"a",@progbits
	.sectionflags	@""
	.align	4
.nv.constant0.tanh_forward_double:
	.zero		928


//--------------------- .nv.constant0.swish_forward_double --------------------------
	.section	.nv.constant0.swish_forward_double,"a",@progbits
	.sectionflags	@""
	.align	4
.nv.constant0.swish_forward_double:
	.zero		928


//--------------------- .nv.constant0.relu_forward_double --------------------------
	.section	.nv.constant0.relu_forward_double,"a",@progbits
	.sectionflags	@""
	.align	4
.nv.constant0.relu_forward_double:
	.zero		928


//--------------------- .nv.constant0.sigmoid_forward_double --------------------------
	.section	.nv.constant0.sigmoid_forward_double,"a",@progbits
	.sectionflags	@""
	.align	4
.nv.constant0.sigmoid_forward_double:
	.zero		928


//--------------------- .nv.constant0.softmax_backward_float --------------------------
	.section	.nv.constant0.softmax_backward_float,"a",@progbits
	.sectionflags	@""
	.align	4
.nv.constant0.softmax_backward_float:
	.zero		944


//--------------------- .nv.constant0.tanh_backward_float --------------------------
	.section	.nv.constant0.tanh_backward_float,"a",@progbits
	.sectionflags	@""
	.align	4
.nv.constant0.tanh_backward_float:
	.zero		944


//--------------------- .nv.constant0.swish_backward_float --------------------------
	.section	.nv.constant0.swish_backward_float,"a",@progbits
	.sectionflags	@""
	.align	4
.nv.constant0.swish_backward_float:
	.zero		944


//--------------------- .nv.constant0.relu_backward_float --------------------------
	.section	.nv.constant0.relu_backward_float,"a",@progbits
	.sectionflags	@""
	.align	4
.nv.constant0.relu_backward_float:
	.zero		944


//--------------------- .nv.constant0.sigmoid_backward_float --------------------------
	.section	.nv.constant0.sigmoid_backward_float,"a",@progbits
	.sectionflags	@""
	.align	4
.nv.constant0.sigmoid_backward_float:
	.zero		944


//--------------------- .nv.constant0.softmax_forward_float --------------------------
	.section	.nv.constant0.softmax_forward_float,"a",@progbits
	.sectionflags	@""
	.align	4
.nv.constant0.softmax_forward_float:
	.zero		928


//--------------------- .nv.constant0.tanh_forward_float --------------------------
	.section	.nv.constant0.tanh_forward_float,"a",@progbits
	.sectionflags	@""
	.align	4
.nv.constant0.tanh_forward_float:
	.zero		928


//--------------------- .nv.constant0.swish_forward_float --------------------------
	.section	.nv.constant0.swish_forward_float,"a",@progbits
	.sectionflags	@""
	.align	4
.nv.constant0.swish_forward_float:
	.zero		928


//--------------------- .nv.constant0.relu_forward_float --------------------------
	.section	.nv.constant0.relu_forward_float,"a",@progbits
	.sectionflags	@""
	.align	4
.nv.constant0.relu_forward_float:
	.zero		928


//--------------------- .nv.constant0.sigmoid_forward_float --------------------------
	.section	.nv.constant0.sigmoid_forward_float,"a",@progbits
	.sectionflags	@""
	.align	4
.nv.constant0.sigmoid_forward_float:
	.zero		928


//--------------------- SYMBOLS --------------------------

	.type		.nv.reservedSmem.offset0,@object
	.size		.nv.reservedSmem.offset0,0x4
	.type		.nv.reservedSmem.cap,@object
	.size		.nv.reservedSmem.cap,0x4
